//
// Generated by NVIDIA NVVM Compiler
//
// Compiler Build ID: CL-36424714
// Cuda compilation tools, release 13.0, V13.0.88
// Based on NVVM 20.0.0
//

.version 9.0
.target sm_100
.address_size 64

	// .globl	_ZN3cub18CUB_300001_SM_10006detail11EmptyKernelIvEEvv
// _ZZN3cub18CUB_300001_SM_10006detail6reduce28DeviceReduceSingleTileKernelINS2_10policy_hubIfjN4cuda3std3__44plusIfEEE10Policy1000EN6thrust24THRUST_300001_SM_1000_NS6detail15normal_iteratorINSD_10device_ptrIfEEEEPfjS9_ff6squareIfEEEvT0_T1_T2_T3_T4_T6_E12temp_storage has been demoted
// _ZZN3cub18CUB_300001_SM_10006detail6reduce18DeviceReduceKernelINS2_10policy_hubIfjN4cuda3std3__44plusIfEEE10Policy1000EN6thrust24THRUST_300001_SM_1000_NS6detail15normal_iteratorINSD_10device_ptrIfEEEEjS9_f6squareIfEEEvT0_PT3_T1_NS0_13GridEvenShareISO_EET2_T4_E12temp_storage has been demoted
// _ZZN3cub18CUB_300001_SM_10006detail6reduce28DeviceReduceSingleTileKernelINS2_10policy_hubIfjN4cuda3std3__44plusIfEEE10Policy1000EPfSC_iS9_ffNS7_10__identityEEEvT0_T1_T2_T3_T4_T6_E12temp_storage has been demoted
// _ZZN3cub18CUB_300001_SM_10006detail6reduce28DeviceReduceSingleTileKernelINS2_10policy_hubIfyN4cuda3std3__44plusIfEEE10Policy1000EN6thrust24THRUST_300001_SM_1000_NS6detail15normal_iteratorINSD_10device_ptrIfEEEEPfyS9_ff6squareIfEEEvT0_T1_T2_T3_T4_T6_E12temp_storage has been demoted
// _ZZN3cub18CUB_300001_SM_10006detail6reduce18DeviceReduceKernelINS2_10policy_hubIfyN4cuda3std3__44plusIfEEE10Policy1000EN6thrust24THRUST_300001_SM_1000_NS6detail15normal_iteratorINSD_10device_ptrIfEEEEyS9_f6squareIfEEEvT0_PT3_T1_NS0_13GridEvenShareISO_EET2_T4_E12temp_storage has been demoted
// _ZZN3cub18CUB_300001_SM_10006detail6reduce28DeviceReduceSingleTileKernelINS2_10policy_hubIfyN4cuda3std3__44plusIfEEE10Policy1000EPfSC_iS9_ffNS7_10__identityEEEvT0_T1_T2_T3_T4_T6_E12temp_storage has been demoted
.global .align 1 .b8 _ZN30_INTERNAL_a6934b1b_4_k_cu_main4cuda3std3__45__cpo5beginE[1];
.global .align 1 .b8 _ZN30_INTERNAL_a6934b1b_4_k_cu_main4cuda3std3__45__cpo3endE[1];
.global .align 1 .b8 _ZN30_INTERNAL_a6934b1b_4_k_cu_main4cuda3std3__45__cpo6cbeginE[1];
.global .align 1 .b8 _ZN30_INTERNAL_a6934b1b_4_k_cu_main4cuda3std3__45__cpo4cendE[1];
.global .align 1 .b8 _ZN30_INTERNAL_a6934b1b_4_k_cu_main4cuda3std3__45__cpo6rbeginE[1];
.global .align 1 .b8 _ZN30_INTERNAL_a6934b1b_4_k_cu_main4cuda3std3__45__cpo4rendE[1];
.global .align 1 .b8 _ZN30_INTERNAL_a6934b1b_4_k_cu_main4cuda3std3__45__cpo7crbeginE[1];
.global .align 1 .b8 _ZN30_INTERNAL_a6934b1b_4_k_cu_main4cuda3std3__45__cpo5crendE[1];
.global .align 1 .b8 _ZN30_INTERNAL_a6934b1b_4_k_cu_main4cuda3std3__432_GLOBAL__N__a6934b1b_4_k_cu_main6ignoreE[1];
.global .align 1 .b8 _ZN30_INTERNAL_a6934b1b_4_k_cu_main4cuda3std3__419piecewise_constructE[1];
.global .align 1 .b8 _ZN30_INTERNAL_a6934b1b_4_k_cu_main4cuda3std3__48in_placeE[1];
.global .align 1 .b8 _ZN30_INTERNAL_a6934b1b_4_k_cu_main4cuda3std3__420unreachable_sentinelE[1];
.global .align 1 .b8 _ZN30_INTERNAL_a6934b1b_4_k_cu_main4cuda3std3__47nulloptE[1];
.global .align 1 .b8 _ZN30_INTERNAL_a6934b1b_4_k_cu_main4cuda3std3__48unexpectE[1];
.global .align 1 .b8 _ZN30_INTERNAL_a6934b1b_4_k_cu_main4cuda3std6ranges3__45__cpo4swapE[1];
.global .align 1 .b8 _ZN30_INTERNAL_a6934b1b_4_k_cu_main4cuda3std6ranges3__45__cpo9iter_moveE[1];
.global .align 1 .b8 _ZN30_INTERNAL_a6934b1b_4_k_cu_main4cuda3std6ranges3__45__cpo5beginE[1];
.global .align 1 .b8 _ZN30_INTERNAL_a6934b1b_4_k_cu_main4cuda3std6ranges3__45__cpo3endE[1];
.global .align 1 .b8 _ZN30_INTERNAL_a6934b1b_4_k_cu_main4cuda3std6ranges3__45__cpo6cbeginE[1];
.global .align 1 .b8 _ZN30_INTERNAL_a6934b1b_4_k_cu_main4cuda3std6ranges3__45__cpo4cendE[1];
.global .align 1 .b8 _ZN30_INTERNAL_a6934b1b_4_k_cu_main4cuda3std6ranges3__45__cpo7advanceE[1];
.global .align 1 .b8 _ZN30_INTERNAL_a6934b1b_4_k_cu_main4cuda3std6ranges3__45__cpo9iter_swapE[1];
.global .align 1 .b8 _ZN30_INTERNAL_a6934b1b_4_k_cu_main4cuda3std6ranges3__45__cpo4nextE[1];
.global .align 1 .b8 _ZN30_INTERNAL_a6934b1b_4_k_cu_main4cuda3std6ranges3__45__cpo4prevE[1];
.global .align 1 .b8 _ZN30_INTERNAL_a6934b1b_4_k_cu_main4cuda3std6ranges3__45__cpo4dataE[1];
.global .align 1 .b8 _ZN30_INTERNAL_a6934b1b_4_k_cu_main4cuda3std6ranges3__45__cpo5cdataE[1];
.global .align 1 .b8 _ZN30_INTERNAL_a6934b1b_4_k_cu_main4cuda3std6ranges3__45__cpo4sizeE[1];
.global .align 1 .b8 _ZN30_INTERNAL_a6934b1b_4_k_cu_main4cuda3std6ranges3__45__cpo5ssizeE[1];
.global .align 1 .b8 _ZN30_INTERNAL_a6934b1b_4_k_cu_main4cuda3std6ranges3__45__cpo8distanceE[1];
.global .align 1 .b8 _ZN30_INTERNAL_a6934b1b_4_k_cu_main6thrust24THRUST_300001_SM_1000_NS8cuda_cub3parE[1];
.global .align 1 .b8 _ZN30_INTERNAL_a6934b1b_4_k_cu_main6thrust24THRUST_300001_SM_1000_NS8cuda_cub10par_nosyncE[1];
.global .align 1 .b8 _ZN30_INTERNAL_a6934b1b_4_k_cu_main6thrust24THRUST_300001_SM_1000_NS6system6detail10sequential3seqE[1];
.global .align 1 .b8 _ZN30_INTERNAL_a6934b1b_4_k_cu_main6thrust24THRUST_300001_SM_1000_NS12placeholders2_1E[1];
.global .align 1 .b8 _ZN30_INTERNAL_a6934b1b_4_k_cu_main6thrust24THRUST_300001_SM_1000_NS12placeholders2_2E[1];
.global .align 1 .b8 _ZN30_INTERNAL_a6934b1b_4_k_cu_main6thrust24THRUST_300001_SM_1000_NS12placeholders2_3E[1];
.global .align 1 .b8 _ZN30_INTERNAL_a6934b1b_4_k_cu_main6thrust24THRUST_300001_SM_1000_NS12placeholders2_4E[1];
.global .align 1 .b8 _ZN30_INTERNAL_a6934b1b_4_k_cu_main6thrust24THRUST_300001_SM_1000_NS12placeholders2_5E[1];
.global .align 1 .b8 _ZN30_INTERNAL_a6934b1b_4_k_cu_main6thrust24THRUST_300001_SM_1000_NS12placeholders2_6E[1];
.global .align 1 .b8 _ZN30_INTERNAL_a6934b1b_4_k_cu_main6thrust24THRUST_300001_SM_1000_NS12placeholders2_7E[1];
.global .align 1 .b8 _ZN30_INTERNAL_a6934b1b_4_k_cu_main6thrust24THRUST_300001_SM_1000_NS12placeholders2_8E[1];
.global .align 1 .b8 _ZN30_INTERNAL_a6934b1b_4_k_cu_main6thrust24THRUST_300001_SM_1000_NS12placeholders2_9E[1];
.global .align 1 .b8 _ZN30_INTERNAL_a6934b1b_4_k_cu_main6thrust24THRUST_300001_SM_1000_NS12placeholders3_10E[1];
.global .align 1 .b8 _ZN30_INTERNAL_a6934b1b_4_k_cu_main6thrust24THRUST_300001_SM_1000_NS3seqE[1];

.visible .entry _ZN3cub18CUB_300001_SM_10006detail11EmptyKernelIvEEvv()
{


	ret;

}
	// .globl	_ZN3cub18CUB_300001_SM_10006detail6reduce28DeviceReduceSingleTileKernelINS2_10policy_hubIfjN4cuda3std3__44plusIfEEE10Policy1000EN6thrust24THRUST_300001_SM_1000_NS6detail15normal_iteratorINSD_10device_ptrIfEEEEPfjS9_ff6squareIfEEEvT0_T1_T2_T3_T4_T6_
.visible .entry _ZN3cub18CUB_300001_SM_10006detail6reduce28DeviceReduceSingleTileKernelINS2_10policy_hubIfjN4cuda3std3__44plusIfEEE10Policy1000EN6thrust24THRUST_300001_SM_1000_NS6detail15normal_iteratorINSD_10device_ptrIfEEEEPfjS9_ff6squareIfEEEvT0_T1_T2_T3_T4_T6_(
	.param .align 8 .b8 _ZN3cub18CUB_300001_SM_10006detail6reduce28DeviceReduceSingleTileKernelINS2_10policy_hubIfjN4cuda3std3__44plusIfEEE10Policy1000EN6thrust24THRUST_300001_SM_1000_NS6detail15normal_iteratorINSD_10device_ptrIfEEEEPfjS9_ff6squareIfEEEvT0_T1_T2_T3_T4_T6__param_0[8],
	.param .u64 .ptr .align 1 _ZN3cub18CUB_300001_SM_10006detail6reduce28DeviceReduceSingleTileKernelINS2_10policy_hubIfjN4cuda3std3__44plusIfEEE10Policy1000EN6thrust24THRUST_300001_SM_1000_NS6detail15normal_iteratorINSD_10device_ptrIfEEEEPfjS9_ff6squareIfEEEvT0_T1_T2_T3_T4_T6__param_1,
	.param .u32 _ZN3cub18CUB_300001_SM_10006detail6reduce28DeviceReduceSingleTileKernelINS2_10policy_hubIfjN4cuda3std3__44plusIfEEE10Policy1000EN6thrust24THRUST_300001_SM_1000_NS6detail15normal_iteratorINSD_10device_ptrIfEEEEPfjS9_ff6squareIfEEEvT0_T1_T2_T3_T4_T6__param_2,
	.param .align 1 .b8 _ZN3cub18CUB_300001_SM_10006detail6reduce28DeviceReduceSingleTileKernelINS2_10policy_hubIfjN4cuda3std3__44plusIfEEE10Policy1000EN6thrust24THRUST_300001_SM_1000_NS6detail15normal_iteratorINSD_10device_ptrIfEEEEPfjS9_ff6squareIfEEEvT0_T1_T2_T3_T4_T6__param_3[1],
	.param .f32 _ZN3cub18CUB_300001_SM_10006detail6reduce28DeviceReduceSingleTileKernelINS2_10policy_hubIfjN4cuda3std3__44plusIfEEE10Policy1000EN6thrust24THRUST_300001_SM_1000_NS6detail15normal_iteratorINSD_10device_ptrIfEEEEPfjS9_ff6squareIfEEEvT0_T1_T2_T3_T4_T6__param_4,
	.param .align 1 .b8 _ZN3cub18CUB_300001_SM_10006detail6reduce28DeviceReduceSingleTileKernelINS2_10policy_hubIfjN4cuda3std3__44plusIfEEE10Policy1000EN6thrust24THRUST_300001_SM_1000_NS6detail15normal_iteratorINSD_10device_ptrIfEEEEPfjS9_ff6squareIfEEEvT0_T1_T2_T3_T4_T6__param_5[1]
)
.maxntid 512
.minnctapersm 1
{
	.reg .pred 	%p<67>;
	.reg .b32 	%r<211>;
	.reg .b32 	%f<400>;
	.reg .b64 	%rd<84>;
	// demoted variable
	.shared .align 4 .b8 _ZZN3cub18CUB_300001_SM_10006detail6reduce28DeviceReduceSingleTileKernelINS2_10policy_hubIfjN4cuda3std3__44plusIfEEE10Policy1000EN6thrust24THRUST_300001_SM_1000_NS6detail15normal_iteratorINSD_10device_ptrIfEEEEPfjS9_ff6squareIfEEEvT0_T1_T2_T3_T4_T6_E12temp_storage[84];
	ld.param.u64 	%rd9, [_ZN3cub18CUB_300001_SM_10006detail6reduce28DeviceReduceSingleTileKernelINS2_10policy_hubIfjN4cuda3std3__44plusIfEEE10Policy1000EN6thrust24THRUST_300001_SM_1000_NS6detail15normal_iteratorINSD_10device_ptrIfEEEEPfjS9_ff6squareIfEEEvT0_T1_T2_T3_T4_T6__param_0];
	ld.param.u64 	%rd10, [_ZN3cub18CUB_300001_SM_10006detail6reduce28DeviceReduceSingleTileKernelINS2_10policy_hubIfjN4cuda3std3__44plusIfEEE10Policy1000EN6thrust24THRUST_300001_SM_1000_NS6detail15normal_iteratorINSD_10device_ptrIfEEEEPfjS9_ff6squareIfEEEvT0_T1_T2_T3_T4_T6__param_1];
	ld.param.u32 	%r51, [_ZN3cub18CUB_300001_SM_10006detail6reduce28DeviceReduceSingleTileKernelINS2_10policy_hubIfjN4cuda3std3__44plusIfEEE10Policy1000EN6thrust24THRUST_300001_SM_1000_NS6detail15normal_iteratorINSD_10device_ptrIfEEEEPfjS9_ff6squareIfEEEvT0_T1_T2_T3_T4_T6__param_2];
	ld.param.f32 	%f42, [_ZN3cub18CUB_300001_SM_10006detail6reduce28DeviceReduceSingleTileKernelINS2_10policy_hubIfjN4cuda3std3__44plusIfEEE10Policy1000EN6thrust24THRUST_300001_SM_1000_NS6detail15normal_iteratorINSD_10device_ptrIfEEEEPfjS9_ff6squareIfEEEvT0_T1_T2_T3_T4_T6__param_4];
	cvta.to.global.u64 	%rd1, %rd10;
	setp.ne.s32 	%p1, %r51, 0;
	@%p1 bra 	$L__BB1_3;
	mov.u32 	%r193, %tid.x;
	setp.ne.s32 	%p66, %r193, 0;
	@%p66 bra 	$L__BB1_52;
	st.global.f32 	[%rd1], %f42;
	bra.uni 	$L__BB1_52;
$L__BB1_3:
	cvta.to.global.u64 	%rd2, %rd9;
	setp.gt.u32 	%p2, %r51, 8191;
	@%p2 bra 	$L__BB1_28;
	mov.u32 	%r1, %tid.x;
	setp.ge.u32 	%p24, %r1, %r51;
	mov.f32 	%f387, 0f00000000;
	mov.u32 	%r197, %r1;
	@%p24 bra 	$L__BB1_6;
	mul.wide.u32 	%rd73, %r1, 4;
	add.s64 	%rd74, %rd2, %rd73;
	ld.global.f32 	%f219, [%rd74];
	mul.f32 	%f387, %f219, %f219;
	add.s32 	%r197, %r1, 512;
$L__BB1_6:
	setp.ge.u32 	%p25, %r197, %r51;
	@%p25 bra 	$L__BB1_19;
	not.b32 	%r120, %r197;
	add.s32 	%r121, %r51, %r120;
	shr.u32 	%r122, %r121, 9;
	add.s32 	%r4, %r122, 1;
	and.b32  	%r5, %r4, 15;
	setp.lt.u32 	%p26, %r121, 7680;
	@%p26 bra 	$L__BB1_10;
	and.b32  	%r123, %r4, 16777200;
	neg.s32 	%r195, %r123;
	mul.wide.u32 	%rd75, %r197, 4;
	add.s64 	%rd76, %rd75, %rd2;
	add.s64 	%rd82, %rd76, 16384;
$L__BB1_9:
	.pragma "nounroll";
	ld.global.f32 	%f221, [%rd82+-16384];
	fma.rn.f32 	%f222, %f221, %f221, %f387;
	ld.global.f32 	%f223, [%rd82+-14336];
	fma.rn.f32 	%f224, %f223, %f223, %f222;
	ld.global.f32 	%f225, [%rd82+-12288];
	fma.rn.f32 	%f226, %f225, %f225, %f224;
	ld.global.f32 	%f227, [%rd82+-10240];
	fma.rn.f32 	%f228, %f227, %f227, %f226;
	ld.global.f32 	%f229, [%rd82+-8192];
	fma.rn.f32 	%f230, %f229, %f229, %f228;
	ld.global.f32 	%f231, [%rd82+-6144];
	fma.rn.f32 	%f232, %f231, %f231, %f230;
	ld.global.f32 	%f233, [%rd82+-4096];
	fma.rn.f32 	%f234, %f233, %f233, %f232;
	ld.global.f32 	%f235, [%rd82+-2048];
	fma.rn.f32 	%f236, %f235, %f235, %f234;
	ld.global.f32 	%f237, [%rd82];
	fma.rn.f32 	%f238, %f237, %f237, %f236;
	ld.global.f32 	%f239, [%rd82+2048];
	fma.rn.f32 	%f240, %f239, %f239, %f238;
	ld.global.f32 	%f241, [%rd82+4096];
	fma.rn.f32 	%f242, %f241, %f241, %f240;
	ld.global.f32 	%f243, [%rd82+6144];
	fma.rn.f32 	%f244, %f243, %f243, %f242;
	ld.global.f32 	%f245, [%rd82+8192];
	fma.rn.f32 	%f246, %f245, %f245, %f244;
	ld.global.f32 	%f247, [%rd82+10240];
	fma.rn.f32 	%f248, %f247, %f247, %f246;
	ld.global.f32 	%f249, [%rd82+12288];
	fma.rn.f32 	%f250, %f249, %f249, %f248;
	ld.global.f32 	%f251, [%rd82+14336];
	fma.rn.f32 	%f387, %f251, %f251, %f250;
	add.s32 	%r197, %r197, 8192;
	add.s32 	%r195, %r195, 16;
	add.s64 	%rd82, %rd82, 32768;
	setp.ne.s32 	%p27, %r195, 0;
	@%p27 bra 	$L__BB1_9;
$L__BB1_10:
	setp.eq.s32 	%p28, %r5, 0;
	@%p28 bra 	$L__BB1_19;
	and.b32  	%r12, %r4, 7;
	setp.lt.u32 	%p29, %r5, 8;
	@%p29 bra 	$L__BB1_13;
	mul.wide.u32 	%rd77, %r197, 4;
	add.s64 	%rd78, %rd2, %rd77;
	ld.global.f32 	%f253, [%rd78];
	fma.rn.f32 	%f254, %f253, %f253, %f387;
	ld.global.f32 	%f255, [%rd78+2048];
	fma.rn.f32 	%f256, %f255, %f255, %f254;
	ld.global.f32 	%f257, [%rd78+4096];
	fma.rn.f32 	%f258, %f257, %f257, %f256;
	ld.global.f32 	%f259, [%rd78+6144];
	fma.rn.f32 	%f260, %f259, %f259, %f258;
	ld.global.f32 	%f261, [%rd78+8192];
	fma.rn.f32 	%f262, %f261, %f261, %f260;
	ld.global.f32 	%f263, [%rd78+10240];
	fma.rn.f32 	%f264, %f263, %f263, %f262;
	ld.global.f32 	%f265, [%rd78+12288];
	fma.rn.f32 	%f266, %f265, %f265, %f264;
	ld.global.f32 	%f267, [%rd78+14336];
	fma.rn.f32 	%f387, %f267, %f267, %f266;
	add.s32 	%r197, %r197, 4096;
$L__BB1_13:
	setp.eq.s32 	%p30, %r12, 0;
	@%p30 bra 	$L__BB1_19;
	and.b32  	%r15, %r4, 3;
	setp.lt.u32 	%p31, %r12, 4;
	@%p31 bra 	$L__BB1_16;
	mul.wide.u32 	%rd79, %r197, 4;
	add.s64 	%rd80, %rd2, %rd79;
	ld.global.f32 	%f269, [%rd80];
	fma.rn.f32 	%f270, %f269, %f269, %f387;
	ld.global.f32 	%f271, [%rd80+2048];
	fma.rn.f32 	%f272, %f271, %f271, %f270;
	ld.global.f32 	%f273, [%rd80+4096];
	fma.rn.f32 	%f274, %f273, %f273, %f272;
	ld.global.f32 	%f275, [%rd80+6144];
	fma.rn.f32 	%f387, %f275, %f275, %f274;
	add.s32 	%r197, %r197, 2048;
$L__BB1_16:
	setp.eq.s32 	%p32, %r15, 0;
	@%p32 bra 	$L__BB1_19;
	mul.wide.u32 	%rd81, %r197, 4;
	add.s64 	%rd83, %rd2, %rd81;
	neg.s32 	%r200, %r15;
$L__BB1_18:
	.pragma "nounroll";
	ld.global.f32 	%f276, [%rd83];
	fma.rn.f32 	%f387, %f276, %f276, %f387;
	add.s64 	%rd83, %rd83, 2048;
	add.s32 	%r200, %r200, 1;
	setp.ne.s32 	%p33, %r200, 0;
	@%p33 bra 	$L__BB1_18;
$L__BB1_19:
	setp.lt.u32 	%p34, %r51, 512;
	@%p34 bra 	$L__BB1_24;
	// begin inline asm
	mov.u32 %r162, %laneid;
	// end inline asm
	mov.b32 	%r164, %f387;
	mov.b32 	%r165, 1;
	mov.b32 	%r186, 31;
	mov.b32 	%r187, -1;
	// begin inline asm
	shfl.sync.down.b32 %r163, %r164, %r165, %r186, %r187;
	// end inline asm
	setp.gt.s32 	%p58, %r162, 30;
	mov.b32 	%f335, %r163;
	add.f32 	%f336, %f387, %f335;
	selp.f32 	%f337, %f387, %f336, %p58;
	mov.b32 	%r169, %f337;
	mov.b32 	%r170, 2;
	// begin inline asm
	shfl.sync.down.b32 %r168, %r169, %r170, %r186, %r187;
	// end inline asm
	setp.gt.s32 	%p59, %r162, 29;
	mov.b32 	%f338, %r168;
	add.f32 	%f339, %f337, %f338;
	selp.f32 	%f340, %f337, %f339, %p59;
	mov.b32 	%r174, %f340;
	mov.b32 	%r175, 4;
	// begin inline asm
	shfl.sync.down.b32 %r173, %r174, %r175, %r186, %r187;
	// end inline asm
	setp.gt.s32 	%p60, %r162, 27;
	mov.b32 	%f341, %r173;
	add.f32 	%f342, %f340, %f341;
	selp.f32 	%f343, %f340, %f342, %p60;
	mov.b32 	%r179, %f343;
	mov.b32 	%r180, 8;
	// begin inline asm
	shfl.sync.down.b32 %r178, %r179, %r180, %r186, %r187;
	// end inline asm
	setp.gt.s32 	%p61, %r162, 23;
	mov.b32 	%f344, %r178;
	add.f32 	%f345, %f343, %f344;
	selp.f32 	%f346, %f343, %f345, %p61;
	mov.b32 	%r184, %f346;
	mov.b32 	%r185, 16;
	// begin inline asm
	shfl.sync.down.b32 %r183, %r184, %r185, %r186, %r187;
	// end inline asm
	setp.gt.s32 	%p62, %r162, 15;
	mov.b32 	%f347, %r183;
	add.f32 	%f16, %f346, %f347;
	selp.f32 	%f399, %f346, %f16, %p62;
	setp.ne.s32 	%p63, %r162, 0;
	@%p63 bra 	$L__BB1_22;
	shr.u32 	%r188, %r1, 3;
	and.b32  	%r189, %r188, 124;
	mov.u32 	%r190, _ZZN3cub18CUB_300001_SM_10006detail6reduce28DeviceReduceSingleTileKernelINS2_10policy_hubIfjN4cuda3std3__44plusIfEEE10Policy1000EN6thrust24THRUST_300001_SM_1000_NS6detail15normal_iteratorINSD_10device_ptrIfEEEEPfjS9_ff6squareIfEEEvT0_T1_T2_T3_T4_T6_E12temp_storage;
	add.s32 	%r191, %r190, %r189;
	st.shared.f32 	[%r191+16], %f16;
$L__BB1_22:
	bar.sync 	0;
	setp.ne.s32 	%p64, %r1, 0;
	@%p64 bra 	$L__BB1_50;
	ld.shared.f32 	%f348, [_ZZN3cub18CUB_300001_SM_10006detail6reduce28DeviceReduceSingleTileKernelINS2_10policy_hubIfjN4cuda3std3__44plusIfEEE10Policy1000EN6thrust24THRUST_300001_SM_1000_NS6detail15normal_iteratorINSD_10device_ptrIfEEEEPfjS9_ff6squareIfEEEvT0_T1_T2_T3_T4_T6_E12temp_storage+20];
	add.f32 	%f349, %f399, %f348;
	ld.shared.f32 	%f350, [_ZZN3cub18CUB_300001_SM_10006detail6reduce28DeviceReduceSingleTileKernelINS2_10policy_hubIfjN4cuda3std3__44plusIfEEE10Policy1000EN6thrust24THRUST_300001_SM_1000_NS6detail15normal_iteratorINSD_10device_ptrIfEEEEPfjS9_ff6squareIfEEEvT0_T1_T2_T3_T4_T6_E12temp_storage+24];
	add.f32 	%f351, %f349, %f350;
	ld.shared.f32 	%f352, [_ZZN3cub18CUB_300001_SM_10006detail6reduce28DeviceReduceSingleTileKernelINS2_10policy_hubIfjN4cuda3std3__44plusIfEEE10Policy1000EN6thrust24THRUST_300001_SM_1000_NS6detail15normal_iteratorINSD_10device_ptrIfEEEEPfjS9_ff6squareIfEEEvT0_T1_T2_T3_T4_T6_E12temp_storage+28];
	add.f32 	%f353, %f351, %f352;
	ld.shared.f32 	%f354, [_ZZN3cub18CUB_300001_SM_10006detail6reduce28DeviceReduceSingleTileKernelINS2_10policy_hubIfjN4cuda3std3__44plusIfEEE10Policy1000EN6thrust24THRUST_300001_SM_1000_NS6detail15normal_iteratorINSD_10device_ptrIfEEEEPfjS9_ff6squareIfEEEvT0_T1_T2_T3_T4_T6_E12temp_storage+32];
	add.f32 	%f355, %f353, %f354;
	ld.shared.f32 	%f356, [_ZZN3cub18CUB_300001_SM_10006detail6reduce28DeviceReduceSingleTileKernelINS2_10policy_hubIfjN4cuda3std3__44plusIfEEE10Policy1000EN6thrust24THRUST_300001_SM_1000_NS6detail15normal_iteratorINSD_10device_ptrIfEEEEPfjS9_ff6squareIfEEEvT0_T1_T2_T3_T4_T6_E12temp_storage+36];
	add.f32 	%f357, %f355, %f356;
	ld.shared.f32 	%f358, [_ZZN3cub18CUB_300001_SM_10006detail6reduce28DeviceReduceSingleTileKernelINS2_10policy_hubIfjN4cuda3std3__44plusIfEEE10Policy1000EN6thrust24THRUST_300001_SM_1000_NS6detail15normal_iteratorINSD_10device_ptrIfEEEEPfjS9_ff6squareIfEEEvT0_T1_T2_T3_T4_T6_E12temp_storage+40];
	add.f32 	%f359, %f357, %f358;
	ld.shared.f32 	%f360, [_ZZN3cub18CUB_300001_SM_10006detail6reduce28DeviceReduceSingleTileKernelINS2_10policy_hubIfjN4cuda3std3__44plusIfEEE10Policy1000EN6thrust24THRUST_300001_SM_1000_NS6detail15normal_iteratorINSD_10device_ptrIfEEEEPfjS9_ff6squareIfEEEvT0_T1_T2_T3_T4_T6_E12temp_storage+44];
	add.f32 	%f361, %f359, %f360;
	ld.shared.f32 	%f362, [_ZZN3cub18CUB_300001_SM_10006detail6reduce28DeviceReduceSingleTileKernelINS2_10policy_hubIfjN4cuda3std3__44plusIfEEE10Policy1000EN6thrust24THRUST_300001_SM_1000_NS6detail15normal_iteratorINSD_10device_ptrIfEEEEPfjS9_ff6squareIfEEEvT0_T1_T2_T3_T4_T6_E12temp_storage+48];
	add.f32 	%f363, %f361, %f362;
	ld.shared.f32 	%f364, [_ZZN3cub18CUB_300001_SM_10006detail6reduce28DeviceReduceSingleTileKernelINS2_10policy_hubIfjN4cuda3std3__44plusIfEEE10Policy1000EN6thrust24THRUST_300001_SM_1000_NS6detail15normal_iteratorINSD_10device_ptrIfEEEEPfjS9_ff6squareIfEEEvT0_T1_T2_T3_T4_T6_E12temp_storage+52];
	add.f32 	%f365, %f363, %f364;
	ld.shared.f32 	%f366, [_ZZN3cub18CUB_300001_SM_10006detail6reduce28DeviceReduceSingleTileKernelINS2_10policy_hubIfjN4cuda3std3__44plusIfEEE10Policy1000EN6thrust24THRUST_300001_SM_1000_NS6detail15normal_iteratorINSD_10device_ptrIfEEEEPfjS9_ff6squareIfEEEvT0_T1_T2_T3_T4_T6_E12temp_storage+56];
	add.f32 	%f367, %f365, %f366;
	ld.shared.f32 	%f368, [_ZZN3cub18CUB_300001_SM_10006detail6reduce28DeviceReduceSingleTileKernelINS2_10policy_hubIfjN4cuda3std3__44plusIfEEE10Policy1000EN6thrust24THRUST_300001_SM_1000_NS6detail15normal_iteratorINSD_10device_ptrIfEEEEPfjS9_ff6squareIfEEEvT0_T1_T2_T3_T4_T6_E12temp_storage+60];
	add.f32 	%f369, %f367, %f368;
	ld.shared.f32 	%f370, [_ZZN3cub18CUB_300001_SM_10006detail6reduce28DeviceReduceSingleTileKernelINS2_10policy_hubIfjN4cuda3std3__44plusIfEEE10Policy1000EN6thrust24THRUST_300001_SM_1000_NS6detail15normal_iteratorINSD_10device_ptrIfEEEEPfjS9_ff6squareIfEEEvT0_T1_T2_T3_T4_T6_E12temp_storage+64];
	add.f32 	%f371, %f369, %f370;
	ld.shared.f32 	%f372, [_ZZN3cub18CUB_300001_SM_10006detail6reduce28DeviceReduceSingleTileKernelINS2_10policy_hubIfjN4cuda3std3__44plusIfEEE10Policy1000EN6thrust24THRUST_300001_SM_1000_NS6detail15normal_iteratorINSD_10device_ptrIfEEEEPfjS9_ff6squareIfEEEvT0_T1_T2_T3_T4_T6_E12temp_storage+68];
	add.f32 	%f373, %f371, %f372;
	ld.shared.f32 	%f374, [_ZZN3cub18CUB_300001_SM_10006detail6reduce28DeviceReduceSingleTileKernelINS2_10policy_hubIfjN4cuda3std3__44plusIfEEE10Policy1000EN6thrust24THRUST_300001_SM_1000_NS6detail15normal_iteratorINSD_10device_ptrIfEEEEPfjS9_ff6squareIfEEEvT0_T1_T2_T3_T4_T6_E12temp_storage+72];
	add.f32 	%f375, %f373, %f374;
	ld.shared.f32 	%f376, [_ZZN3cub18CUB_300001_SM_10006detail6reduce28DeviceReduceSingleTileKernelINS2_10policy_hubIfjN4cuda3std3__44plusIfEEE10Policy1000EN6thrust24THRUST_300001_SM_1000_NS6detail15normal_iteratorINSD_10device_ptrIfEEEEPfjS9_ff6squareIfEEEvT0_T1_T2_T3_T4_T6_E12temp_storage+76];
	add.f32 	%f399, %f375, %f376;
	bra.uni 	$L__BB1_50;
$L__BB1_24:
	// begin inline asm
	mov.u32 %r124, %laneid;
	// end inline asm
	and.b32  	%r150, %r1, 992;
	add.s32 	%r151, %r150, 32;
	setp.gt.u32 	%p35, %r151, %r51;
	not.b32 	%r152, %r150;
	add.s32 	%r153, %r51, %r152;
	selp.b32 	%r148, %r153, 31, %p35;
	mov.b32 	%r126, %f387;
	mov.b32 	%r127, 1;
	mov.b32 	%r149, -1;
	// begin inline asm
	shfl.sync.down.b32 %r125, %r126, %r127, %r148, %r149;
	// end inline asm
	setp.lt.s32 	%p36, %r124, %r148;
	mov.b32 	%f277, %r125;
	add.f32 	%f278, %f387, %f277;
	selp.f32 	%f279, %f278, %f387, %p36;
	mov.b32 	%r131, %f279;
	mov.b32 	%r132, 2;
	// begin inline asm
	shfl.sync.down.b32 %r130, %r131, %r132, %r148, %r149;
	// end inline asm
	add.s32 	%r154, %r124, 2;
	setp.gt.s32 	%p37, %r154, %r148;
	mov.b32 	%f280, %r130;
	add.f32 	%f281, %f279, %f280;
	selp.f32 	%f282, %f279, %f281, %p37;
	mov.b32 	%r136, %f282;
	mov.b32 	%r137, 4;
	// begin inline asm
	shfl.sync.down.b32 %r135, %r136, %r137, %r148, %r149;
	// end inline asm
	add.s32 	%r155, %r124, 4;
	setp.gt.s32 	%p38, %r155, %r148;
	mov.b32 	%f283, %r135;
	add.f32 	%f284, %f282, %f283;
	selp.f32 	%f285, %f282, %f284, %p38;
	mov.b32 	%r141, %f285;
	mov.b32 	%r142, 8;
	// begin inline asm
	shfl.sync.down.b32 %r140, %r141, %r142, %r148, %r149;
	// end inline asm
	add.s32 	%r156, %r124, 8;
	setp.gt.s32 	%p39, %r156, %r148;
	mov.b32 	%f286, %r140;
	add.f32 	%f287, %f285, %f286;
	selp.f32 	%f288, %f285, %f287, %p39;
	mov.b32 	%r146, %f288;
	mov.b32 	%r147, 16;
	// begin inline asm
	shfl.sync.down.b32 %r145, %r146, %r147, %r148, %r149;
	// end inline asm
	add.s32 	%r157, %r124, 16;
	setp.gt.s32 	%p40, %r157, %r148;
	mov.b32 	%f289, %r145;
	add.f32 	%f290, %f288, %f289;
	selp.f32 	%f399, %f288, %f290, %p40;
	setp.ne.s32 	%p41, %r124, 0;
	@%p41 bra 	$L__BB1_26;
	shr.u32 	%r158, %r1, 3;
	and.b32  	%r159, %r158, 124;
	mov.u32 	%r160, _ZZN3cub18CUB_300001_SM_10006detail6reduce28DeviceReduceSingleTileKernelINS2_10policy_hubIfjN4cuda3std3__44plusIfEEE10Policy1000EN6thrust24THRUST_300001_SM_1000_NS6detail15normal_iteratorINSD_10device_ptrIfEEEEPfjS9_ff6squareIfEEEvT0_T1_T2_T3_T4_T6_E12temp_storage;
	add.s32 	%r161, %r160, %r159;
	st.shared.f32 	[%r161+16], %f399;
$L__BB1_26:
	bar.sync 	0;
	setp.ne.s32 	%p42, %r1, 0;
	@%p42 bra 	$L__BB1_50;
	setp.gt.u32 	%p43, %r51, 32;
	ld.shared.f32 	%f291, [_ZZN3cub18CUB_300001_SM_10006detail6reduce28DeviceReduceSingleTileKernelINS2_10policy_hubIfjN4cuda3std3__44plusIfEEE10Policy1000EN6thrust24THRUST_300001_SM_1000_NS6detail15normal_iteratorINSD_10device_ptrIfEEEEPfjS9_ff6squareIfEEEvT0_T1_T2_T3_T4_T6_E12temp_storage+20];
	add.f32 	%f292, %f399, %f291;
	selp.f32 	%f293, %f292, %f399, %p43;
	setp.gt.u32 	%p44, %r51, 64;
	ld.shared.f32 	%f294, [_ZZN3cub18CUB_300001_SM_10006detail6reduce28DeviceReduceSingleTileKernelINS2_10policy_hubIfjN4cuda3std3__44plusIfEEE10Policy1000EN6thrust24THRUST_300001_SM_1000_NS6detail15normal_iteratorINSD_10device_ptrIfEEEEPfjS9_ff6squareIfEEEvT0_T1_T2_T3_T4_T6_E12temp_storage+24];
	add.f32 	%f295, %f294, %f293;
	selp.f32 	%f296, %f295, %f293, %p44;
	setp.gt.u32 	%p45, %r51, 96;
	ld.shared.f32 	%f297, [_ZZN3cub18CUB_300001_SM_10006detail6reduce28DeviceReduceSingleTileKernelINS2_10policy_hubIfjN4cuda3std3__44plusIfEEE10Policy1000EN6thrust24THRUST_300001_SM_1000_NS6detail15normal_iteratorINSD_10device_ptrIfEEEEPfjS9_ff6squareIfEEEvT0_T1_T2_T3_T4_T6_E12temp_storage+28];
	add.f32 	%f298, %f297, %f296;
	selp.f32 	%f299, %f298, %f296, %p45;
	setp.gt.u32 	%p46, %r51, 128;
	ld.shared.f32 	%f300, [_ZZN3cub18CUB_300001_SM_10006detail6reduce28DeviceReduceSingleTileKernelINS2_10policy_hubIfjN4cuda3std3__44plusIfEEE10Policy1000EN6thrust24THRUST_300001_SM_1000_NS6detail15normal_iteratorINSD_10device_ptrIfEEEEPfjS9_ff6squareIfEEEvT0_T1_T2_T3_T4_T6_E12temp_storage+32];
	add.f32 	%f301, %f300, %f299;
	selp.f32 	%f302, %f301, %f299, %p46;
	setp.gt.u32 	%p47, %r51, 160;
	ld.shared.f32 	%f303, [_ZZN3cub18CUB_300001_SM_10006detail6reduce28DeviceReduceSingleTileKernelINS2_10policy_hubIfjN4cuda3std3__44plusIfEEE10Policy1000EN6thrust24THRUST_300001_SM_1000_NS6detail15normal_iteratorINSD_10device_ptrIfEEEEPfjS9_ff6squareIfEEEvT0_T1_T2_T3_T4_T6_E12temp_storage+36];
	add.f32 	%f304, %f303, %f302;
	selp.f32 	%f305, %f304, %f302, %p47;
	setp.gt.u32 	%p48, %r51, 192;
	ld.shared.f32 	%f306, [_ZZN3cub18CUB_300001_SM_10006detail6reduce28DeviceReduceSingleTileKernelINS2_10policy_hubIfjN4cuda3std3__44plusIfEEE10Policy1000EN6thrust24THRUST_300001_SM_1000_NS6detail15normal_iteratorINSD_10device_ptrIfEEEEPfjS9_ff6squareIfEEEvT0_T1_T2_T3_T4_T6_E12temp_storage+40];
	add.f32 	%f307, %f306, %f305;
	selp.f32 	%f308, %f307, %f305, %p48;
	setp.gt.u32 	%p49, %r51, 224;
	ld.shared.f32 	%f309, [_ZZN3cub18CUB_300001_SM_10006detail6reduce28DeviceReduceSingleTileKernelINS2_10policy_hubIfjN4cuda3std3__44plusIfEEE10Policy1000EN6thrust24THRUST_300001_SM_1000_NS6detail15normal_iteratorINSD_10device_ptrIfEEEEPfjS9_ff6squareIfEEEvT0_T1_T2_T3_T4_T6_E12temp_storage+44];
	add.f32 	%f310, %f309, %f308;
	selp.f32 	%f311, %f310, %f308, %p49;
	setp.gt.u32 	%p50, %r51, 256;
	ld.shared.f32 	%f312, [_ZZN3cub18CUB_300001_SM_10006detail6reduce28DeviceReduceSingleTileKernelINS2_10policy_hubIfjN4cuda3std3__44plusIfEEE10Policy1000EN6thrust24THRUST_300001_SM_1000_NS6detail15normal_iteratorINSD_10device_ptrIfEEEEPfjS9_ff6squareIfEEEvT0_T1_T2_T3_T4_T6_E12temp_storage+48];
	add.f32 	%f313, %f312, %f311;
	selp.f32 	%f314, %f313, %f311, %p50;
	setp.gt.u32 	%p51, %r51, 288;
	ld.shared.f32 	%f315, [_ZZN3cub18CUB_300001_SM_10006detail6reduce28DeviceReduceSingleTileKernelINS2_10policy_hubIfjN4cuda3std3__44plusIfEEE10Policy1000EN6thrust24THRUST_300001_SM_1000_NS6detail15normal_iteratorINSD_10device_ptrIfEEEEPfjS9_ff6squareIfEEEvT0_T1_T2_T3_T4_T6_E12temp_storage+52];
	add.f32 	%f316, %f315, %f314;
	selp.f32 	%f317, %f316, %f314, %p51;
	setp.gt.u32 	%p52, %r51, 320;
	ld.shared.f32 	%f318, [_ZZN3cub18CUB_300001_SM_10006detail6reduce28DeviceReduceSingleTileKernelINS2_10policy_hubIfjN4cuda3std3__44plusIfEEE10Policy1000EN6thrust24THRUST_300001_SM_1000_NS6detail15normal_iteratorINSD_10device_ptrIfEEEEPfjS9_ff6squareIfEEEvT0_T1_T2_T3_T4_T6_E12temp_storage+56];
	add.f32 	%f319, %f318, %f317;
	selp.f32 	%f320, %f319, %f317, %p52;
	setp.gt.u32 	%p53, %r51, 352;
	ld.shared.f32 	%f321, [_ZZN3cub18CUB_300001_SM_10006detail6reduce28DeviceReduceSingleTileKernelINS2_10policy_hubIfjN4cuda3std3__44plusIfEEE10Policy1000EN6thrust24THRUST_300001_SM_1000_NS6detail15normal_iteratorINSD_10device_ptrIfEEEEPfjS9_ff6squareIfEEEvT0_T1_T2_T3_T4_T6_E12temp_storage+60];
	add.f32 	%f322, %f321, %f320;
	selp.f32 	%f323, %f322, %f320, %p53;
	setp.gt.u32 	%p54, %r51, 384;
	ld.shared.f32 	%f324, [_ZZN3cub18CUB_300001_SM_10006detail6reduce28DeviceReduceSingleTileKernelINS2_10policy_hubIfjN4cuda3std3__44plusIfEEE10Policy1000EN6thrust24THRUST_300001_SM_1000_NS6detail15normal_iteratorINSD_10device_ptrIfEEEEPfjS9_ff6squareIfEEEvT0_T1_T2_T3_T4_T6_E12temp_storage+64];
	add.f32 	%f325, %f324, %f323;
	selp.f32 	%f326, %f325, %f323, %p54;
	setp.gt.u32 	%p55, %r51, 416;
	ld.shared.f32 	%f327, [_ZZN3cub18CUB_300001_SM_10006detail6reduce28DeviceReduceSingleTileKernelINS2_10policy_hubIfjN4cuda3std3__44plusIfEEE10Policy1000EN6thrust24THRUST_300001_SM_1000_NS6detail15normal_iteratorINSD_10device_ptrIfEEEEPfjS9_ff6squareIfEEEvT0_T1_T2_T3_T4_T6_E12temp_storage+68];
	add.f32 	%f328, %f327, %f326;
	selp.f32 	%f329, %f328, %f326, %p55;
	setp.gt.u32 	%p56, %r51, 448;
	ld.shared.f32 	%f330, [_ZZN3cub18CUB_300001_SM_10006detail6reduce28DeviceReduceSingleTileKernelINS2_10policy_hubIfjN4cuda3std3__44plusIfEEE10Policy1000EN6thrust24THRUST_300001_SM_1000_NS6detail15normal_iteratorINSD_10device_ptrIfEEEEPfjS9_ff6squareIfEEEvT0_T1_T2_T3_T4_T6_E12temp_storage+72];
	add.f32 	%f331, %f330, %f329;
	selp.f32 	%f332, %f331, %f329, %p56;
	setp.gt.u32 	%p57, %r51, 480;
	ld.shared.f32 	%f333, [_ZZN3cub18CUB_300001_SM_10006detail6reduce28DeviceReduceSingleTileKernelINS2_10policy_hubIfjN4cuda3std3__44plusIfEEE10Policy1000EN6thrust24THRUST_300001_SM_1000_NS6detail15normal_iteratorINSD_10device_ptrIfEEEEPfjS9_ff6squareIfEEEvT0_T1_T2_T3_T4_T6_E12temp_storage+76];
	add.f32 	%f334, %f333, %f332;
	selp.f32 	%f399, %f334, %f332, %p57;
	bra.uni 	$L__BB1_50;
$L__BB1_28:
	mov.u32 	%r21, %tid.x;
	mul.wide.u32 	%rd11, %r21, 4;
	add.s64 	%rd12, %rd2, %rd11;
	ld.global.f32 	%f43, [%rd12];
	ld.global.f32 	%f44, [%rd12+2048];
	mul.f32 	%f45, %f44, %f44;
	ld.global.f32 	%f46, [%rd12+4096];
	ld.global.f32 	%f47, [%rd12+6144];
	mul.f32 	%f48, %f47, %f47;
	ld.global.f32 	%f49, [%rd12+8192];
	ld.global.f32 	%f50, [%rd12+10240];
	mul.f32 	%f51, %f50, %f50;
	ld.global.f32 	%f52, [%rd12+12288];
	ld.global.f32 	%f53, [%rd12+14336];
	mul.f32 	%f54, %f53, %f53;
	ld.global.f32 	%f55, [%rd12+16384];
	ld.global.f32 	%f56, [%rd12+18432];
	mul.f32 	%f57, %f56, %f56;
	ld.global.f32 	%f58, [%rd12+20480];
	ld.global.f32 	%f59, [%rd12+22528];
	mul.f32 	%f60, %f59, %f59;
	ld.global.f32 	%f61, [%rd12+24576];
	ld.global.f32 	%f62, [%rd12+26624];
	mul.f32 	%f63, %f62, %f62;
	ld.global.f32 	%f64, [%rd12+28672];
	ld.global.f32 	%f65, [%rd12+30720];
	mul.f32 	%f66, %f65, %f65;
	fma.rn.f32 	%f67, %f43, %f43, %f45;
	fma.rn.f32 	%f68, %f46, %f46, %f48;
	fma.rn.f32 	%f69, %f49, %f49, %f51;
	fma.rn.f32 	%f70, %f52, %f52, %f54;
	fma.rn.f32 	%f71, %f55, %f55, %f57;
	fma.rn.f32 	%f72, %f58, %f58, %f60;
	fma.rn.f32 	%f73, %f61, %f61, %f63;
	fma.rn.f32 	%f74, %f64, %f64, %f66;
	add.f32 	%f75, %f67, %f68;
	add.f32 	%f76, %f69, %f70;
	add.f32 	%f77, %f71, %f72;
	add.f32 	%f78, %f73, %f74;
	add.f32 	%f79, %f75, %f76;
	add.f32 	%f80, %f77, %f78;
	add.f32 	%f398, %f79, %f80;
	add.s32 	%r22, %r51, -8192;
	setp.lt.u32 	%p3, %r22, 8192;
	mov.b32 	%r202, 8192;
	@%p3 bra 	$L__BB1_32;
	mov.b32 	%r202, 8192;
$L__BB1_30:
	add.s32 	%r54, %r21, %r202;
	mul.wide.u32 	%rd13, %r54, 4;
	add.s64 	%rd14, %rd2, %rd13;
	ld.global.f32 	%f81, [%rd14];
	ld.global.f32 	%f82, [%rd14+2048];
	ld.global.f32 	%f83, [%rd14+4096];
	mul.f32 	%f84, %f83, %f83;
	ld.global.f32 	%f85, [%rd14+6144];
	ld.global.f32 	%f86, [%rd14+8192];
	mul.f32 	%f87, %f86, %f86;
	ld.global.f32 	%f88, [%rd14+10240];
	ld.global.f32 	%f89, [%rd14+12288];
	mul.f32 	%f90, %f89, %f89;
	ld.global.f32 	%f91, [%rd14+14336];
	ld.global.f32 	%f92, [%rd14+16384];
	mul.f32 	%f93, %f92, %f92;
	ld.global.f32 	%f94, [%rd14+18432];
	ld.global.f32 	%f95, [%rd14+20480];
	mul.f32 	%f96, %f95, %f95;
	ld.global.f32 	%f97, [%rd14+22528];
	ld.global.f32 	%f98, [%rd14+24576];
	mul.f32 	%f99, %f98, %f98;
	ld.global.f32 	%f100, [%rd14+26624];
	ld.global.f32 	%f101, [%rd14+28672];
	mul.f32 	%f102, %f101, %f101;
	ld.global.f32 	%f103, [%rd14+30720];
	fma.rn.f32 	%f104, %f81, %f81, %f398;
	fma.rn.f32 	%f105, %f82, %f82, %f84;
	fma.rn.f32 	%f106, %f85, %f85, %f87;
	fma.rn.f32 	%f107, %f88, %f88, %f90;
	fma.rn.f32 	%f108, %f91, %f91, %f93;
	fma.rn.f32 	%f109, %f94, %f94, %f96;
	fma.rn.f32 	%f110, %f97, %f97, %f99;
	fma.rn.f32 	%f111, %f100, %f100, %f102;
	add.f32 	%f112, %f104, %f105;
	add.f32 	%f113, %f106, %f107;
	add.f32 	%f114, %f108, %f109;
	add.f32 	%f115, %f110, %f111;
	add.f32 	%f116, %f112, %f113;
	add.f32 	%f117, %f114, %f115;
	add.f32 	%f118, %f116, %f117;
	fma.rn.f32 	%f398, %f103, %f103, %f118;
	sub.s32 	%r55, %r51, %r202;
	setp.lt.u32 	%p4, %r55, 8192;
	@%p4 bra 	$L__BB1_46;
	add.s32 	%r202, %r202, 8192;
	setp.le.u32 	%p5, %r202, %r22;
	@%p5 bra 	$L__BB1_30;
$L__BB1_32:
	setp.le.u32 	%p6, %r51, %r202;
	sub.s32 	%r56, %r51, %r202;
	setp.ge.s32 	%p7, %r21, %r56;
	or.pred  	%p8, %p6, %p7;
	@%p8 bra 	$L__BB1_46;
	not.b32 	%r58, %r21;
	add.s32 	%r59, %r51, %r58;
	sub.s32 	%r60, %r59, %r202;
	shr.u32 	%r61, %r60, 9;
	add.s32 	%r26, %r61, 1;
	and.b32  	%r27, %r26, 15;
	setp.lt.u32 	%p9, %r60, 7680;
	mov.u32 	%r207, %r21;
	@%p9 bra 	$L__BB1_37;
	or.b32  	%r205, %r21, 4096;
	add.s32 	%r204, %r21, %r202;
	and.b32  	%r62, %r26, 16777200;
	neg.s32 	%r203, %r62;
$L__BB1_35:
	.pragma "nounroll";
	mul.wide.u32 	%rd15, %r204, 4;
	add.s64 	%rd16, %rd2, %rd15;
	ld.global.f32 	%f120, [%rd16];
	fma.rn.f32 	%f121, %f120, %f120, %f398;
	add.s32 	%r63, %r204, 512;
	mul.wide.u32 	%rd17, %r63, 4;
	add.s64 	%rd18, %rd2, %rd17;
	ld.global.f32 	%f122, [%rd18];
	fma.rn.f32 	%f123, %f122, %f122, %f121;
	add.s32 	%r64, %r204, 1024;
	mul.wide.u32 	%rd19, %r64, 4;
	add.s64 	%rd20, %rd2, %rd19;
	ld.global.f32 	%f124, [%rd20];
	fma.rn.f32 	%f125, %f124, %f124, %f123;
	add.s32 	%r65, %r204, 1536;
	mul.wide.u32 	%rd21, %r65, 4;
	add.s64 	%rd22, %rd2, %rd21;
	ld.global.f32 	%f126, [%rd22];
	fma.rn.f32 	%f127, %f126, %f126, %f125;
	add.s32 	%r66, %r204, 2048;
	mul.wide.u32 	%rd23, %r66, 4;
	add.s64 	%rd24, %rd2, %rd23;
	ld.global.f32 	%f128, [%rd24];
	fma.rn.f32 	%f129, %f128, %f128, %f127;
	add.s32 	%r67, %r204, 2560;
	mul.wide.u32 	%rd25, %r67, 4;
	add.s64 	%rd26, %rd2, %rd25;
	ld.global.f32 	%f130, [%rd26];
	fma.rn.f32 	%f131, %f130, %f130, %f129;
	add.s32 	%r68, %r204, 3072;
	mul.wide.u32 	%rd27, %r68, 4;
	add.s64 	%rd28, %rd2, %rd27;
	ld.global.f32 	%f132, [%rd28];
	fma.rn.f32 	%f133, %f132, %f132, %f131;
	add.s32 	%r69, %r204, 3584;
	mul.wide.u32 	%rd29, %r69, 4;
	add.s64 	%rd30, %rd2, %rd29;
	ld.global.f32 	%f134, [%rd30];
	fma.rn.f32 	%f135, %f134, %f134, %f133;
	add.s32 	%r70, %r204, 4096;
	mul.wide.u32 	%rd31, %r70, 4;
	add.s64 	%rd32, %rd2, %rd31;
	ld.global.f32 	%f136, [%rd32];
	fma.rn.f32 	%f137, %f136, %f136, %f135;
	add.s32 	%r71, %r204, 4608;
	mul.wide.u32 	%rd33, %r71, 4;
	add.s64 	%rd34, %rd2, %rd33;
	ld.global.f32 	%f138, [%rd34];
	fma.rn.f32 	%f139, %f138, %f138, %f137;
	add.s32 	%r72, %r204, 5120;
	mul.wide.u32 	%rd35, %r72, 4;
	add.s64 	%rd36, %rd2, %rd35;
	ld.global.f32 	%f140, [%rd36];
	fma.rn.f32 	%f141, %f140, %f140, %f139;
	add.s32 	%r73, %r204, 5632;
	mul.wide.u32 	%rd37, %r73, 4;
	add.s64 	%rd38, %rd2, %rd37;
	ld.global.f32 	%f142, [%rd38];
	fma.rn.f32 	%f143, %f142, %f142, %f141;
	add.s32 	%r74, %r204, 6144;
	mul.wide.u32 	%rd39, %r74, 4;
	add.s64 	%rd40, %rd2, %rd39;
	ld.global.f32 	%f144, [%rd40];
	fma.rn.f32 	%f145, %f144, %f144, %f143;
	add.s32 	%r75, %r204, 6656;
	mul.wide.u32 	%rd41, %r75, 4;
	add.s64 	%rd42, %rd2, %rd41;
	ld.global.f32 	%f146, [%rd42];
	fma.rn.f32 	%f147, %f146, %f146, %f145;
	add.s32 	%r76, %r204, 7168;
	mul.wide.u32 	%rd43, %r76, 4;
	add.s64 	%rd44, %rd2, %rd43;
	ld.global.f32 	%f148, [%rd44];
	fma.rn.f32 	%f149, %f148, %f148, %f147;
	add.s32 	%r77, %r204, 7680;
	mul.wide.u32 	%rd45, %r77, 4;
	add.s64 	%rd46, %rd2, %rd45;
	ld.global.f32 	%f150, [%rd46];
	fma.rn.f32 	%f398, %f150, %f150, %f149;
	add.s32 	%r205, %r205, 8192;
	add.s32 	%r204, %r204, 8192;
	add.s32 	%r203, %r203, 16;
	setp.ne.s32 	%p10, %r203, 0;
	@%p10 bra 	$L__BB1_35;
	add.s32 	%r207, %r205, -4096;
$L__BB1_37:
	setp.eq.s32 	%p11, %r27, 0;
	@%p11 bra 	$L__BB1_46;
	and.b32  	%r39, %r26, 7;
	setp.lt.u32 	%p12, %r27, 8;
	@%p12 bra 	$L__BB1_40;
	add.s32 	%r78, %r207, %r202;
	mul.wide.u32 	%rd47, %r78, 4;
	add.s64 	%rd48, %rd2, %rd47;
	ld.global.f32 	%f152, [%rd48];
	fma.rn.f32 	%f153, %f152, %f152, %f398;
	add.s32 	%r79, %r78, 512;
	mul.wide.u32 	%rd49, %r79, 4;
	add.s64 	%rd50, %rd2, %rd49;
	ld.global.f32 	%f154, [%rd50];
	fma.rn.f32 	%f155, %f154, %f154, %f153;
	add.s32 	%r80, %r78, 1024;
	mul.wide.u32 	%rd51, %r80, 4;
	add.s64 	%rd52, %rd2, %rd51;
	ld.global.f32 	%f156, [%rd52];
	fma.rn.f32 	%f157, %f156, %f156, %f155;
	add.s32 	%r81, %r78, 1536;
	mul.wide.u32 	%rd53, %r81, 4;
	add.s64 	%rd54, %rd2, %rd53;
	ld.global.f32 	%f158, [%rd54];
	fma.rn.f32 	%f159, %f158, %f158, %f157;
	add.s32 	%r82, %r78, 2048;
	mul.wide.u32 	%rd55, %r82, 4;
	add.s64 	%rd56, %rd2, %rd55;
	ld.global.f32 	%f160, [%rd56];
	fma.rn.f32 	%f161, %f160, %f160, %f159;
	add.s32 	%r83, %r78, 2560;
	mul.wide.u32 	%rd57, %r83, 4;
	add.s64 	%rd58, %rd2, %rd57;
	ld.global.f32 	%f162, [%rd58];
	fma.rn.f32 	%f163, %f162, %f162, %f161;
	add.s32 	%r84, %r78, 3072;
	mul.wide.u32 	%rd59, %r84, 4;
	add.s64 	%rd60, %rd2, %rd59;
	ld.global.f32 	%f164, [%rd60];
	fma.rn.f32 	%f165, %f164, %f164, %f163;
	add.s32 	%r85, %r78, 3584;
	mul.wide.u32 	%rd61, %r85, 4;
	add.s64 	%rd62, %rd2, %rd61;
	ld.global.f32 	%f166, [%rd62];
	fma.rn.f32 	%f398, %f166, %f166, %f165;
	add.s32 	%r207, %r207, 4096;
$L__BB1_40:
	setp.eq.s32 	%p13, %r39, 0;
	@%p13 bra 	$L__BB1_46;
	and.b32  	%r42, %r26, 3;
	setp.lt.u32 	%p14, %r39, 4;
	@%p14 bra 	$L__BB1_43;
	add.s32 	%r86, %r207, %r202;
	mul.wide.u32 	%rd63, %r86, 4;
	add.s64 	%rd64, %rd2, %rd63;
	ld.global.f32 	%f168, [%rd64];
	fma.rn.f32 	%f169, %f168, %f168, %f398;
	add.s32 	%r87, %r86, 512;
	mul.wide.u32 	%rd65, %r87, 4;
	add.s64 	%rd66, %rd2, %rd65;
	ld.global.f32 	%f170, [%rd66];
	fma.rn.f32 	%f171, %f170, %f170, %f169;
	add.s32 	%r88, %r86, 1024;
	mul.wide.u32 	%rd67, %r88, 4;
	add.s64 	%rd68, %rd2, %rd67;
	ld.global.f32 	%f172, [%rd68];
	fma.rn.f32 	%f173, %f172, %f172, %f171;
	add.s32 	%r89, %r86, 1536;
	mul.wide.u32 	%rd69, %r89, 4;
	add.s64 	%rd70, %rd2, %rd69;
	ld.global.f32 	%f174, [%rd70];
	fma.rn.f32 	%f398, %f174, %f174, %f173;
	add.s32 	%r207, %r207, 2048;
$L__BB1_43:
	setp.eq.s32 	%p15, %r42, 0;
	@%p15 bra 	$L__BB1_46;
	add.s32 	%r210, %r207, %r202;
	neg.s32 	%r209, %r42;
$L__BB1_45:
	.pragma "nounroll";
	mul.wide.u32 	%rd71, %r210, 4;
	add.s64 	%rd72, %rd2, %rd71;
	ld.global.f32 	%f175, [%rd72];
	fma.rn.f32 	%f398, %f175, %f175, %f398;
	add.s32 	%r210, %r210, 512;
	add.s32 	%r209, %r209, 1;
	setp.ne.s32 	%p16, %r209, 0;
	@%p16 bra 	$L__BB1_45;
$L__BB1_46:
	// begin inline asm
	mov.u32 %r90, %laneid;
	// end inline asm
	mov.b32 	%r92, %f398;
	mov.b32 	%r93, 1;
	mov.b32 	%r114, 31;
	mov.b32 	%r115, -1;
	// begin inline asm
	shfl.sync.down.b32 %r91, %r92, %r93, %r114, %r115;
	// end inline asm
	setp.gt.s32 	%p17, %r90, 30;
	mov.b32 	%f176, %r91;
	add.f32 	%f177, %f398, %f176;
	selp.f32 	%f178, %f398, %f177, %p17;
	mov.b32 	%r97, %f178;
	mov.b32 	%r98, 2;
	// begin inline asm
	shfl.sync.down.b32 %r96, %r97, %r98, %r114, %r115;
	// end inline asm
	setp.gt.s32 	%p18, %r90, 29;
	mov.b32 	%f179, %r96;
	add.f32 	%f180, %f178, %f179;
	selp.f32 	%f181, %f178, %f180, %p18;
	mov.b32 	%r102, %f181;
	mov.b32 	%r103, 4;
	// begin inline asm
	shfl.sync.down.b32 %r101, %r102, %r103, %r114, %r115;
	// end inline asm
	setp.gt.s32 	%p19, %r90, 27;
	mov.b32 	%f182, %r101;
	add.f32 	%f183, %f181, %f182;
	selp.f32 	%f184, %f181, %f183, %p19;
	mov.b32 	%r107, %f184;
	mov.b32 	%r108, 8;
	// begin inline asm
	shfl.sync.down.b32 %r106, %r107, %r108, %r114, %r115;
	// end inline asm
	setp.gt.s32 	%p20, %r90, 23;
	mov.b32 	%f185, %r106;
	add.f32 	%f186, %f184, %f185;
	selp.f32 	%f187, %f184, %f186, %p20;
	mov.b32 	%r112, %f187;
	mov.b32 	%r113, 16;
	// begin inline asm
	shfl.sync.down.b32 %r111, %r112, %r113, %r114, %r115;
	// end inline asm
	setp.gt.s32 	%p21, %r90, 15;
	mov.b32 	%f188, %r111;
	add.f32 	%f38, %f187, %f188;
	selp.f32 	%f399, %f187, %f38, %p21;
	setp.ne.s32 	%p22, %r90, 0;
	@%p22 bra 	$L__BB1_48;
	shr.u32 	%r116, %r21, 3;
	and.b32  	%r117, %r116, 124;
	mov.u32 	%r118, _ZZN3cub18CUB_300001_SM_10006detail6reduce28DeviceReduceSingleTileKernelINS2_10policy_hubIfjN4cuda3std3__44plusIfEEE10Policy1000EN6thrust24THRUST_300001_SM_1000_NS6detail15normal_iteratorINSD_10device_ptrIfEEEEPfjS9_ff6squareIfEEEvT0_T1_T2_T3_T4_T6_E12temp_storage;
	add.s32 	%r119, %r118, %r117;
	st.shared.f32 	[%r119+16], %f38;
$L__BB1_48:
	bar.sync 	0;
	setp.ne.s32 	%p23, %r21, 0;
	@%p23 bra 	$L__BB1_50;
	ld.shared.f32 	%f189, [_ZZN3cub18CUB_300001_SM_10006detail6reduce28DeviceReduceSingleTileKernelINS2_10policy_hubIfjN4cuda3std3__44plusIfEEE10Policy1000EN6thrust24THRUST_300001_SM_1000_NS6detail15normal_iteratorINSD_10device_ptrIfEEEEPfjS9_ff6squareIfEEEvT0_T1_T2_T3_T4_T6_E12temp_storage+20];
	add.f32 	%f190, %f399, %f189;
	ld.shared.f32 	%f191, [_ZZN3cub18CUB_300001_SM_10006detail6reduce28DeviceReduceSingleTileKernelINS2_10policy_hubIfjN4cuda3std3__44plusIfEEE10Policy1000EN6thrust24THRUST_300001_SM_1000_NS6detail15normal_iteratorINSD_10device_ptrIfEEEEPfjS9_ff6squareIfEEEvT0_T1_T2_T3_T4_T6_E12temp_storage+24];
	add.f32 	%f192, %f190, %f191;
	ld.shared.f32 	%f193, [_ZZN3cub18CUB_300001_SM_10006detail6reduce28DeviceReduceSingleTileKernelINS2_10policy_hubIfjN4cuda3std3__44plusIfEEE10Policy1000EN6thrust24THRUST_300001_SM_1000_NS6detail15normal_iteratorINSD_10device_ptrIfEEEEPfjS9_ff6squareIfEEEvT0_T1_T2_T3_T4_T6_E12temp_storage+28];
	add.f32 	%f194, %f192, %f193;
	ld.shared.f32 	%f195, [_ZZN3cub18CUB_300001_SM_10006detail6reduce28DeviceReduceSingleTileKernelINS2_10policy_hubIfjN4cuda3std3__44plusIfEEE10Policy1000EN6thrust24THRUST_300001_SM_1000_NS6detail15normal_iteratorINSD_10device_ptrIfEEEEPfjS9_ff6squareIfEEEvT0_T1_T2_T3_T4_T6_E12temp_storage+32];
	add.f32 	%f196, %f194, %f195;
	ld.shared.f32 	%f197, [_ZZN3cub18CUB_300001_SM_10006detail6reduce28DeviceReduceSingleTileKernelINS2_10policy_hubIfjN4cuda3std3__44plusIfEEE10Policy1000EN6thrust24THRUST_300001_SM_1000_NS6detail15normal_iteratorINSD_10device_ptrIfEEEEPfjS9_ff6squareIfEEEvT0_T1_T2_T3_T4_T6_E12temp_storage+36];
	add.f32 	%f198, %f196, %f197;
	ld.shared.f32 	%f199, [_ZZN3cub18CUB_300001_SM_10006detail6reduce28DeviceReduceSingleTileKernelINS2_10policy_hubIfjN4cuda3std3__44plusIfEEE10Policy1000EN6thrust24THRUST_300001_SM_1000_NS6detail15normal_iteratorINSD_10device_ptrIfEEEEPfjS9_ff6squareIfEEEvT0_T1_T2_T3_T4_T6_E12temp_storage+40];
	add.f32 	%f200, %f198, %f199;
	ld.shared.f32 	%f201, [_ZZN3cub18CUB_300001_SM_10006detail6reduce28DeviceReduceSingleTileKernelINS2_10policy_hubIfjN4cuda3std3__44plusIfEEE10Policy1000EN6thrust24THRUST_300001_SM_1000_NS6detail15normal_iteratorINSD_10device_ptrIfEEEEPfjS9_ff6squareIfEEEvT0_T1_T2_T3_T4_T6_E12temp_storage+44];
	add.f32 	%f202, %f200, %f201;
	ld.shared.f32 	%f203, [_ZZN3cub18CUB_300001_SM_10006detail6reduce28DeviceReduceSingleTileKernelINS2_10policy_hubIfjN4cuda3std3__44plusIfEEE10Policy1000EN6thrust24THRUST_300001_SM_1000_NS6detail15normal_iteratorINSD_10device_ptrIfEEEEPfjS9_ff6squareIfEEEvT0_T1_T2_T3_T4_T6_E12temp_storage+48];
	add.f32 	%f204, %f202, %f203;
	ld.shared.f32 	%f205, [_ZZN3cub18CUB_300001_SM_10006detail6reduce28DeviceReduceSingleTileKernelINS2_10policy_hubIfjN4cuda3std3__44plusIfEEE10Policy1000EN6thrust24THRUST_300001_SM_1000_NS6detail15normal_iteratorINSD_10device_ptrIfEEEEPfjS9_ff6squareIfEEEvT0_T1_T2_T3_T4_T6_E12temp_storage+52];
	add.f32 	%f206, %f204, %f205;
	ld.shared.f32 	%f207, [_ZZN3cub18CUB_300001_SM_10006detail6reduce28DeviceReduceSingleTileKernelINS2_10policy_hubIfjN4cuda3std3__44plusIfEEE10Policy1000EN6thrust24THRUST_300001_SM_1000_NS6detail15normal_iteratorINSD_10device_ptrIfEEEEPfjS9_ff6squareIfEEEvT0_T1_T2_T3_T4_T6_E12temp_storage+56];
	add.f32 	%f208, %f206, %f207;
	ld.shared.f32 	%f209, [_ZZN3cub18CUB_300001_SM_10006detail6reduce28DeviceReduceSingleTileKernelINS2_10policy_hubIfjN4cuda3std3__44plusIfEEE10Policy1000EN6thrust24THRUST_300001_SM_1000_NS6detail15normal_iteratorINSD_10device_ptrIfEEEEPfjS9_ff6squareIfEEEvT0_T1_T2_T3_T4_T6_E12temp_storage+60];
	add.f32 	%f210, %f208, %f209;
	ld.shared.f32 	%f211, [_ZZN3cub18CUB_300001_SM_10006detail6reduce28DeviceReduceSingleTileKernelINS2_10policy_hubIfjN4cuda3std3__44plusIfEEE10Policy1000EN6thrust24THRUST_300001_SM_1000_NS6detail15normal_iteratorINSD_10device_ptrIfEEEEPfjS9_ff6squareIfEEEvT0_T1_T2_T3_T4_T6_E12temp_storage+64];
	add.f32 	%f212, %f210, %f211;
	ld.shared.f32 	%f213, [_ZZN3cub18CUB_300001_SM_10006detail6reduce28DeviceReduceSingleTileKernelINS2_10policy_hubIfjN4cuda3std3__44plusIfEEE10Policy1000EN6thrust24THRUST_300001_SM_1000_NS6detail15normal_iteratorINSD_10device_ptrIfEEEEPfjS9_ff6squareIfEEEvT0_T1_T2_T3_T4_T6_E12temp_storage+68];
	add.f32 	%f214, %f212, %f213;
	ld.shared.f32 	%f215, [_ZZN3cub18CUB_300001_SM_10006detail6reduce28DeviceReduceSingleTileKernelINS2_10policy_hubIfjN4cuda3std3__44plusIfEEE10Policy1000EN6thrust24THRUST_300001_SM_1000_NS6detail15normal_iteratorINSD_10device_ptrIfEEEEPfjS9_ff6squareIfEEEvT0_T1_T2_T3_T4_T6_E12temp_storage+72];
	add.f32 	%f216, %f214, %f215;
	ld.shared.f32 	%f217, [_ZZN3cub18CUB_300001_SM_10006detail6reduce28DeviceReduceSingleTileKernelINS2_10policy_hubIfjN4cuda3std3__44plusIfEEE10Policy1000EN6thrust24THRUST_300001_SM_1000_NS6detail15normal_iteratorINSD_10device_ptrIfEEEEPfjS9_ff6squareIfEEEvT0_T1_T2_T3_T4_T6_E12temp_storage+76];
	add.f32 	%f399, %f216, %f217;
$L__BB1_50:
	mov.u32 	%r192, %tid.x;
	setp.ne.s32 	%p65, %r192, 0;
	@%p65 bra 	$L__BB1_52;
	add.f32 	%f377, %f42, %f399;
	st.global.f32 	[%rd1], %f377;
$L__BB1_52:
	ret;

}
	// .globl	_ZN3cub18CUB_300001_SM_10006detail6reduce18DeviceReduceKernelINS2_10policy_hubIfjN4cuda3std3__44plusIfEEE10Policy1000EN6thrust24THRUST_300001_SM_1000_NS6detail15normal_iteratorINSD_10device_ptrIfEEEEjS9_f6squareIfEEEvT0_PT3_T1_NS0_13GridEvenShareISO_EET2_T4_
.visible .entry _ZN3cub18CUB_300001_SM_10006detail6reduce18DeviceReduceKernelINS2_10policy_hubIfjN4cuda3std3__44plusIfEEE10Policy1000EN6thrust24THRUST_300001_SM_1000_NS6detail15normal_iteratorINSD_10device_ptrIfEEEEjS9_f6squareIfEEEvT0_PT3_T1_NS0_13GridEvenShareISO_EET2_T4_(
	.param .align 8 .b8 _ZN3cub18CUB_300001_SM_10006detail6reduce18DeviceReduceKernelINS2_10policy_hubIfjN4cuda3std3__44plusIfEEE10Policy1000EN6thrust24THRUST_300001_SM_1000_NS6detail15normal_iteratorINSD_10device_ptrIfEEEEjS9_f6squareIfEEEvT0_PT3_T1_NS0_13GridEvenShareISO_EET2_T4__param_0[8],
	.param .u64 .ptr .align 1 _ZN3cub18CUB_300001_SM_10006detail6reduce18DeviceReduceKernelINS2_10policy_hubIfjN4cuda3std3__44plusIfEEE10Policy1000EN6thrust24THRUST_300001_SM_1000_NS6detail15normal_iteratorINSD_10device_ptrIfEEEEjS9_f6squareIfEEEvT0_PT3_T1_NS0_13GridEvenShareISO_EET2_T4__param_1,
	.param .u32 _ZN3cub18CUB_300001_SM_10006detail6reduce18DeviceReduceKernelINS2_10policy_hubIfjN4cuda3std3__44plusIfEEE10Policy1000EN6thrust24THRUST_300001_SM_1000_NS6detail15normal_iteratorINSD_10device_ptrIfEEEEjS9_f6squareIfEEEvT0_PT3_T1_NS0_13GridEvenShareISO_EET2_T4__param_2,
	.param .align 4 .b8 _ZN3cub18CUB_300001_SM_10006detail6reduce18DeviceReduceKernelINS2_10policy_hubIfjN4cuda3std3__44plusIfEEE10Policy1000EN6thrust24THRUST_300001_SM_1000_NS6detail15normal_iteratorINSD_10device_ptrIfEEEEjS9_f6squareIfEEEvT0_PT3_T1_NS0_13GridEvenShareISO_EET2_T4__param_3[40],
	.param .align 1 .b8 _ZN3cub18CUB_300001_SM_10006detail6reduce18DeviceReduceKernelINS2_10policy_hubIfjN4cuda3std3__44plusIfEEE10Policy1000EN6thrust24THRUST_300001_SM_1000_NS6detail15normal_iteratorINSD_10device_ptrIfEEEEjS9_f6squareIfEEEvT0_PT3_T1_NS0_13GridEvenShareISO_EET2_T4__param_4[1],
	.param .align 1 .b8 _ZN3cub18CUB_300001_SM_10006detail6reduce18DeviceReduceKernelINS2_10policy_hubIfjN4cuda3std3__44plusIfEEE10Policy1000EN6thrust24THRUST_300001_SM_1000_NS6detail15normal_iteratorINSD_10device_ptrIfEEEEjS9_f6squareIfEEEvT0_PT3_T1_NS0_13GridEvenShareISO_EET2_T4__param_5[1]
)
.maxntid 512
{
	.reg .pred 	%p<65>;
	.reg .b16 	%rs<4>;
	.reg .b32 	%r<277>;
	.reg .b32 	%f<396>;
	.reg .b64 	%rd<129>;
	// demoted variable
	.shared .align 4 .b8 _ZZN3cub18CUB_300001_SM_10006detail6reduce18DeviceReduceKernelINS2_10policy_hubIfjN4cuda3std3__44plusIfEEE10Policy1000EN6thrust24THRUST_300001_SM_1000_NS6detail15normal_iteratorINSD_10device_ptrIfEEEEjS9_f6squareIfEEEvT0_PT3_T1_NS0_13GridEvenShareISO_EET2_T4_E12temp_storage[84];
	ld.param.u32 	%r1, [_ZN3cub18CUB_300001_SM_10006detail6reduce18DeviceReduceKernelINS2_10policy_hubIfjN4cuda3std3__44plusIfEEE10Policy1000EN6thrust24THRUST_300001_SM_1000_NS6detail15normal_iteratorINSD_10device_ptrIfEEEEjS9_f6squareIfEEEvT0_PT3_T1_NS0_13GridEvenShareISO_EET2_T4__param_3+20];
	ld.param.u32 	%r2, [_ZN3cub18CUB_300001_SM_10006detail6reduce18DeviceReduceKernelINS2_10policy_hubIfjN4cuda3std3__44plusIfEEE10Policy1000EN6thrust24THRUST_300001_SM_1000_NS6detail15normal_iteratorINSD_10device_ptrIfEEEEjS9_f6squareIfEEEvT0_PT3_T1_NS0_13GridEvenShareISO_EET2_T4__param_3+24];
	ld.param.u64 	%rd3, [_ZN3cub18CUB_300001_SM_10006detail6reduce18DeviceReduceKernelINS2_10policy_hubIfjN4cuda3std3__44plusIfEEE10Policy1000EN6thrust24THRUST_300001_SM_1000_NS6detail15normal_iteratorINSD_10device_ptrIfEEEEjS9_f6squareIfEEEvT0_PT3_T1_NS0_13GridEvenShareISO_EET2_T4__param_0];
	ld.param.u64 	%rd2, [_ZN3cub18CUB_300001_SM_10006detail6reduce18DeviceReduceKernelINS2_10policy_hubIfjN4cuda3std3__44plusIfEEE10Policy1000EN6thrust24THRUST_300001_SM_1000_NS6detail15normal_iteratorINSD_10device_ptrIfEEEEjS9_f6squareIfEEEvT0_PT3_T1_NS0_13GridEvenShareISO_EET2_T4__param_1];
	cvta.to.global.u64 	%rd1, %rd3;
	mov.u32 	%r3, %ctaid.x;
	shl.b32 	%r4, %r2, 13;
	shl.b32 	%r268, %r3, 13;
	sub.s32 	%r6, %r1, %r268;
	setp.gt.u32 	%p1, %r6, 8191;
	@%p1 bra 	$L__BB2_26;
	mov.u32 	%r7, %tid.x;
	setp.ge.u32 	%p23, %r7, %r6;
	mov.f32 	%f384, 0f00000000;
	mov.u32 	%r259, %r7;
	@%p23 bra 	$L__BB2_3;
	add.s32 	%r153, %r268, %r7;
	mul.wide.u32 	%rd66, %r153, 4;
	add.s64 	%rd67, %rd1, %rd66;
	ld.global.f32 	%f217, [%rd67];
	mul.f32 	%f384, %f217, %f217;
	add.s32 	%r259, %r7, 512;
$L__BB2_3:
	setp.ge.u32 	%p24, %r259, %r6;
	@%p24 bra 	$L__BB2_17;
	not.b32 	%r154, %r259;
	add.s32 	%r155, %r1, %r154;
	sub.s32 	%r156, %r155, %r268;
	shr.u32 	%r157, %r156, 9;
	add.s32 	%r10, %r157, 1;
	and.b32  	%r11, %r10, 15;
	setp.lt.u32 	%p25, %r156, 7680;
	@%p25 bra 	$L__BB2_8;
	or.b32  	%r258, %r259, 4096;
	add.s32 	%r257, %r259, %r268;
	and.b32  	%r158, %r10, 16777200;
	neg.s32 	%r256, %r158;
$L__BB2_6:
	.pragma "nounroll";
	mul.wide.u32 	%rd68, %r257, 4;
	add.s64 	%rd69, %rd1, %rd68;
	ld.global.f32 	%f219, [%rd69];
	fma.rn.f32 	%f220, %f219, %f219, %f384;
	add.s32 	%r159, %r257, 512;
	mul.wide.u32 	%rd70, %r159, 4;
	add.s64 	%rd71, %rd1, %rd70;
	ld.global.f32 	%f221, [%rd71];
	fma.rn.f32 	%f222, %f221, %f221, %f220;
	add.s32 	%r160, %r257, 1024;
	mul.wide.u32 	%rd72, %r160, 4;
	add.s64 	%rd73, %rd1, %rd72;
	ld.global.f32 	%f223, [%rd73];
	fma.rn.f32 	%f224, %f223, %f223, %f222;
	add.s32 	%r161, %r257, 1536;
	mul.wide.u32 	%rd74, %r161, 4;
	add.s64 	%rd75, %rd1, %rd74;
	ld.global.f32 	%f225, [%rd75];
	fma.rn.f32 	%f226, %f225, %f225, %f224;
	add.s32 	%r162, %r257, 2048;
	mul.wide.u32 	%rd76, %r162, 4;
	add.s64 	%rd77, %rd1, %rd76;
	ld.global.f32 	%f227, [%rd77];
	fma.rn.f32 	%f228, %f227, %f227, %f226;
	add.s32 	%r163, %r257, 2560;
	mul.wide.u32 	%rd78, %r163, 4;
	add.s64 	%rd79, %rd1, %rd78;
	ld.global.f32 	%f229, [%rd79];
	fma.rn.f32 	%f230, %f229, %f229, %f228;
	add.s32 	%r164, %r257, 3072;
	mul.wide.u32 	%rd80, %r164, 4;
	add.s64 	%rd81, %rd1, %rd80;
	ld.global.f32 	%f231, [%rd81];
	fma.rn.f32 	%f232, %f231, %f231, %f230;
	add.s32 	%r165, %r257, 3584;
	mul.wide.u32 	%rd82, %r165, 4;
	add.s64 	%rd83, %rd1, %rd82;
	ld.global.f32 	%f233, [%rd83];
	fma.rn.f32 	%f234, %f233, %f233, %f232;
	add.s32 	%r166, %r257, 4096;
	mul.wide.u32 	%rd84, %r166, 4;
	add.s64 	%rd85, %rd1, %rd84;
	ld.global.f32 	%f235, [%rd85];
	fma.rn.f32 	%f236, %f235, %f235, %f234;
	add.s32 	%r167, %r257, 4608;
	mul.wide.u32 	%rd86, %r167, 4;
	add.s64 	%rd87, %rd1, %rd86;
	ld.global.f32 	%f237, [%rd87];
	fma.rn.f32 	%f238, %f237, %f237, %f236;
	add.s32 	%r168, %r257, 5120;
	mul.wide.u32 	%rd88, %r168, 4;
	add.s64 	%rd89, %rd1, %rd88;
	ld.global.f32 	%f239, [%rd89];
	fma.rn.f32 	%f240, %f239, %f239, %f238;
	add.s32 	%r169, %r257, 5632;
	mul.wide.u32 	%rd90, %r169, 4;
	add.s64 	%rd91, %rd1, %rd90;
	ld.global.f32 	%f241, [%rd91];
	fma.rn.f32 	%f242, %f241, %f241, %f240;
	add.s32 	%r170, %r257, 6144;
	mul.wide.u32 	%rd92, %r170, 4;
	add.s64 	%rd93, %rd1, %rd92;
	ld.global.f32 	%f243, [%rd93];
	fma.rn.f32 	%f244, %f243, %f243, %f242;
	add.s32 	%r171, %r257, 6656;
	mul.wide.u32 	%rd94, %r171, 4;
	add.s64 	%rd95, %rd1, %rd94;
	ld.global.f32 	%f245, [%rd95];
	fma.rn.f32 	%f246, %f245, %f245, %f244;
	add.s32 	%r172, %r257, 7168;
	mul.wide.u32 	%rd96, %r172, 4;
	add.s64 	%rd97, %rd1, %rd96;
	ld.global.f32 	%f247, [%rd97];
	fma.rn.f32 	%f248, %f247, %f247, %f246;
	add.s32 	%r173, %r257, 7680;
	mul.wide.u32 	%rd98, %r173, 4;
	add.s64 	%rd99, %rd1, %rd98;
	ld.global.f32 	%f249, [%rd99];
	fma.rn.f32 	%f384, %f249, %f249, %f248;
	add.s32 	%r258, %r258, 8192;
	add.s32 	%r257, %r257, 8192;
	add.s32 	%r256, %r256, 16;
	setp.ne.s32 	%p26, %r256, 0;
	@%p26 bra 	$L__BB2_6;
	add.s32 	%r259, %r258, -4096;
$L__BB2_8:
	setp.eq.s32 	%p27, %r11, 0;
	@%p27 bra 	$L__BB2_17;
	and.b32  	%r23, %r10, 7;
	setp.lt.u32 	%p28, %r11, 8;
	@%p28 bra 	$L__BB2_11;
	add.s32 	%r174, %r268, %r259;
	mul.wide.u32 	%rd100, %r174, 4;
	add.s64 	%rd101, %rd1, %rd100;
	ld.global.f32 	%f251, [%rd101];
	fma.rn.f32 	%f252, %f251, %f251, %f384;
	add.s32 	%r175, %r174, 512;
	mul.wide.u32 	%rd102, %r175, 4;
	add.s64 	%rd103, %rd1, %rd102;
	ld.global.f32 	%f253, [%rd103];
	fma.rn.f32 	%f254, %f253, %f253, %f252;
	add.s32 	%r176, %r174, 1024;
	mul.wide.u32 	%rd104, %r176, 4;
	add.s64 	%rd105, %rd1, %rd104;
	ld.global.f32 	%f255, [%rd105];
	fma.rn.f32 	%f256, %f255, %f255, %f254;
	add.s32 	%r177, %r174, 1536;
	mul.wide.u32 	%rd106, %r177, 4;
	add.s64 	%rd107, %rd1, %rd106;
	ld.global.f32 	%f257, [%rd107];
	fma.rn.f32 	%f258, %f257, %f257, %f256;
	add.s32 	%r178, %r174, 2048;
	mul.wide.u32 	%rd108, %r178, 4;
	add.s64 	%rd109, %rd1, %rd108;
	ld.global.f32 	%f259, [%rd109];
	fma.rn.f32 	%f260, %f259, %f259, %f258;
	add.s32 	%r179, %r174, 2560;
	mul.wide.u32 	%rd110, %r179, 4;
	add.s64 	%rd111, %rd1, %rd110;
	ld.global.f32 	%f261, [%rd111];
	fma.rn.f32 	%f262, %f261, %f261, %f260;
	add.s32 	%r180, %r174, 3072;
	mul.wide.u32 	%rd112, %r180, 4;
	add.s64 	%rd113, %rd1, %rd112;
	ld.global.f32 	%f263, [%rd113];
	fma.rn.f32 	%f264, %f263, %f263, %f262;
	add.s32 	%r181, %r174, 3584;
	mul.wide.u32 	%rd114, %r181, 4;
	add.s64 	%rd115, %rd1, %rd114;
	ld.global.f32 	%f265, [%rd115];
	fma.rn.f32 	%f384, %f265, %f265, %f264;
	add.s32 	%r259, %r259, 4096;
$L__BB2_11:
	setp.eq.s32 	%p29, %r23, 0;
	@%p29 bra 	$L__BB2_17;
	and.b32  	%r26, %r10, 3;
	setp.lt.u32 	%p30, %r23, 4;
	@%p30 bra 	$L__BB2_14;
	add.s32 	%r182, %r268, %r259;
	mul.wide.u32 	%rd116, %r182, 4;
	add.s64 	%rd117, %rd1, %rd116;
	ld.global.f32 	%f267, [%rd117];
	fma.rn.f32 	%f268, %f267, %f267, %f384;
	add.s32 	%r183, %r182, 512;
	mul.wide.u32 	%rd118, %r183, 4;
	add.s64 	%rd119, %rd1, %rd118;
	ld.global.f32 	%f269, [%rd119];
	fma.rn.f32 	%f270, %f269, %f269, %f268;
	add.s32 	%r184, %r182, 1024;
	mul.wide.u32 	%rd120, %r184, 4;
	add.s64 	%rd121, %rd1, %rd120;
	ld.global.f32 	%f271, [%rd121];
	fma.rn.f32 	%f272, %f271, %f271, %f270;
	add.s32 	%r185, %r182, 1536;
	mul.wide.u32 	%rd122, %r185, 4;
	add.s64 	%rd123, %rd1, %rd122;
	ld.global.f32 	%f273, [%rd123];
	fma.rn.f32 	%f384, %f273, %f273, %f272;
	add.s32 	%r259, %r259, 2048;
$L__BB2_14:
	setp.eq.s32 	%p31, %r26, 0;
	@%p31 bra 	$L__BB2_17;
	add.s32 	%r263, %r259, %r268;
	neg.s32 	%r262, %r26;
$L__BB2_16:
	.pragma "nounroll";
	mul.wide.u32 	%rd124, %r263, 4;
	add.s64 	%rd125, %rd1, %rd124;
	ld.global.f32 	%f274, [%rd125];
	fma.rn.f32 	%f384, %f274, %f274, %f384;
	add.s32 	%r263, %r263, 512;
	add.s32 	%r262, %r262, 1;
	setp.ne.s32 	%p32, %r262, 0;
	@%p32 bra 	$L__BB2_16;
$L__BB2_17:
	setp.lt.u32 	%p33, %r6, 512;
	@%p33 bra 	$L__BB2_22;
	// begin inline asm
	mov.u32 %r224, %laneid;
	// end inline asm
	mov.b32 	%r226, %f384;
	mov.b32 	%r227, 1;
	mov.b32 	%r248, 31;
	mov.b32 	%r249, -1;
	// begin inline asm
	shfl.sync.down.b32 %r225, %r226, %r227, %r248, %r249;
	// end inline asm
	setp.gt.s32 	%p57, %r224, 30;
	mov.b32 	%f333, %r225;
	add.f32 	%f334, %f384, %f333;
	selp.f32 	%f335, %f384, %f334, %p57;
	mov.b32 	%r231, %f335;
	mov.b32 	%r232, 2;
	// begin inline asm
	shfl.sync.down.b32 %r230, %r231, %r232, %r248, %r249;
	// end inline asm
	setp.gt.s32 	%p58, %r224, 29;
	mov.b32 	%f336, %r230;
	add.f32 	%f337, %f335, %f336;
	selp.f32 	%f338, %f335, %f337, %p58;
	mov.b32 	%r236, %f338;
	mov.b32 	%r237, 4;
	// begin inline asm
	shfl.sync.down.b32 %r235, %r236, %r237, %r248, %r249;
	// end inline asm
	setp.gt.s32 	%p59, %r224, 27;
	mov.b32 	%f339, %r235;
	add.f32 	%f340, %f338, %f339;
	selp.f32 	%f341, %f338, %f340, %p59;
	mov.b32 	%r241, %f341;
	mov.b32 	%r242, 8;
	// begin inline asm
	shfl.sync.down.b32 %r240, %r241, %r242, %r248, %r249;
	// end inline asm
	setp.gt.s32 	%p60, %r224, 23;
	mov.b32 	%f342, %r240;
	add.f32 	%f343, %f341, %f342;
	selp.f32 	%f344, %f341, %f343, %p60;
	mov.b32 	%r246, %f344;
	mov.b32 	%r247, 16;
	// begin inline asm
	shfl.sync.down.b32 %r245, %r246, %r247, %r248, %r249;
	// end inline asm
	setp.gt.s32 	%p61, %r224, 15;
	mov.b32 	%f345, %r245;
	add.f32 	%f16, %f344, %f345;
	selp.f32 	%f395, %f344, %f16, %p61;
	setp.ne.s32 	%p62, %r224, 0;
	@%p62 bra 	$L__BB2_20;
	shr.u32 	%r250, %r7, 3;
	and.b32  	%r251, %r250, 124;
	mov.u32 	%r252, _ZZN3cub18CUB_300001_SM_10006detail6reduce18DeviceReduceKernelINS2_10policy_hubIfjN4cuda3std3__44plusIfEEE10Policy1000EN6thrust24THRUST_300001_SM_1000_NS6detail15normal_iteratorINSD_10device_ptrIfEEEEjS9_f6squareIfEEEvT0_PT3_T1_NS0_13GridEvenShareISO_EET2_T4_E12temp_storage;
	add.s32 	%r253, %r252, %r251;
	st.shared.f32 	[%r253+16], %f16;
$L__BB2_20:
	bar.sync 	0;
	setp.ne.s32 	%p63, %r7, 0;
	@%p63 bra 	$L__BB2_48;
	ld.shared.f32 	%f346, [_ZZN3cub18CUB_300001_SM_10006detail6reduce18DeviceReduceKernelINS2_10policy_hubIfjN4cuda3std3__44plusIfEEE10Policy1000EN6thrust24THRUST_300001_SM_1000_NS6detail15normal_iteratorINSD_10device_ptrIfEEEEjS9_f6squareIfEEEvT0_PT3_T1_NS0_13GridEvenShareISO_EET2_T4_E12temp_storage+20];
	add.f32 	%f347, %f395, %f346;
	ld.shared.f32 	%f348, [_ZZN3cub18CUB_300001_SM_10006detail6reduce18DeviceReduceKernelINS2_10policy_hubIfjN4cuda3std3__44plusIfEEE10Policy1000EN6thrust24THRUST_300001_SM_1000_NS6detail15normal_iteratorINSD_10device_ptrIfEEEEjS9_f6squareIfEEEvT0_PT3_T1_NS0_13GridEvenShareISO_EET2_T4_E12temp_storage+24];
	add.f32 	%f349, %f347, %f348;
	ld.shared.f32 	%f350, [_ZZN3cub18CUB_300001_SM_10006detail6reduce18DeviceReduceKernelINS2_10policy_hubIfjN4cuda3std3__44plusIfEEE10Policy1000EN6thrust24THRUST_300001_SM_1000_NS6detail15normal_iteratorINSD_10device_ptrIfEEEEjS9_f6squareIfEEEvT0_PT3_T1_NS0_13GridEvenShareISO_EET2_T4_E12temp_storage+28];
	add.f32 	%f351, %f349, %f350;
	ld.shared.f32 	%f352, [_ZZN3cub18CUB_300001_SM_10006detail6reduce18DeviceReduceKernelINS2_10policy_hubIfjN4cuda3std3__44plusIfEEE10Policy1000EN6thrust24THRUST_300001_SM_1000_NS6detail15normal_iteratorINSD_10device_ptrIfEEEEjS9_f6squareIfEEEvT0_PT3_T1_NS0_13GridEvenShareISO_EET2_T4_E12temp_storage+32];
	add.f32 	%f353, %f351, %f352;
	ld.shared.f32 	%f354, [_ZZN3cub18CUB_300001_SM_10006detail6reduce18DeviceReduceKernelINS2_10policy_hubIfjN4cuda3std3__44plusIfEEE10Policy1000EN6thrust24THRUST_300001_SM_1000_NS6detail15normal_iteratorINSD_10device_ptrIfEEEEjS9_f6squareIfEEEvT0_PT3_T1_NS0_13GridEvenShareISO_EET2_T4_E12temp_storage+36];
	add.f32 	%f355, %f353, %f354;
	ld.shared.f32 	%f356, [_ZZN3cub18CUB_300001_SM_10006detail6reduce18DeviceReduceKernelINS2_10policy_hubIfjN4cuda3std3__44plusIfEEE10Policy1000EN6thrust24THRUST_300001_SM_1000_NS6detail15normal_iteratorINSD_10device_ptrIfEEEEjS9_f6squareIfEEEvT0_PT3_T1_NS0_13GridEvenShareISO_EET2_T4_E12temp_storage+40];
	add.f32 	%f357, %f355, %f356;
	ld.shared.f32 	%f358, [_ZZN3cub18CUB_300001_SM_10006detail6reduce18DeviceReduceKernelINS2_10policy_hubIfjN4cuda3std3__44plusIfEEE10Policy1000EN6thrust24THRUST_300001_SM_1000_NS6detail15normal_iteratorINSD_10device_ptrIfEEEEjS9_f6squareIfEEEvT0_PT3_T1_NS0_13GridEvenShareISO_EET2_T4_E12temp_storage+44];
	add.f32 	%f359, %f357, %f358;
	ld.shared.f32 	%f360, [_ZZN3cub18CUB_300001_SM_10006detail6reduce18DeviceReduceKernelINS2_10policy_hubIfjN4cuda3std3__44plusIfEEE10Policy1000EN6thrust24THRUST_300001_SM_1000_NS6detail15normal_iteratorINSD_10device_ptrIfEEEEjS9_f6squareIfEEEvT0_PT3_T1_NS0_13GridEvenShareISO_EET2_T4_E12temp_storage+48];
	add.f32 	%f361, %f359, %f360;
	ld.shared.f32 	%f362, [_ZZN3cub18CUB_300001_SM_10006detail6reduce18DeviceReduceKernelINS2_10policy_hubIfjN4cuda3std3__44plusIfEEE10Policy1000EN6thrust24THRUST_300001_SM_1000_NS6detail15normal_iteratorINSD_10device_ptrIfEEEEjS9_f6squareIfEEEvT0_PT3_T1_NS0_13GridEvenShareISO_EET2_T4_E12temp_storage+52];
	add.f32 	%f363, %f361, %f362;
	ld.shared.f32 	%f364, [_ZZN3cub18CUB_300001_SM_10006detail6reduce18DeviceReduceKernelINS2_10policy_hubIfjN4cuda3std3__44plusIfEEE10Policy1000EN6thrust24THRUST_300001_SM_1000_NS6detail15normal_iteratorINSD_10device_ptrIfEEEEjS9_f6squareIfEEEvT0_PT3_T1_NS0_13GridEvenShareISO_EET2_T4_E12temp_storage+56];
	add.f32 	%f365, %f363, %f364;
	ld.shared.f32 	%f366, [_ZZN3cub18CUB_300001_SM_10006detail6reduce18DeviceReduceKernelINS2_10policy_hubIfjN4cuda3std3__44plusIfEEE10Policy1000EN6thrust24THRUST_300001_SM_1000_NS6detail15normal_iteratorINSD_10device_ptrIfEEEEjS9_f6squareIfEEEvT0_PT3_T1_NS0_13GridEvenShareISO_EET2_T4_E12temp_storage+60];
	add.f32 	%f367, %f365, %f366;
	ld.shared.f32 	%f368, [_ZZN3cub18CUB_300001_SM_10006detail6reduce18DeviceReduceKernelINS2_10policy_hubIfjN4cuda3std3__44plusIfEEE10Policy1000EN6thrust24THRUST_300001_SM_1000_NS6detail15normal_iteratorINSD_10device_ptrIfEEEEjS9_f6squareIfEEEvT0_PT3_T1_NS0_13GridEvenShareISO_EET2_T4_E12temp_storage+64];
	add.f32 	%f369, %f367, %f368;
	ld.shared.f32 	%f370, [_ZZN3cub18CUB_300001_SM_10006detail6reduce18DeviceReduceKernelINS2_10policy_hubIfjN4cuda3std3__44plusIfEEE10Policy1000EN6thrust24THRUST_300001_SM_1000_NS6detail15normal_iteratorINSD_10device_ptrIfEEEEjS9_f6squareIfEEEvT0_PT3_T1_NS0_13GridEvenShareISO_EET2_T4_E12temp_storage+68];
	add.f32 	%f371, %f369, %f370;
	ld.shared.f32 	%f372, [_ZZN3cub18CUB_300001_SM_10006detail6reduce18DeviceReduceKernelINS2_10policy_hubIfjN4cuda3std3__44plusIfEEE10Policy1000EN6thrust24THRUST_300001_SM_1000_NS6detail15normal_iteratorINSD_10device_ptrIfEEEEjS9_f6squareIfEEEvT0_PT3_T1_NS0_13GridEvenShareISO_EET2_T4_E12temp_storage+72];
	add.f32 	%f373, %f371, %f372;
	ld.shared.f32 	%f374, [_ZZN3cub18CUB_300001_SM_10006detail6reduce18DeviceReduceKernelINS2_10policy_hubIfjN4cuda3std3__44plusIfEEE10Policy1000EN6thrust24THRUST_300001_SM_1000_NS6detail15normal_iteratorINSD_10device_ptrIfEEEEjS9_f6squareIfEEEvT0_PT3_T1_NS0_13GridEvenShareISO_EET2_T4_E12temp_storage+76];
	add.f32 	%f395, %f373, %f374;
	bra.uni 	$L__BB2_48;
$L__BB2_22:
	// begin inline asm
	mov.u32 %r186, %laneid;
	// end inline asm
	and.b32  	%r212, %r7, 992;
	add.s32 	%r213, %r212, 32;
	setp.gt.u32 	%p34, %r213, %r6;
	not.b32 	%r214, %r212;
	add.s32 	%r215, %r6, %r214;
	selp.b32 	%r210, %r215, 31, %p34;
	mov.b32 	%r188, %f384;
	mov.b32 	%r189, 1;
	mov.b32 	%r211, -1;
	// begin inline asm
	shfl.sync.down.b32 %r187, %r188, %r189, %r210, %r211;
	// end inline asm
	setp.lt.s32 	%p35, %r186, %r210;
	mov.b32 	%f275, %r187;
	add.f32 	%f276, %f384, %f275;
	selp.f32 	%f277, %f276, %f384, %p35;
	mov.b32 	%r193, %f277;
	mov.b32 	%r194, 2;
	// begin inline asm
	shfl.sync.down.b32 %r192, %r193, %r194, %r210, %r211;
	// end inline asm
	add.s32 	%r216, %r186, 2;
	setp.gt.s32 	%p36, %r216, %r210;
	mov.b32 	%f278, %r192;
	add.f32 	%f279, %f277, %f278;
	selp.f32 	%f280, %f277, %f279, %p36;
	mov.b32 	%r198, %f280;
	mov.b32 	%r199, 4;
	// begin inline asm
	shfl.sync.down.b32 %r197, %r198, %r199, %r210, %r211;
	// end inline asm
	add.s32 	%r217, %r186, 4;
	setp.gt.s32 	%p37, %r217, %r210;
	mov.b32 	%f281, %r197;
	add.f32 	%f282, %f280, %f281;
	selp.f32 	%f283, %f280, %f282, %p37;
	mov.b32 	%r203, %f283;
	mov.b32 	%r204, 8;
	// begin inline asm
	shfl.sync.down.b32 %r202, %r203, %r204, %r210, %r211;
	// end inline asm
	add.s32 	%r218, %r186, 8;
	setp.gt.s32 	%p38, %r218, %r210;
	mov.b32 	%f284, %r202;
	add.f32 	%f285, %f283, %f284;
	selp.f32 	%f286, %f283, %f285, %p38;
	mov.b32 	%r208, %f286;
	mov.b32 	%r209, 16;
	// begin inline asm
	shfl.sync.down.b32 %r207, %r208, %r209, %r210, %r211;
	// end inline asm
	add.s32 	%r219, %r186, 16;
	setp.gt.s32 	%p39, %r219, %r210;
	mov.b32 	%f287, %r207;
	add.f32 	%f288, %f286, %f287;
	selp.f32 	%f395, %f286, %f288, %p39;
	setp.ne.s32 	%p40, %r186, 0;
	@%p40 bra 	$L__BB2_24;
	shr.u32 	%r220, %r7, 3;
	and.b32  	%r221, %r220, 124;
	mov.u32 	%r222, _ZZN3cub18CUB_300001_SM_10006detail6reduce18DeviceReduceKernelINS2_10policy_hubIfjN4cuda3std3__44plusIfEEE10Policy1000EN6thrust24THRUST_300001_SM_1000_NS6detail15normal_iteratorINSD_10device_ptrIfEEEEjS9_f6squareIfEEEvT0_PT3_T1_NS0_13GridEvenShareISO_EET2_T4_E12temp_storage;
	add.s32 	%r223, %r222, %r221;
	st.shared.f32 	[%r223+16], %f395;
$L__BB2_24:
	bar.sync 	0;
	setp.ne.s32 	%p41, %r7, 0;
	@%p41 bra 	$L__BB2_48;
	setp.gt.u32 	%p42, %r6, 32;
	ld.shared.f32 	%f289, [_ZZN3cub18CUB_300001_SM_10006detail6reduce18DeviceReduceKernelINS2_10policy_hubIfjN4cuda3std3__44plusIfEEE10Policy1000EN6thrust24THRUST_300001_SM_1000_NS6detail15normal_iteratorINSD_10device_ptrIfEEEEjS9_f6squareIfEEEvT0_PT3_T1_NS0_13GridEvenShareISO_EET2_T4_E12temp_storage+20];
	add.f32 	%f290, %f395, %f289;
	selp.f32 	%f291, %f290, %f395, %p42;
	setp.gt.u32 	%p43, %r6, 64;
	ld.shared.f32 	%f292, [_ZZN3cub18CUB_300001_SM_10006detail6reduce18DeviceReduceKernelINS2_10policy_hubIfjN4cuda3std3__44plusIfEEE10Policy1000EN6thrust24THRUST_300001_SM_1000_NS6detail15normal_iteratorINSD_10device_ptrIfEEEEjS9_f6squareIfEEEvT0_PT3_T1_NS0_13GridEvenShareISO_EET2_T4_E12temp_storage+24];
	add.f32 	%f293, %f292, %f291;
	selp.f32 	%f294, %f293, %f291, %p43;
	setp.gt.u32 	%p44, %r6, 96;
	ld.shared.f32 	%f295, [_ZZN3cub18CUB_300001_SM_10006detail6reduce18DeviceReduceKernelINS2_10policy_hubIfjN4cuda3std3__44plusIfEEE10Policy1000EN6thrust24THRUST_300001_SM_1000_NS6detail15normal_iteratorINSD_10device_ptrIfEEEEjS9_f6squareIfEEEvT0_PT3_T1_NS0_13GridEvenShareISO_EET2_T4_E12temp_storage+28];
	add.f32 	%f296, %f295, %f294;
	selp.f32 	%f297, %f296, %f294, %p44;
	setp.gt.u32 	%p45, %r6, 128;
	ld.shared.f32 	%f298, [_ZZN3cub18CUB_300001_SM_10006detail6reduce18DeviceReduceKernelINS2_10policy_hubIfjN4cuda3std3__44plusIfEEE10Policy1000EN6thrust24THRUST_300001_SM_1000_NS6detail15normal_iteratorINSD_10device_ptrIfEEEEjS9_f6squareIfEEEvT0_PT3_T1_NS0_13GridEvenShareISO_EET2_T4_E12temp_storage+32];
	add.f32 	%f299, %f298, %f297;
	selp.f32 	%f300, %f299, %f297, %p45;
	setp.gt.u32 	%p46, %r6, 160;
	ld.shared.f32 	%f301, [_ZZN3cub18CUB_300001_SM_10006detail6reduce18DeviceReduceKernelINS2_10policy_hubIfjN4cuda3std3__44plusIfEEE10Policy1000EN6thrust24THRUST_300001_SM_1000_NS6detail15normal_iteratorINSD_10device_ptrIfEEEEjS9_f6squareIfEEEvT0_PT3_T1_NS0_13GridEvenShareISO_EET2_T4_E12temp_storage+36];
	add.f32 	%f302, %f301, %f300;
	selp.f32 	%f303, %f302, %f300, %p46;
	setp.gt.u32 	%p47, %r6, 192;
	ld.shared.f32 	%f304, [_ZZN3cub18CUB_300001_SM_10006detail6reduce18DeviceReduceKernelINS2_10policy_hubIfjN4cuda3std3__44plusIfEEE10Policy1000EN6thrust24THRUST_300001_SM_1000_NS6detail15normal_iteratorINSD_10device_ptrIfEEEEjS9_f6squareIfEEEvT0_PT3_T1_NS0_13GridEvenShareISO_EET2_T4_E12temp_storage+40];
	add.f32 	%f305, %f304, %f303;
	selp.f32 	%f306, %f305, %f303, %p47;
	setp.gt.u32 	%p48, %r6, 224;
	ld.shared.f32 	%f307, [_ZZN3cub18CUB_300001_SM_10006detail6reduce18DeviceReduceKernelINS2_10policy_hubIfjN4cuda3std3__44plusIfEEE10Policy1000EN6thrust24THRUST_300001_SM_1000_NS6detail15normal_iteratorINSD_10device_ptrIfEEEEjS9_f6squareIfEEEvT0_PT3_T1_NS0_13GridEvenShareISO_EET2_T4_E12temp_storage+44];
	add.f32 	%f308, %f307, %f306;
	selp.f32 	%f309, %f308, %f306, %p48;
	setp.gt.u32 	%p49, %r6, 256;
	ld.shared.f32 	%f310, [_ZZN3cub18CUB_300001_SM_10006detail6reduce18DeviceReduceKernelINS2_10policy_hubIfjN4cuda3std3__44plusIfEEE10Policy1000EN6thrust24THRUST_300001_SM_1000_NS6detail15normal_iteratorINSD_10device_ptrIfEEEEjS9_f6squareIfEEEvT0_PT3_T1_NS0_13GridEvenShareISO_EET2_T4_E12temp_storage+48];
	add.f32 	%f311, %f310, %f309;
	selp.f32 	%f312, %f311, %f309, %p49;
	setp.gt.u32 	%p50, %r6, 288;
	ld.shared.f32 	%f313, [_ZZN3cub18CUB_300001_SM_10006detail6reduce18DeviceReduceKernelINS2_10policy_hubIfjN4cuda3std3__44plusIfEEE10Policy1000EN6thrust24THRUST_300001_SM_1000_NS6detail15normal_iteratorINSD_10device_ptrIfEEEEjS9_f6squareIfEEEvT0_PT3_T1_NS0_13GridEvenShareISO_EET2_T4_E12temp_storage+52];
	add.f32 	%f314, %f313, %f312;
	selp.f32 	%f315, %f314, %f312, %p50;
	setp.gt.u32 	%p51, %r6, 320;
	ld.shared.f32 	%f316, [_ZZN3cub18CUB_300001_SM_10006detail6reduce18DeviceReduceKernelINS2_10policy_hubIfjN4cuda3std3__44plusIfEEE10Policy1000EN6thrust24THRUST_300001_SM_1000_NS6detail15normal_iteratorINSD_10device_ptrIfEEEEjS9_f6squareIfEEEvT0_PT3_T1_NS0_13GridEvenShareISO_EET2_T4_E12temp_storage+56];
	add.f32 	%f317, %f316, %f315;
	selp.f32 	%f318, %f317, %f315, %p51;
	setp.gt.u32 	%p52, %r6, 352;
	ld.shared.f32 	%f319, [_ZZN3cub18CUB_300001_SM_10006detail6reduce18DeviceReduceKernelINS2_10policy_hubIfjN4cuda3std3__44plusIfEEE10Policy1000EN6thrust24THRUST_300001_SM_1000_NS6detail15normal_iteratorINSD_10device_ptrIfEEEEjS9_f6squareIfEEEvT0_PT3_T1_NS0_13GridEvenShareISO_EET2_T4_E12temp_storage+60];
	add.f32 	%f320, %f319, %f318;
	selp.f32 	%f321, %f320, %f318, %p52;
	setp.gt.u32 	%p53, %r6, 384;
	ld.shared.f32 	%f322, [_ZZN3cub18CUB_300001_SM_10006detail6reduce18DeviceReduceKernelINS2_10policy_hubIfjN4cuda3std3__44plusIfEEE10Policy1000EN6thrust24THRUST_300001_SM_1000_NS6detail15normal_iteratorINSD_10device_ptrIfEEEEjS9_f6squareIfEEEvT0_PT3_T1_NS0_13GridEvenShareISO_EET2_T4_E12temp_storage+64];
	add.f32 	%f323, %f322, %f321;
	selp.f32 	%f324, %f323, %f321, %p53;
	setp.gt.u32 	%p54, %r6, 416;
	ld.shared.f32 	%f325, [_ZZN3cub18CUB_300001_SM_10006detail6reduce18DeviceReduceKernelINS2_10policy_hubIfjN4cuda3std3__44plusIfEEE10Policy1000EN6thrust24THRUST_300001_SM_1000_NS6detail15normal_iteratorINSD_10device_ptrIfEEEEjS9_f6squareIfEEEvT0_PT3_T1_NS0_13GridEvenShareISO_EET2_T4_E12temp_storage+68];
	add.f32 	%f326, %f325, %f324;
	selp.f32 	%f327, %f326, %f324, %p54;
	setp.gt.u32 	%p55, %r6, 448;
	ld.shared.f32 	%f328, [_ZZN3cub18CUB_300001_SM_10006detail6reduce18DeviceReduceKernelINS2_10policy_hubIfjN4cuda3std3__44plusIfEEE10Policy1000EN6thrust24THRUST_300001_SM_1000_NS6detail15normal_iteratorINSD_10device_ptrIfEEEEjS9_f6squareIfEEEvT0_PT3_T1_NS0_13GridEvenShareISO_EET2_T4_E12temp_storage+72];
	add.f32 	%f329, %f328, %f327;
	selp.f32 	%f330, %f329, %f327, %p55;
	setp.gt.u32 	%p56, %r6, 480;
	ld.shared.f32 	%f331, [_ZZN3cub18CUB_300001_SM_10006detail6reduce18DeviceReduceKernelINS2_10policy_hubIfjN4cuda3std3__44plusIfEEE10Policy1000EN6thrust24THRUST_300001_SM_1000_NS6detail15normal_iteratorINSD_10device_ptrIfEEEEjS9_f6squareIfEEEvT0_PT3_T1_NS0_13GridEvenShareISO_EET2_T4_E12temp_storage+76];
	add.f32 	%f332, %f331, %f330;
	selp.f32 	%f395, %f332, %f330, %p56;
	bra.uni 	$L__BB2_48;
$L__BB2_26:
	mov.u32 	%r35, %tid.x;
	add.s32 	%r73, %r35, %r268;
	mul.wide.u32 	%rd4, %r73, 4;
	add.s64 	%rd5, %rd1, %rd4;
	ld.global.f32 	%f41, [%rd5];
	ld.global.f32 	%f42, [%rd5+2048];
	mul.f32 	%f43, %f42, %f42;
	ld.global.f32 	%f44, [%rd5+4096];
	ld.global.f32 	%f45, [%rd5+6144];
	mul.f32 	%f46, %f45, %f45;
	ld.global.f32 	%f47, [%rd5+8192];
	ld.global.f32 	%f48, [%rd5+10240];
	mul.f32 	%f49, %f48, %f48;
	ld.global.f32 	%f50, [%rd5+12288];
	ld.global.f32 	%f51, [%rd5+14336];
	mul.f32 	%f52, %f51, %f51;
	ld.global.f32 	%f53, [%rd5+16384];
	ld.global.f32 	%f54, [%rd5+18432];
	mul.f32 	%f55, %f54, %f54;
	ld.global.f32 	%f56, [%rd5+20480];
	ld.global.f32 	%f57, [%rd5+22528];
	mul.f32 	%f58, %f57, %f57;
	ld.global.f32 	%f59, [%rd5+24576];
	ld.global.f32 	%f60, [%rd5+26624];
	mul.f32 	%f61, %f60, %f60;
	ld.global.f32 	%f62, [%rd5+28672];
	ld.global.f32 	%f63, [%rd5+30720];
	mul.f32 	%f64, %f63, %f63;
	fma.rn.f32 	%f65, %f41, %f41, %f43;
	fma.rn.f32 	%f66, %f44, %f44, %f46;
	fma.rn.f32 	%f67, %f47, %f47, %f49;
	fma.rn.f32 	%f68, %f50, %f50, %f52;
	fma.rn.f32 	%f69, %f53, %f53, %f55;
	fma.rn.f32 	%f70, %f56, %f56, %f58;
	fma.rn.f32 	%f71, %f59, %f59, %f61;
	fma.rn.f32 	%f72, %f62, %f62, %f64;
	add.f32 	%f73, %f65, %f66;
	add.f32 	%f74, %f67, %f68;
	add.f32 	%f75, %f69, %f70;
	add.f32 	%f76, %f71, %f72;
	add.f32 	%f77, %f73, %f74;
	add.f32 	%f78, %f75, %f76;
	add.f32 	%f394, %f77, %f78;
	setp.lt.u32 	%p2, %r6, %r4;
	@%p2 bra 	$L__BB2_44;
	add.s32 	%r36, %r1, -8192;
	add.s32 	%r37, %r4, %r268;
	not.b32 	%r75, %r35;
	add.s32 	%r76, %r75, %r1;
	sub.s32 	%r77, %r76, %r4;
	sub.s32 	%r265, %r77, %r268;
	add.s32 	%r78, %r37, %r35;
	add.s32 	%r264, %r78, 4096;
	mov.b32 	%r267, 0;
	mov.u32 	%r266, %r37;
$L__BB2_28:
	add.s32 	%r268, %r268, %r4;
	setp.gt.u32 	%p3, %r268, %r36;
	@%p3 bra 	$L__BB2_30;
	add.s32 	%r79, %r35, %r268;
	mul.wide.u32 	%rd6, %r79, 4;
	add.s64 	%rd7, %rd1, %rd6;
	ld.global.f32 	%f79, [%rd7];
	ld.global.f32 	%f80, [%rd7+2048];
	ld.global.f32 	%f81, [%rd7+4096];
	mul.f32 	%f82, %f81, %f81;
	ld.global.f32 	%f83, [%rd7+6144];
	ld.global.f32 	%f84, [%rd7+8192];
	mul.f32 	%f85, %f84, %f84;
	ld.global.f32 	%f86, [%rd7+10240];
	ld.global.f32 	%f87, [%rd7+12288];
	mul.f32 	%f88, %f87, %f87;
	ld.global.f32 	%f89, [%rd7+14336];
	ld.global.f32 	%f90, [%rd7+16384];
	mul.f32 	%f91, %f90, %f90;
	ld.global.f32 	%f92, [%rd7+18432];
	ld.global.f32 	%f93, [%rd7+20480];
	mul.f32 	%f94, %f93, %f93;
	ld.global.f32 	%f95, [%rd7+22528];
	ld.global.f32 	%f96, [%rd7+24576];
	mul.f32 	%f97, %f96, %f96;
	ld.global.f32 	%f98, [%rd7+26624];
	ld.global.f32 	%f99, [%rd7+28672];
	mul.f32 	%f100, %f99, %f99;
	ld.global.f32 	%f101, [%rd7+30720];
	fma.rn.f32 	%f102, %f79, %f79, %f394;
	fma.rn.f32 	%f103, %f80, %f80, %f82;
	fma.rn.f32 	%f104, %f83, %f83, %f85;
	fma.rn.f32 	%f105, %f86, %f86, %f88;
	fma.rn.f32 	%f106, %f89, %f89, %f91;
	fma.rn.f32 	%f107, %f92, %f92, %f94;
	fma.rn.f32 	%f108, %f95, %f95, %f97;
	fma.rn.f32 	%f109, %f98, %f98, %f100;
	add.f32 	%f110, %f102, %f103;
	add.f32 	%f111, %f104, %f105;
	add.f32 	%f112, %f106, %f107;
	add.f32 	%f113, %f108, %f109;
	add.f32 	%f114, %f110, %f111;
	add.f32 	%f115, %f112, %f113;
	add.f32 	%f116, %f114, %f115;
	fma.rn.f32 	%f394, %f101, %f101, %f116;
	sub.s32 	%r80, %r1, %r268;
	setp.lt.u32 	%p4, %r80, %r4;
	add.s32 	%r267, %r267, 1;
	add.s32 	%r266, %r266, %r4;
	sub.s32 	%r265, %r265, %r4;
	add.s32 	%r264, %r264, %r4;
	@%p4 bra 	$L__BB2_44;
	bra.uni 	$L__BB2_28;
$L__BB2_30:
	setp.le.u32 	%p5, %r1, %r268;
	sub.s32 	%r81, %r1, %r268;
	setp.ge.s32 	%p6, %r35, %r81;
	or.pred  	%p7, %p5, %p6;
	@%p7 bra 	$L__BB2_44;
	add.s32 	%r84, %r1, %r75;
	sub.s32 	%r85, %r84, %r37;
	mul.lo.s32 	%r86, %r2, %r267;
	shl.b32 	%r87, %r86, 13;
	sub.s32 	%r88, %r85, %r87;
	shr.u32 	%r89, %r88, 9;
	add.s32 	%r50, %r89, 1;
	and.b32  	%r51, %r50, 15;
	setp.lt.u32 	%p8, %r88, 7680;
	mov.u32 	%r273, %r35;
	@%p8 bra 	$L__BB2_35;
	or.b32  	%r271, %r35, 4096;
	shr.u32 	%r90, %r265, 9;
	add.s32 	%r91, %r90, 1;
	and.b32  	%r92, %r91, 16777200;
	neg.s32 	%r269, %r92;
$L__BB2_33:
	.pragma "nounroll";
	add.s32 	%r93, %r264, -4096;
	mul.wide.u32 	%rd8, %r93, 4;
	add.s64 	%rd9, %rd1, %rd8;
	ld.global.f32 	%f118, [%rd9];
	fma.rn.f32 	%f119, %f118, %f118, %f394;
	add.s32 	%r94, %r264, -3584;
	mul.wide.u32 	%rd10, %r94, 4;
	add.s64 	%rd11, %rd1, %rd10;
	ld.global.f32 	%f120, [%rd11];
	fma.rn.f32 	%f121, %f120, %f120, %f119;
	add.s32 	%r95, %r264, -3072;
	mul.wide.u32 	%rd12, %r95, 4;
	add.s64 	%rd13, %rd1, %rd12;
	ld.global.f32 	%f122, [%rd13];
	fma.rn.f32 	%f123, %f122, %f122, %f121;
	add.s32 	%r96, %r264, -2560;
	mul.wide.u32 	%rd14, %r96, 4;
	add.s64 	%rd15, %rd1, %rd14;
	ld.global.f32 	%f124, [%rd15];
	fma.rn.f32 	%f125, %f124, %f124, %f123;
	add.s32 	%r97, %r264, -2048;
	mul.wide.u32 	%rd16, %r97, 4;
	add.s64 	%rd17, %rd1, %rd16;
	ld.global.f32 	%f126, [%rd17];
	fma.rn.f32 	%f127, %f126, %f126, %f125;
	add.s32 	%r98, %r264, -1536;
	mul.wide.u32 	%rd18, %r98, 4;
	add.s64 	%rd19, %rd1, %rd18;
	ld.global.f32 	%f128, [%rd19];
	fma.rn.f32 	%f129, %f128, %f128, %f127;
	add.s32 	%r99, %r264, -1024;
	mul.wide.u32 	%rd20, %r99, 4;
	add.s64 	%rd21, %rd1, %rd20;
	ld.global.f32 	%f130, [%rd21];
	fma.rn.f32 	%f131, %f130, %f130, %f129;
	add.s32 	%r100, %r264, 3584;
	add.s32 	%r101, %r264, -512;
	mul.wide.u32 	%rd22, %r101, 4;
	add.s64 	%rd23, %rd1, %rd22;
	ld.global.f32 	%f132, [%rd23];
	fma.rn.f32 	%f133, %f132, %f132, %f131;
	mul.wide.u32 	%rd24, %r264, 4;
	add.s64 	%rd25, %rd1, %rd24;
	ld.global.f32 	%f134, [%rd25];
	fma.rn.f32 	%f135, %f134, %f134, %f133;
	add.s32 	%r102, %r264, 512;
	mul.wide.u32 	%rd26, %r102, 4;
	add.s64 	%rd27, %rd1, %rd26;
	ld.global.f32 	%f136, [%rd27];
	fma.rn.f32 	%f137, %f136, %f136, %f135;
	add.s32 	%r103, %r264, 1024;
	mul.wide.u32 	%rd28, %r103, 4;
	add.s64 	%rd29, %rd1, %rd28;
	ld.global.f32 	%f138, [%rd29];
	fma.rn.f32 	%f139, %f138, %f138, %f137;
	add.s32 	%r104, %r264, 1536;
	mul.wide.u32 	%rd30, %r104, 4;
	add.s64 	%rd31, %rd1, %rd30;
	ld.global.f32 	%f140, [%rd31];
	fma.rn.f32 	%f141, %f140, %f140, %f139;
	add.s32 	%r105, %r264, 2048;
	mul.wide.u32 	%rd32, %r105, 4;
	add.s64 	%rd33, %rd1, %rd32;
	ld.global.f32 	%f142, [%rd33];
	fma.rn.f32 	%f143, %f142, %f142, %f141;
	add.s32 	%r106, %r264, 2560;
	mul.wide.u32 	%rd34, %r106, 4;
	add.s64 	%rd35, %rd1, %rd34;
	ld.global.f32 	%f144, [%rd35];
	fma.rn.f32 	%f145, %f144, %f144, %f143;
	add.s32 	%r107, %r264, 3072;
	mul.wide.u32 	%rd36, %r107, 4;
	add.s64 	%rd37, %rd1, %rd36;
	ld.global.f32 	%f146, [%rd37];
	fma.rn.f32 	%f147, %f146, %f146, %f145;
	mul.wide.u32 	%rd38, %r100, 4;
	add.s64 	%rd39, %rd1, %rd38;
	ld.global.f32 	%f148, [%rd39];
	fma.rn.f32 	%f394, %f148, %f148, %f147;
	add.s32 	%r271, %r271, 8192;
	add.s32 	%r264, %r264, 8192;
	add.s32 	%r269, %r269, 16;
	setp.ne.s32 	%p9, %r269, 0;
	@%p9 bra 	$L__BB2_33;
	add.s32 	%r273, %r271, -4096;
$L__BB2_35:
	setp.eq.s32 	%p10, %r51, 0;
	@%p10 bra 	$L__BB2_44;
	and.b32  	%r62, %r50, 7;
	setp.lt.u32 	%p11, %r51, 8;
	@%p11 bra 	$L__BB2_38;
	add.s32 	%r108, %r273, %r268;
	mul.wide.u32 	%rd40, %r108, 4;
	add.s64 	%rd41, %rd1, %rd40;
	ld.global.f32 	%f150, [%rd41];
	fma.rn.f32 	%f151, %f150, %f150, %f394;
	add.s32 	%r109, %r108, 512;
	mul.wide.u32 	%rd42, %r109, 4;
	add.s64 	%rd43, %rd1, %rd42;
	ld.global.f32 	%f152, [%rd43];
	fma.rn.f32 	%f153, %f152, %f152, %f151;
	add.s32 	%r110, %r108, 1024;
	mul.wide.u32 	%rd44, %r110, 4;
	add.s64 	%rd45, %rd1, %rd44;
	ld.global.f32 	%f154, [%rd45];
	fma.rn.f32 	%f155, %f154, %f154, %f153;
	add.s32 	%r111, %r108, 1536;
	mul.wide.u32 	%rd46, %r111, 4;
	add.s64 	%rd47, %rd1, %rd46;
	ld.global.f32 	%f156, [%rd47];
	fma.rn.f32 	%f157, %f156, %f156, %f155;
	add.s32 	%r112, %r108, 2048;
	mul.wide.u32 	%rd48, %r112, 4;
	add.s64 	%rd49, %rd1, %rd48;
	ld.global.f32 	%f158, [%rd49];
	fma.rn.f32 	%f159, %f158, %f158, %f157;
	add.s32 	%r113, %r108, 2560;
	mul.wide.u32 	%rd50, %r113, 4;
	add.s64 	%rd51, %rd1, %rd50;
	ld.global.f32 	%f160, [%rd51];
	fma.rn.f32 	%f161, %f160, %f160, %f159;
	add.s32 	%r114, %r108, 3072;
	mul.wide.u32 	%rd52, %r114, 4;
	add.s64 	%rd53, %rd1, %rd52;
	ld.global.f32 	%f162, [%rd53];
	fma.rn.f32 	%f163, %f162, %f162, %f161;
	add.s32 	%r115, %r108, 3584;
	mul.wide.u32 	%rd54, %r115, 4;
	add.s64 	%rd55, %rd1, %rd54;
	ld.global.f32 	%f164, [%rd55];
	fma.rn.f32 	%f394, %f164, %f164, %f163;
	add.s32 	%r273, %r273, 4096;
$L__BB2_38:
	setp.eq.s32 	%p12, %r62, 0;
	@%p12 bra 	$L__BB2_44;
	setp.lt.u32 	%p13, %r62, 4;
	@%p13 bra 	$L__BB2_41;
	add.s32 	%r116, %r273, %r268;
	mul.wide.u32 	%rd56, %r116, 4;
	add.s64 	%rd57, %rd1, %rd56;
	ld.global.f32 	%f166, [%rd57];
	fma.rn.f32 	%f167, %f166, %f166, %f394;
	add.s32 	%r117, %r116, 512;
	mul.wide.u32 	%rd58, %r117, 4;
	add.s64 	%rd59, %rd1, %rd58;
	ld.global.f32 	%f168, [%rd59];
	fma.rn.f32 	%f169, %f168, %f168, %f167;
	add.s32 	%r118, %r116, 1024;
	mul.wide.u32 	%rd60, %r118, 4;
	add.s64 	%rd61, %rd1, %rd60;
	ld.global.f32 	%f170, [%rd61];
	fma.rn.f32 	%f171, %f170, %f170, %f169;
	add.s32 	%r119, %r116, 1536;
	mul.wide.u32 	%rd62, %r119, 4;
	add.s64 	%rd63, %rd1, %rd62;
	ld.global.f32 	%f172, [%rd63];
	fma.rn.f32 	%f394, %f172, %f172, %f171;
	add.s32 	%r273, %r273, 2048;
$L__BB2_41:
	and.b32  	%r120, %r50, 3;
	setp.eq.s32 	%p14, %r120, 0;
	@%p14 bra 	$L__BB2_44;
	add.s32 	%r276, %r273, %r266;
	cvt.u16.u32 	%rs1, %r265;
	shr.u16 	%rs2, %rs1, 9;
	add.s16 	%rs3, %rs2, 1;
	cvt.u32.u16 	%r121, %rs3;
	and.b32  	%r122, %r121, 3;
	neg.s32 	%r275, %r122;
$L__BB2_43:
	.pragma "nounroll";
	mul.wide.u32 	%rd64, %r276, 4;
	add.s64 	%rd65, %rd1, %rd64;
	ld.global.f32 	%f173, [%rd65];
	fma.rn.f32 	%f394, %f173, %f173, %f394;
	add.s32 	%r276, %r276, 512;
	add.s32 	%r275, %r275, 1;
	setp.ne.s32 	%p15, %r275, 0;
	@%p15 bra 	$L__BB2_43;
$L__BB2_44:
	// begin inline asm
	mov.u32 %r123, %laneid;
	// end inline asm
	mov.b32 	%r125, %f394;
	mov.b32 	%r126, 1;
	mov.b32 	%r147, 31;
	mov.b32 	%r148, -1;
	// begin inline asm
	shfl.sync.down.b32 %r124, %r125, %r126, %r147, %r148;
	// end inline asm
	setp.gt.s32 	%p16, %r123, 30;
	mov.b32 	%f174, %r124;
	add.f32 	%f175, %f394, %f174;
	selp.f32 	%f176, %f394, %f175, %p16;
	mov.b32 	%r130, %f176;
	mov.b32 	%r131, 2;
	// begin inline asm
	shfl.sync.down.b32 %r129, %r130, %r131, %r147, %r148;
	// end inline asm
	setp.gt.s32 	%p17, %r123, 29;
	mov.b32 	%f177, %r129;
	add.f32 	%f178, %f176, %f177;
	selp.f32 	%f179, %f176, %f178, %p17;
	mov.b32 	%r135, %f179;
	mov.b32 	%r136, 4;
	// begin inline asm
	shfl.sync.down.b32 %r134, %r135, %r136, %r147, %r148;
	// end inline asm
	setp.gt.s32 	%p18, %r123, 27;
	mov.b32 	%f180, %r134;
	add.f32 	%f181, %f179, %f180;
	selp.f32 	%f182, %f179, %f181, %p18;
	mov.b32 	%r140, %f182;
	mov.b32 	%r141, 8;
	// begin inline asm
	shfl.sync.down.b32 %r139, %r140, %r141, %r147, %r148;
	// end inline asm
	setp.gt.s32 	%p19, %r123, 23;
	mov.b32 	%f183, %r139;
	add.f32 	%f184, %f182, %f183;
	selp.f32 	%f185, %f182, %f184, %p19;
	mov.b32 	%r145, %f185;
	mov.b32 	%r146, 16;
	// begin inline asm
	shfl.sync.down.b32 %r144, %r145, %r146, %r147, %r148;
	// end inline asm
	setp.gt.s32 	%p20, %r123, 15;
	mov.b32 	%f186, %r144;
	add.f32 	%f37, %f185, %f186;
	selp.f32 	%f395, %f185, %f37, %p20;
	setp.ne.s32 	%p21, %r123, 0;
	@%p21 bra 	$L__BB2_46;
	shr.u32 	%r149, %r35, 3;
	and.b32  	%r150, %r149, 124;
	mov.u32 	%r151, _ZZN3cub18CUB_300001_SM_10006detail6reduce18DeviceReduceKernelINS2_10policy_hubIfjN4cuda3std3__44plusIfEEE10Policy1000EN6thrust24THRUST_300001_SM_1000_NS6detail15normal_iteratorINSD_10device_ptrIfEEEEjS9_f6squareIfEEEvT0_PT3_T1_NS0_13GridEvenShareISO_EET2_T4_E12temp_storage;
	add.s32 	%r152, %r151, %r150;
	st.shared.f32 	[%r152+16], %f37;
$L__BB2_46:
	bar.sync 	0;
	setp.ne.s32 	%p22, %r35, 0;
	@%p22 bra 	$L__BB2_48;
	ld.shared.f32 	%f187, [_ZZN3cub18CUB_300001_SM_10006detail6reduce18DeviceReduceKernelINS2_10policy_hubIfjN4cuda3std3__44plusIfEEE10Policy1000EN6thrust24THRUST_300001_SM_1000_NS6detail15normal_iteratorINSD_10device_ptrIfEEEEjS9_f6squareIfEEEvT0_PT3_T1_NS0_13GridEvenShareISO_EET2_T4_E12temp_storage+20];
	add.f32 	%f188, %f395, %f187;
	ld.shared.f32 	%f189, [_ZZN3cub18CUB_300001_SM_10006detail6reduce18DeviceReduceKernelINS2_10policy_hubIfjN4cuda3std3__44plusIfEEE10Policy1000EN6thrust24THRUST_300001_SM_1000_NS6detail15normal_iteratorINSD_10device_ptrIfEEEEjS9_f6squareIfEEEvT0_PT3_T1_NS0_13GridEvenShareISO_EET2_T4_E12temp_storage+24];
	add.f32 	%f190, %f188, %f189;
	ld.shared.f32 	%f191, [_ZZN3cub18CUB_300001_SM_10006detail6reduce18DeviceReduceKernelINS2_10policy_hubIfjN4cuda3std3__44plusIfEEE10Policy1000EN6thrust24THRUST_300001_SM_1000_NS6detail15normal_iteratorINSD_10device_ptrIfEEEEjS9_f6squareIfEEEvT0_PT3_T1_NS0_13GridEvenShareISO_EET2_T4_E12temp_storage+28];
	add.f32 	%f192, %f190, %f191;
	ld.shared.f32 	%f193, [_ZZN3cub18CUB_300001_SM_10006detail6reduce18DeviceReduceKernelINS2_10policy_hubIfjN4cuda3std3__44plusIfEEE10Policy1000EN6thrust24THRUST_300001_SM_1000_NS6detail15normal_iteratorINSD_10device_ptrIfEEEEjS9_f6squareIfEEEvT0_PT3_T1_NS0_13GridEvenShareISO_EET2_T4_E12temp_storage+32];
	add.f32 	%f194, %f192, %f193;
	ld.shared.f32 	%f195, [_ZZN3cub18CUB_300001_SM_10006detail6reduce18DeviceReduceKernelINS2_10policy_hubIfjN4cuda3std3__44plusIfEEE10Policy1000EN6thrust24THRUST_300001_SM_1000_NS6detail15normal_iteratorINSD_10device_ptrIfEEEEjS9_f6squareIfEEEvT0_PT3_T1_NS0_13GridEvenShareISO_EET2_T4_E12temp_storage+36];
	add.f32 	%f196, %f194, %f195;
	ld.shared.f32 	%f197, [_ZZN3cub18CUB_300001_SM_10006detail6reduce18DeviceReduceKernelINS2_10policy_hubIfjN4cuda3std3__44plusIfEEE10Policy1000EN6thrust24THRUST_300001_SM_1000_NS6detail15normal_iteratorINSD_10device_ptrIfEEEEjS9_f6squareIfEEEvT0_PT3_T1_NS0_13GridEvenShareISO_EET2_T4_E12temp_storage+40];
	add.f32 	%f198, %f196, %f197;
	ld.shared.f32 	%f199, [_ZZN3cub18CUB_300001_SM_10006detail6reduce18DeviceReduceKernelINS2_10policy_hubIfjN4cuda3std3__44plusIfEEE10Policy1000EN6thrust24THRUST_300001_SM_1000_NS6detail15normal_iteratorINSD_10device_ptrIfEEEEjS9_f6squareIfEEEvT0_PT3_T1_NS0_13GridEvenShareISO_EET2_T4_E12temp_storage+44];
	add.f32 	%f200, %f198, %f199;
	ld.shared.f32 	%f201, [_ZZN3cub18CUB_300001_SM_10006detail6reduce18DeviceReduceKernelINS2_10policy_hubIfjN4cuda3std3__44plusIfEEE10Policy1000EN6thrust24THRUST_300001_SM_1000_NS6detail15normal_iteratorINSD_10device_ptrIfEEEEjS9_f6squareIfEEEvT0_PT3_T1_NS0_13GridEvenShareISO_EET2_T4_E12temp_storage+48];
	add.f32 	%f202, %f200, %f201;
	ld.shared.f32 	%f203, [_ZZN3cub18CUB_300001_SM_10006detail6reduce18DeviceReduceKernelINS2_10policy_hubIfjN4cuda3std3__44plusIfEEE10Policy1000EN6thrust24THRUST_300001_SM_1000_NS6detail15normal_iteratorINSD_10device_ptrIfEEEEjS9_f6squareIfEEEvT0_PT3_T1_NS0_13GridEvenShareISO_EET2_T4_E12temp_storage+52];
	add.f32 	%f204, %f202, %f203;
	ld.shared.f32 	%f205, [_ZZN3cub18CUB_300001_SM_10006detail6reduce18DeviceReduceKernelINS2_10policy_hubIfjN4cuda3std3__44plusIfEEE10Policy1000EN6thrust24THRUST_300001_SM_1000_NS6detail15normal_iteratorINSD_10device_ptrIfEEEEjS9_f6squareIfEEEvT0_PT3_T1_NS0_13GridEvenShareISO_EET2_T4_E12temp_storage+56];
	add.f32 	%f206, %f204, %f205;
	ld.shared.f32 	%f207, [_ZZN3cub18CUB_300001_SM_10006detail6reduce18DeviceReduceKernelINS2_10policy_hubIfjN4cuda3std3__44plusIfEEE10Policy1000EN6thrust24THRUST_300001_SM_1000_NS6detail15normal_iteratorINSD_10device_ptrIfEEEEjS9_f6squareIfEEEvT0_PT3_T1_NS0_13GridEvenShareISO_EET2_T4_E12temp_storage+60];
	add.f32 	%f208, %f206, %f207;
	ld.shared.f32 	%f209, [_ZZN3cub18CUB_300001_SM_10006detail6reduce18DeviceReduceKernelINS2_10policy_hubIfjN4cuda3std3__44plusIfEEE10Policy1000EN6thrust24THRUST_300001_SM_1000_NS6detail15normal_iteratorINSD_10device_ptrIfEEEEjS9_f6squareIfEEEvT0_PT3_T1_NS0_13GridEvenShareISO_EET2_T4_E12temp_storage+64];
	add.f32 	%f210, %f208, %f209;
	ld.shared.f32 	%f211, [_ZZN3cub18CUB_300001_SM_10006detail6reduce18DeviceReduceKernelINS2_10policy_hubIfjN4cuda3std3__44plusIfEEE10Policy1000EN6thrust24THRUST_300001_SM_1000_NS6detail15normal_iteratorINSD_10device_ptrIfEEEEjS9_f6squareIfEEEvT0_PT3_T1_NS0_13GridEvenShareISO_EET2_T4_E12temp_storage+68];
	add.f32 	%f212, %f210, %f211;
	ld.shared.f32 	%f213, [_ZZN3cub18CUB_300001_SM_10006detail6reduce18DeviceReduceKernelINS2_10policy_hubIfjN4cuda3std3__44plusIfEEE10Policy1000EN6thrust24THRUST_300001_SM_1000_NS6detail15normal_iteratorINSD_10device_ptrIfEEEEjS9_f6squareIfEEEvT0_PT3_T1_NS0_13GridEvenShareISO_EET2_T4_E12temp_storage+72];
	add.f32 	%f214, %f212, %f213;
	ld.shared.f32 	%f215, [_ZZN3cub18CUB_300001_SM_10006detail6reduce18DeviceReduceKernelINS2_10policy_hubIfjN4cuda3std3__44plusIfEEE10Policy1000EN6thrust24THRUST_300001_SM_1000_NS6detail15normal_iteratorINSD_10device_ptrIfEEEEjS9_f6squareIfEEEvT0_PT3_T1_NS0_13GridEvenShareISO_EET2_T4_E12temp_storage+76];
	add.f32 	%f395, %f214, %f215;
$L__BB2_48:
	mov.u32 	%r254, %tid.x;
	setp.ne.s32 	%p64, %r254, 0;
	@%p64 bra 	$L__BB2_50;
	cvta.to.global.u64 	%rd126, %rd2;
	mul.wide.u32 	%rd127, %r3, 4;
	add.s64 	%rd128, %rd126, %rd127;
	st.global.f32 	[%rd128], %f395;
$L__BB2_50:
	ret;

}
	// .globl	_ZN3cub18CUB_300001_SM_10006detail6reduce28DeviceReduceSingleTileKernelINS2_10policy_hubIfjN4cuda3std3__44plusIfEEE10Policy1000EPfSC_iS9_ffNS7_10__identityEEEvT0_T1_T2_T3_T4_T6_
.visible .entry _ZN3cub18CUB_300001_SM_10006detail6reduce28DeviceReduceSingleTileKernelINS2_10policy_hubIfjN4cuda3std3__44plusIfEEE10Policy1000EPfSC_iS9_ffNS7_10__identityEEEvT0_T1_T2_T3_T4_T6_(
	.param .u64 .ptr .align 1 _ZN3cub18CUB_300001_SM_10006detail6reduce28DeviceReduceSingleTileKernelINS2_10policy_hubIfjN4cuda3std3__44plusIfEEE10Policy1000EPfSC_iS9_ffNS7_10__identityEEEvT0_T1_T2_T3_T4_T6__param_0,
	.param .u64 .ptr .align 1 _ZN3cub18CUB_300001_SM_10006detail6reduce28DeviceReduceSingleTileKernelINS2_10policy_hubIfjN4cuda3std3__44plusIfEEE10Policy1000EPfSC_iS9_ffNS7_10__identityEEEvT0_T1_T2_T3_T4_T6__param_1,
	.param .u32 _ZN3cub18CUB_300001_SM_10006detail6reduce28DeviceReduceSingleTileKernelINS2_10policy_hubIfjN4cuda3std3__44plusIfEEE10Policy1000EPfSC_iS9_ffNS7_10__identityEEEvT0_T1_T2_T3_T4_T6__param_2,
	.param .align 1 .b8 _ZN3cub18CUB_300001_SM_10006detail6reduce28DeviceReduceSingleTileKernelINS2_10policy_hubIfjN4cuda3std3__44plusIfEEE10Policy1000EPfSC_iS9_ffNS7_10__identityEEEvT0_T1_T2_T3_T4_T6__param_3[1],
	.param .f32 _ZN3cub18CUB_300001_SM_10006detail6reduce28DeviceReduceSingleTileKernelINS2_10policy_hubIfjN4cuda3std3__44plusIfEEE10Policy1000EPfSC_iS9_ffNS7_10__identityEEEvT0_T1_T2_T3_T4_T6__param_4,
	.param .align 1 .b8 _ZN3cub18CUB_300001_SM_10006detail6reduce28DeviceReduceSingleTileKernelINS2_10policy_hubIfjN4cuda3std3__44plusIfEEE10Policy1000EPfSC_iS9_ffNS7_10__identityEEEvT0_T1_T2_T3_T4_T6__param_5[1]
)
.maxntid 512
.minnctapersm 1
{
	.reg .pred 	%p<113>;
	.reg .b32 	%r<407>;
	.reg .b32 	%f<531>;
	.reg .b64 	%rd<133>;
	// demoted variable
	.shared .align 4 .b8 _ZZN3cub18CUB_300001_SM_10006detail6reduce28DeviceReduceSingleTileKernelINS2_10policy_hubIfjN4cuda3std3__44plusIfEEE10Policy1000EPfSC_iS9_ffNS7_10__identityEEEvT0_T1_T2_T3_T4_T6_E12temp_storage[84];
	ld.param.u64 	%rd16, [_ZN3cub18CUB_300001_SM_10006detail6reduce28DeviceReduceSingleTileKernelINS2_10policy_hubIfjN4cuda3std3__44plusIfEEE10Policy1000EPfSC_iS9_ffNS7_10__identityEEEvT0_T1_T2_T3_T4_T6__param_0];
	ld.param.u64 	%rd17, [_ZN3cub18CUB_300001_SM_10006detail6reduce28DeviceReduceSingleTileKernelINS2_10policy_hubIfjN4cuda3std3__44plusIfEEE10Policy1000EPfSC_iS9_ffNS7_10__identityEEEvT0_T1_T2_T3_T4_T6__param_1];
	ld.param.u32 	%r67, [_ZN3cub18CUB_300001_SM_10006detail6reduce28DeviceReduceSingleTileKernelINS2_10policy_hubIfjN4cuda3std3__44plusIfEEE10Policy1000EPfSC_iS9_ffNS7_10__identityEEEvT0_T1_T2_T3_T4_T6__param_2];
	ld.param.f32 	%f58, [_ZN3cub18CUB_300001_SM_10006detail6reduce28DeviceReduceSingleTileKernelINS2_10policy_hubIfjN4cuda3std3__44plusIfEEE10Policy1000EPfSC_iS9_ffNS7_10__identityEEEvT0_T1_T2_T3_T4_T6__param_4];
	cvta.to.global.u64 	%rd1, %rd17;
	setp.ne.s32 	%p1, %r67, 0;
	@%p1 bra 	$L__BB3_3;
	mov.u32 	%r380, %tid.x;
	setp.ne.s32 	%p112, %r380, 0;
	@%p112 bra 	$L__BB3_74;
	st.global.f32 	[%rd1], %f58;
	bra.uni 	$L__BB3_74;
$L__BB3_3:
	and.b64  	%rd18, %rd16, 7;
	setp.ne.s64 	%p2, %rd18, 0;
	@%p2 bra 	$L__BB3_38;
	setp.gt.s32 	%p57, %r67, 8191;
	@%p57 bra 	$L__BB3_22;
	mov.u32 	%r1, %tid.x;
	setp.ge.s32 	%p74, %r1, %r67;
	mov.f32 	%f509, 0f00000000;
	mov.u32 	%r384, %r1;
	@%p74 bra 	$L__BB3_7;
	mul.wide.u32 	%rd121, %r1, 4;
	add.s64 	%rd120, %rd16, %rd121;
	// begin inline asm
	ld.global.nc.u32 %r300, [%rd120];
	// end inline asm
	mov.b32 	%f509, %r300;
	add.s32 	%r384, %r1, 512;
$L__BB3_7:
	setp.ge.s32 	%p75, %r384, %r67;
	@%p75 bra 	$L__BB3_13;
	not.b32 	%r301, %r384;
	add.s32 	%r4, %r67, %r301;
	and.b32  	%r302, %r4, 1536;
	setp.eq.s32 	%p76, %r302, 1536;
	@%p76 bra 	$L__BB3_11;
	mul.wide.u32 	%rd122, %r384, 4;
	add.s64 	%rd129, %rd16, %rd122;
	shr.u32 	%r303, %r4, 9;
	add.s32 	%r304, %r303, 1;
	and.b32  	%r305, %r304, 3;
	neg.s32 	%r382, %r305;
$L__BB3_10:
	.pragma "nounroll";
	// begin inline asm
	ld.global.nc.u32 %r306, [%rd129];
	// end inline asm
	mov.b32 	%f395, %r306;
	add.f32 	%f509, %f509, %f395;
	add.s32 	%r384, %r384, 512;
	add.s64 	%rd129, %rd129, 2048;
	add.s32 	%r382, %r382, 1;
	setp.ne.s32 	%p77, %r382, 0;
	@%p77 bra 	$L__BB3_10;
$L__BB3_11:
	setp.lt.u32 	%p78, %r4, 1536;
	@%p78 bra 	$L__BB3_13;
$L__BB3_12:
	mul.wide.s32 	%rd128, %r384, 4;
	add.s64 	%rd124, %rd16, %rd128;
	// begin inline asm
	ld.global.nc.u32 %r307, [%rd124];
	// end inline asm
	mov.b32 	%f396, %r307;
	add.f32 	%f397, %f509, %f396;
	add.s64 	%rd125, %rd124, 2048;
	// begin inline asm
	ld.global.nc.u32 %r308, [%rd125];
	// end inline asm
	mov.b32 	%f398, %r308;
	add.f32 	%f399, %f397, %f398;
	add.s64 	%rd126, %rd124, 4096;
	// begin inline asm
	ld.global.nc.u32 %r309, [%rd126];
	// end inline asm
	mov.b32 	%f400, %r309;
	add.f32 	%f401, %f399, %f400;
	add.s64 	%rd127, %rd124, 6144;
	// begin inline asm
	ld.global.nc.u32 %r310, [%rd127];
	// end inline asm
	mov.b32 	%f402, %r310;
	add.f32 	%f509, %f401, %f402;
	add.s32 	%r384, %r384, 2048;
	setp.lt.s32 	%p79, %r384, %r67;
	@%p79 bra 	$L__BB3_12;
$L__BB3_13:
	setp.lt.s32 	%p80, %r67, 512;
	@%p80 bra 	$L__BB3_18;
	// begin inline asm
	mov.u32 %r349, %laneid;
	// end inline asm
	mov.b32 	%r351, %f509;
	mov.b32 	%r352, 1;
	mov.b32 	%r373, 31;
	mov.b32 	%r374, -1;
	// begin inline asm
	shfl.sync.down.b32 %r350, %r351, %r352, %r373, %r374;
	// end inline asm
	setp.gt.s32 	%p104, %r349, 30;
	mov.b32 	%f461, %r350;
	add.f32 	%f462, %f509, %f461;
	selp.f32 	%f463, %f509, %f462, %p104;
	mov.b32 	%r356, %f463;
	mov.b32 	%r357, 2;
	// begin inline asm
	shfl.sync.down.b32 %r355, %r356, %r357, %r373, %r374;
	// end inline asm
	setp.gt.s32 	%p105, %r349, 29;
	mov.b32 	%f464, %r355;
	add.f32 	%f465, %f463, %f464;
	selp.f32 	%f466, %f463, %f465, %p105;
	mov.b32 	%r361, %f466;
	mov.b32 	%r362, 4;
	// begin inline asm
	shfl.sync.down.b32 %r360, %r361, %r362, %r373, %r374;
	// end inline asm
	setp.gt.s32 	%p106, %r349, 27;
	mov.b32 	%f467, %r360;
	add.f32 	%f468, %f466, %f467;
	selp.f32 	%f469, %f466, %f468, %p106;
	mov.b32 	%r366, %f469;
	mov.b32 	%r367, 8;
	// begin inline asm
	shfl.sync.down.b32 %r365, %r366, %r367, %r373, %r374;
	// end inline asm
	setp.gt.s32 	%p107, %r349, 23;
	mov.b32 	%f470, %r365;
	add.f32 	%f471, %f469, %f470;
	selp.f32 	%f472, %f469, %f471, %p107;
	mov.b32 	%r371, %f472;
	mov.b32 	%r372, 16;
	// begin inline asm
	shfl.sync.down.b32 %r370, %r371, %r372, %r373, %r374;
	// end inline asm
	setp.gt.s32 	%p108, %r349, 15;
	mov.b32 	%f473, %r370;
	add.f32 	%f10, %f472, %f473;
	selp.f32 	%f530, %f472, %f10, %p108;
	setp.ne.s32 	%p109, %r349, 0;
	@%p109 bra 	$L__BB3_16;
	shr.u32 	%r375, %r1, 3;
	and.b32  	%r376, %r375, 124;
	mov.u32 	%r377, _ZZN3cub18CUB_300001_SM_10006detail6reduce28DeviceReduceSingleTileKernelINS2_10policy_hubIfjN4cuda3std3__44plusIfEEE10Policy1000EPfSC_iS9_ffNS7_10__identityEEEvT0_T1_T2_T3_T4_T6_E12temp_storage;
	add.s32 	%r378, %r377, %r376;
	st.shared.f32 	[%r378+16], %f10;
$L__BB3_16:
	bar.sync 	0;
	setp.ne.s32 	%p110, %r1, 0;
	@%p110 bra 	$L__BB3_72;
	ld.shared.f32 	%f474, [_ZZN3cub18CUB_300001_SM_10006detail6reduce28DeviceReduceSingleTileKernelINS2_10policy_hubIfjN4cuda3std3__44plusIfEEE10Policy1000EPfSC_iS9_ffNS7_10__identityEEEvT0_T1_T2_T3_T4_T6_E12temp_storage+20];
	add.f32 	%f475, %f530, %f474;
	ld.shared.f32 	%f476, [_ZZN3cub18CUB_300001_SM_10006detail6reduce28DeviceReduceSingleTileKernelINS2_10policy_hubIfjN4cuda3std3__44plusIfEEE10Policy1000EPfSC_iS9_ffNS7_10__identityEEEvT0_T1_T2_T3_T4_T6_E12temp_storage+24];
	add.f32 	%f477, %f475, %f476;
	ld.shared.f32 	%f478, [_ZZN3cub18CUB_300001_SM_10006detail6reduce28DeviceReduceSingleTileKernelINS2_10policy_hubIfjN4cuda3std3__44plusIfEEE10Policy1000EPfSC_iS9_ffNS7_10__identityEEEvT0_T1_T2_T3_T4_T6_E12temp_storage+28];
	add.f32 	%f479, %f477, %f478;
	ld.shared.f32 	%f480, [_ZZN3cub18CUB_300001_SM_10006detail6reduce28DeviceReduceSingleTileKernelINS2_10policy_hubIfjN4cuda3std3__44plusIfEEE10Policy1000EPfSC_iS9_ffNS7_10__identityEEEvT0_T1_T2_T3_T4_T6_E12temp_storage+32];
	add.f32 	%f481, %f479, %f480;
	ld.shared.f32 	%f482, [_ZZN3cub18CUB_300001_SM_10006detail6reduce28DeviceReduceSingleTileKernelINS2_10policy_hubIfjN4cuda3std3__44plusIfEEE10Policy1000EPfSC_iS9_ffNS7_10__identityEEEvT0_T1_T2_T3_T4_T6_E12temp_storage+36];
	add.f32 	%f483, %f481, %f482;
	ld.shared.f32 	%f484, [_ZZN3cub18CUB_300001_SM_10006detail6reduce28DeviceReduceSingleTileKernelINS2_10policy_hubIfjN4cuda3std3__44plusIfEEE10Policy1000EPfSC_iS9_ffNS7_10__identityEEEvT0_T1_T2_T3_T4_T6_E12temp_storage+40];
	add.f32 	%f485, %f483, %f484;
	ld.shared.f32 	%f486, [_ZZN3cub18CUB_300001_SM_10006detail6reduce28DeviceReduceSingleTileKernelINS2_10policy_hubIfjN4cuda3std3__44plusIfEEE10Policy1000EPfSC_iS9_ffNS7_10__identityEEEvT0_T1_T2_T3_T4_T6_E12temp_storage+44];
	add.f32 	%f487, %f485, %f486;
	ld.shared.f32 	%f488, [_ZZN3cub18CUB_300001_SM_10006detail6reduce28DeviceReduceSingleTileKernelINS2_10policy_hubIfjN4cuda3std3__44plusIfEEE10Policy1000EPfSC_iS9_ffNS7_10__identityEEEvT0_T1_T2_T3_T4_T6_E12temp_storage+48];
	add.f32 	%f489, %f487, %f488;
	ld.shared.f32 	%f490, [_ZZN3cub18CUB_300001_SM_10006detail6reduce28DeviceReduceSingleTileKernelINS2_10policy_hubIfjN4cuda3std3__44plusIfEEE10Policy1000EPfSC_iS9_ffNS7_10__identityEEEvT0_T1_T2_T3_T4_T6_E12temp_storage+52];
	add.f32 	%f491, %f489, %f490;
	ld.shared.f32 	%f492, [_ZZN3cub18CUB_300001_SM_10006detail6reduce28DeviceReduceSingleTileKernelINS2_10policy_hubIfjN4cuda3std3__44plusIfEEE10Policy1000EPfSC_iS9_ffNS7_10__identityEEEvT0_T1_T2_T3_T4_T6_E12temp_storage+56];
	add.f32 	%f493, %f491, %f492;
	ld.shared.f32 	%f494, [_ZZN3cub18CUB_300001_SM_10006detail6reduce28DeviceReduceSingleTileKernelINS2_10policy_hubIfjN4cuda3std3__44plusIfEEE10Policy1000EPfSC_iS9_ffNS7_10__identityEEEvT0_T1_T2_T3_T4_T6_E12temp_storage+60];
	add.f32 	%f495, %f493, %f494;
	ld.shared.f32 	%f496, [_ZZN3cub18CUB_300001_SM_10006detail6reduce28DeviceReduceSingleTileKernelINS2_10policy_hubIfjN4cuda3std3__44plusIfEEE10Policy1000EPfSC_iS9_ffNS7_10__identityEEEvT0_T1_T2_T3_T4_T6_E12temp_storage+64];
	add.f32 	%f497, %f495, %f496;
	ld.shared.f32 	%f498, [_ZZN3cub18CUB_300001_SM_10006detail6reduce28DeviceReduceSingleTileKernelINS2_10policy_hubIfjN4cuda3std3__44plusIfEEE10Policy1000EPfSC_iS9_ffNS7_10__identityEEEvT0_T1_T2_T3_T4_T6_E12temp_storage+68];
	add.f32 	%f499, %f497, %f498;
	ld.shared.f32 	%f500, [_ZZN3cub18CUB_300001_SM_10006detail6reduce28DeviceReduceSingleTileKernelINS2_10policy_hubIfjN4cuda3std3__44plusIfEEE10Policy1000EPfSC_iS9_ffNS7_10__identityEEEvT0_T1_T2_T3_T4_T6_E12temp_storage+72];
	add.f32 	%f501, %f499, %f500;
	ld.shared.f32 	%f502, [_ZZN3cub18CUB_300001_SM_10006detail6reduce28DeviceReduceSingleTileKernelINS2_10policy_hubIfjN4cuda3std3__44plusIfEEE10Policy1000EPfSC_iS9_ffNS7_10__identityEEEvT0_T1_T2_T3_T4_T6_E12temp_storage+76];
	add.f32 	%f530, %f501, %f502;
	bra.uni 	$L__BB3_72;
$L__BB3_18:
	// begin inline asm
	mov.u32 %r311, %laneid;
	// end inline asm
	and.b32  	%r337, %r1, 992;
	add.s32 	%r338, %r337, 32;
	setp.gt.s32 	%p81, %r338, %r67;
	not.b32 	%r339, %r337;
	add.s32 	%r340, %r67, %r339;
	selp.b32 	%r335, %r340, 31, %p81;
	mov.b32 	%r313, %f509;
	mov.b32 	%r314, 1;
	mov.b32 	%r336, -1;
	// begin inline asm
	shfl.sync.down.b32 %r312, %r313, %r314, %r335, %r336;
	// end inline asm
	setp.lt.s32 	%p82, %r311, %r335;
	mov.b32 	%f403, %r312;
	add.f32 	%f404, %f509, %f403;
	selp.f32 	%f405, %f404, %f509, %p82;
	mov.b32 	%r318, %f405;
	mov.b32 	%r319, 2;
	// begin inline asm
	shfl.sync.down.b32 %r317, %r318, %r319, %r335, %r336;
	// end inline asm
	add.s32 	%r341, %r311, 2;
	setp.gt.s32 	%p83, %r341, %r335;
	mov.b32 	%f406, %r317;
	add.f32 	%f407, %f405, %f406;
	selp.f32 	%f408, %f405, %f407, %p83;
	mov.b32 	%r323, %f408;
	mov.b32 	%r324, 4;
	// begin inline asm
	shfl.sync.down.b32 %r322, %r323, %r324, %r335, %r336;
	// end inline asm
	add.s32 	%r342, %r311, 4;
	setp.gt.s32 	%p84, %r342, %r335;
	mov.b32 	%f409, %r322;
	add.f32 	%f410, %f408, %f409;
	selp.f32 	%f411, %f408, %f410, %p84;
	mov.b32 	%r328, %f411;
	mov.b32 	%r329, 8;
	// begin inline asm
	shfl.sync.down.b32 %r327, %r328, %r329, %r335, %r336;
	// end inline asm
	add.s32 	%r343, %r311, 8;
	setp.gt.s32 	%p85, %r343, %r335;
	mov.b32 	%f412, %r327;
	add.f32 	%f413, %f411, %f412;
	selp.f32 	%f414, %f411, %f413, %p85;
	mov.b32 	%r333, %f414;
	mov.b32 	%r334, 16;
	// begin inline asm
	shfl.sync.down.b32 %r332, %r333, %r334, %r335, %r336;
	// end inline asm
	add.s32 	%r344, %r311, 16;
	setp.gt.s32 	%p86, %r344, %r335;
	mov.b32 	%f415, %r332;
	add.f32 	%f416, %f414, %f415;
	selp.f32 	%f530, %f414, %f416, %p86;
	setp.ne.s32 	%p87, %r311, 0;
	@%p87 bra 	$L__BB3_20;
	shr.u32 	%r345, %r1, 3;
	and.b32  	%r346, %r345, 124;
	mov.u32 	%r347, _ZZN3cub18CUB_300001_SM_10006detail6reduce28DeviceReduceSingleTileKernelINS2_10policy_hubIfjN4cuda3std3__44plusIfEEE10Policy1000EPfSC_iS9_ffNS7_10__identityEEEvT0_T1_T2_T3_T4_T6_E12temp_storage;
	add.s32 	%r348, %r347, %r346;
	st.shared.f32 	[%r348+16], %f530;
$L__BB3_20:
	bar.sync 	0;
	setp.ne.s32 	%p88, %r1, 0;
	@%p88 bra 	$L__BB3_72;
	setp.gt.s32 	%p89, %r67, 32;
	ld.shared.f32 	%f417, [_ZZN3cub18CUB_300001_SM_10006detail6reduce28DeviceReduceSingleTileKernelINS2_10policy_hubIfjN4cuda3std3__44plusIfEEE10Policy1000EPfSC_iS9_ffNS7_10__identityEEEvT0_T1_T2_T3_T4_T6_E12temp_storage+20];
	add.f32 	%f418, %f530, %f417;
	selp.f32 	%f419, %f418, %f530, %p89;
	setp.gt.s32 	%p90, %r67, 64;
	ld.shared.f32 	%f420, [_ZZN3cub18CUB_300001_SM_10006detail6reduce28DeviceReduceSingleTileKernelINS2_10policy_hubIfjN4cuda3std3__44plusIfEEE10Policy1000EPfSC_iS9_ffNS7_10__identityEEEvT0_T1_T2_T3_T4_T6_E12temp_storage+24];
	add.f32 	%f421, %f420, %f419;
	selp.f32 	%f422, %f421, %f419, %p90;
	setp.gt.s32 	%p91, %r67, 96;
	ld.shared.f32 	%f423, [_ZZN3cub18CUB_300001_SM_10006detail6reduce28DeviceReduceSingleTileKernelINS2_10policy_hubIfjN4cuda3std3__44plusIfEEE10Policy1000EPfSC_iS9_ffNS7_10__identityEEEvT0_T1_T2_T3_T4_T6_E12temp_storage+28];
	add.f32 	%f424, %f423, %f422;
	selp.f32 	%f425, %f424, %f422, %p91;
	setp.gt.s32 	%p92, %r67, 128;
	ld.shared.f32 	%f426, [_ZZN3cub18CUB_300001_SM_10006detail6reduce28DeviceReduceSingleTileKernelINS2_10policy_hubIfjN4cuda3std3__44plusIfEEE10Policy1000EPfSC_iS9_ffNS7_10__identityEEEvT0_T1_T2_T3_T4_T6_E12temp_storage+32];
	add.f32 	%f427, %f426, %f425;
	selp.f32 	%f428, %f427, %f425, %p92;
	setp.gt.s32 	%p93, %r67, 160;
	ld.shared.f32 	%f429, [_ZZN3cub18CUB_300001_SM_10006detail6reduce28DeviceReduceSingleTileKernelINS2_10policy_hubIfjN4cuda3std3__44plusIfEEE10Policy1000EPfSC_iS9_ffNS7_10__identityEEEvT0_T1_T2_T3_T4_T6_E12temp_storage+36];
	add.f32 	%f430, %f429, %f428;
	selp.f32 	%f431, %f430, %f428, %p93;
	setp.gt.s32 	%p94, %r67, 192;
	ld.shared.f32 	%f432, [_ZZN3cub18CUB_300001_SM_10006detail6reduce28DeviceReduceSingleTileKernelINS2_10policy_hubIfjN4cuda3std3__44plusIfEEE10Policy1000EPfSC_iS9_ffNS7_10__identityEEEvT0_T1_T2_T3_T4_T6_E12temp_storage+40];
	add.f32 	%f433, %f432, %f431;
	selp.f32 	%f434, %f433, %f431, %p94;
	setp.gt.s32 	%p95, %r67, 224;
	ld.shared.f32 	%f435, [_ZZN3cub18CUB_300001_SM_10006detail6reduce28DeviceReduceSingleTileKernelINS2_10policy_hubIfjN4cuda3std3__44plusIfEEE10Policy1000EPfSC_iS9_ffNS7_10__identityEEEvT0_T1_T2_T3_T4_T6_E12temp_storage+44];
	add.f32 	%f436, %f435, %f434;
	selp.f32 	%f437, %f436, %f434, %p95;
	setp.gt.s32 	%p96, %r67, 256;
	ld.shared.f32 	%f438, [_ZZN3cub18CUB_300001_SM_10006detail6reduce28DeviceReduceSingleTileKernelINS2_10policy_hubIfjN4cuda3std3__44plusIfEEE10Policy1000EPfSC_iS9_ffNS7_10__identityEEEvT0_T1_T2_T3_T4_T6_E12temp_storage+48];
	add.f32 	%f439, %f438, %f437;
	selp.f32 	%f440, %f439, %f437, %p96;
	setp.gt.s32 	%p97, %r67, 288;
	ld.shared.f32 	%f441, [_ZZN3cub18CUB_300001_SM_10006detail6reduce28DeviceReduceSingleTileKernelINS2_10policy_hubIfjN4cuda3std3__44plusIfEEE10Policy1000EPfSC_iS9_ffNS7_10__identityEEEvT0_T1_T2_T3_T4_T6_E12temp_storage+52];
	add.f32 	%f442, %f441, %f440;
	selp.f32 	%f443, %f442, %f440, %p97;
	setp.gt.s32 	%p98, %r67, 320;
	ld.shared.f32 	%f444, [_ZZN3cub18CUB_300001_SM_10006detail6reduce28DeviceReduceSingleTileKernelINS2_10policy_hubIfjN4cuda3std3__44plusIfEEE10Policy1000EPfSC_iS9_ffNS7_10__identityEEEvT0_T1_T2_T3_T4_T6_E12temp_storage+56];
	add.f32 	%f445, %f444, %f443;
	selp.f32 	%f446, %f445, %f443, %p98;
	setp.gt.s32 	%p99, %r67, 352;
	ld.shared.f32 	%f447, [_ZZN3cub18CUB_300001_SM_10006detail6reduce28DeviceReduceSingleTileKernelINS2_10policy_hubIfjN4cuda3std3__44plusIfEEE10Policy1000EPfSC_iS9_ffNS7_10__identityEEEvT0_T1_T2_T3_T4_T6_E12temp_storage+60];
	add.f32 	%f448, %f447, %f446;
	selp.f32 	%f449, %f448, %f446, %p99;
	setp.gt.s32 	%p100, %r67, 384;
	ld.shared.f32 	%f450, [_ZZN3cub18CUB_300001_SM_10006detail6reduce28DeviceReduceSingleTileKernelINS2_10policy_hubIfjN4cuda3std3__44plusIfEEE10Policy1000EPfSC_iS9_ffNS7_10__identityEEEvT0_T1_T2_T3_T4_T6_E12temp_storage+64];
	add.f32 	%f451, %f450, %f449;
	selp.f32 	%f452, %f451, %f449, %p100;
	setp.gt.s32 	%p101, %r67, 416;
	ld.shared.f32 	%f453, [_ZZN3cub18CUB_300001_SM_10006detail6reduce28DeviceReduceSingleTileKernelINS2_10policy_hubIfjN4cuda3std3__44plusIfEEE10Policy1000EPfSC_iS9_ffNS7_10__identityEEEvT0_T1_T2_T3_T4_T6_E12temp_storage+68];
	add.f32 	%f454, %f453, %f452;
	selp.f32 	%f455, %f454, %f452, %p101;
	setp.gt.s32 	%p102, %r67, 448;
	ld.shared.f32 	%f456, [_ZZN3cub18CUB_300001_SM_10006detail6reduce28DeviceReduceSingleTileKernelINS2_10policy_hubIfjN4cuda3std3__44plusIfEEE10Policy1000EPfSC_iS9_ffNS7_10__identityEEEvT0_T1_T2_T3_T4_T6_E12temp_storage+72];
	add.f32 	%f457, %f456, %f455;
	selp.f32 	%f458, %f457, %f455, %p102;
	setp.gt.s32 	%p103, %r67, 480;
	ld.shared.f32 	%f459, [_ZZN3cub18CUB_300001_SM_10006detail6reduce28DeviceReduceSingleTileKernelINS2_10policy_hubIfjN4cuda3std3__44plusIfEEE10Policy1000EPfSC_iS9_ffNS7_10__identityEEEvT0_T1_T2_T3_T4_T6_E12temp_storage+76];
	add.f32 	%f460, %f459, %f458;
	selp.f32 	%f530, %f460, %f458, %p103;
	bra.uni 	$L__BB3_72;
$L__BB3_22:
	mov.u32 	%r13, %tid.x;
	shl.b32 	%r224, %r13, 1;
	mul.wide.u32 	%rd90, %r224, 4;
	add.s64 	%rd75, %rd16, %rd90;
	// begin inline asm
	ld.global.nc.u64 %rd74, [%rd75];
	// end inline asm
	mov.b64 	{%r225, %r226}, %rd74;
	mov.b32 	%f281, %r226;
	mov.b32 	%f282, %r225;
	add.s64 	%rd77, %rd75, 4096;
	// begin inline asm
	ld.global.nc.u64 %rd76, [%rd77];
	// end inline asm
	mov.b64 	{%r227, %r228}, %rd76;
	mov.b32 	%f283, %r228;
	mov.b32 	%f284, %r227;
	add.s64 	%rd79, %rd75, 8192;
	// begin inline asm
	ld.global.nc.u64 %rd78, [%rd79];
	// end inline asm
	mov.b64 	{%r229, %r230}, %rd78;
	mov.b32 	%f285, %r230;
	mov.b32 	%f286, %r229;
	add.s64 	%rd81, %rd75, 12288;
	// begin inline asm
	ld.global.nc.u64 %rd80, [%rd81];
	// end inline asm
	mov.b64 	{%r231, %r232}, %rd80;
	mov.b32 	%f287, %r232;
	mov.b32 	%f288, %r231;
	add.s64 	%rd83, %rd75, 16384;
	// begin inline asm
	ld.global.nc.u64 %rd82, [%rd83];
	// end inline asm
	mov.b64 	{%r233, %r234}, %rd82;
	mov.b32 	%f289, %r234;
	mov.b32 	%f290, %r233;
	add.s64 	%rd85, %rd75, 20480;
	// begin inline asm
	ld.global.nc.u64 %rd84, [%rd85];
	// end inline asm
	mov.b64 	{%r235, %r236}, %rd84;
	mov.b32 	%f291, %r236;
	mov.b32 	%f292, %r235;
	add.s64 	%rd87, %rd75, 24576;
	// begin inline asm
	ld.global.nc.u64 %rd86, [%rd87];
	// end inline asm
	mov.b64 	{%r237, %r238}, %rd86;
	mov.b32 	%f293, %r238;
	mov.b32 	%f294, %r237;
	add.s64 	%rd89, %rd75, 28672;
	// begin inline asm
	ld.global.nc.u64 %rd88, [%rd89];
	// end inline asm
	mov.b64 	{%r239, %r240}, %rd88;
	mov.b32 	%f295, %r240;
	mov.b32 	%f296, %r239;
	add.f32 	%f297, %f282, %f281;
	add.f32 	%f298, %f284, %f283;
	add.f32 	%f299, %f286, %f285;
	add.f32 	%f300, %f288, %f287;
	add.f32 	%f301, %f290, %f289;
	add.f32 	%f302, %f292, %f291;
	add.f32 	%f303, %f294, %f293;
	add.f32 	%f304, %f296, %f295;
	add.f32 	%f305, %f297, %f298;
	add.f32 	%f306, %f299, %f300;
	add.f32 	%f307, %f301, %f302;
	add.f32 	%f308, %f303, %f304;
	add.f32 	%f309, %f305, %f306;
	add.f32 	%f310, %f307, %f308;
	add.f32 	%f516, %f309, %f310;
	setp.lt.u32 	%p58, %r67, 16384;
	mov.b32 	%r387, 8192;
	@%p58 bra 	$L__BB3_26;
	add.s32 	%r14, %r67, -8192;
	mov.b32 	%r387, 8192;
$L__BB3_24:
	mul.wide.s32 	%rd107, %r387, 4;
	add.s64 	%rd92, %rd75, %rd107;
	// begin inline asm
	ld.global.nc.u64 %rd91, [%rd92];
	// end inline asm
	mov.b64 	{%r242, %r243}, %rd91;
	mov.b32 	%f311, %r243;
	mov.b32 	%f312, %r242;
	add.s64 	%rd94, %rd92, 4096;
	// begin inline asm
	ld.global.nc.u64 %rd93, [%rd94];
	// end inline asm
	mov.b64 	{%r244, %r245}, %rd93;
	mov.b32 	%f313, %r245;
	mov.b32 	%f314, %r244;
	add.s64 	%rd96, %rd92, 8192;
	// begin inline asm
	ld.global.nc.u64 %rd95, [%rd96];
	// end inline asm
	mov.b64 	{%r246, %r247}, %rd95;
	mov.b32 	%f315, %r247;
	mov.b32 	%f316, %r246;
	add.s64 	%rd98, %rd92, 12288;
	// begin inline asm
	ld.global.nc.u64 %rd97, [%rd98];
	// end inline asm
	mov.b64 	{%r248, %r249}, %rd97;
	mov.b32 	%f317, %r249;
	mov.b32 	%f318, %r248;
	add.s64 	%rd100, %rd92, 16384;
	// begin inline asm
	ld.global.nc.u64 %rd99, [%rd100];
	// end inline asm
	mov.b64 	{%r250, %r251}, %rd99;
	mov.b32 	%f319, %r251;
	mov.b32 	%f320, %r250;
	add.s64 	%rd102, %rd92, 20480;
	// begin inline asm
	ld.global.nc.u64 %rd101, [%rd102];
	// end inline asm
	mov.b64 	{%r252, %r253}, %rd101;
	mov.b32 	%f321, %r253;
	mov.b32 	%f322, %r252;
	add.s64 	%rd104, %rd92, 24576;
	// begin inline asm
	ld.global.nc.u64 %rd103, [%rd104];
	// end inline asm
	mov.b64 	{%r254, %r255}, %rd103;
	mov.b32 	%f323, %r255;
	mov.b32 	%f324, %r254;
	add.s64 	%rd106, %rd92, 28672;
	// begin inline asm
	ld.global.nc.u64 %rd105, [%rd106];
	// end inline asm
	mov.b64 	{%r256, %r257}, %rd105;
	mov.b32 	%f325, %r257;
	mov.b32 	%f326, %r256;
	add.f32 	%f327, %f516, %f312;
	add.f32 	%f328, %f311, %f314;
	add.f32 	%f329, %f313, %f316;
	add.f32 	%f330, %f315, %f318;
	add.f32 	%f331, %f317, %f320;
	add.f32 	%f332, %f319, %f322;
	add.f32 	%f333, %f321, %f324;
	add.f32 	%f334, %f323, %f326;
	add.f32 	%f335, %f327, %f328;
	add.f32 	%f336, %f329, %f330;
	add.f32 	%f337, %f331, %f332;
	add.f32 	%f338, %f333, %f334;
	add.f32 	%f339, %f335, %f336;
	add.f32 	%f340, %f337, %f338;
	add.f32 	%f341, %f339, %f340;
	add.f32 	%f516, %f341, %f325;
	sub.s32 	%r258, %r67, %r387;
	setp.lt.s32 	%p59, %r258, 8192;
	@%p59 bra 	$L__BB3_34;
	add.s32 	%r387, %r387, 8192;
	setp.le.s32 	%p60, %r387, %r14;
	@%p60 bra 	$L__BB3_24;
$L__BB3_26:
	setp.le.s32 	%p61, %r67, %r387;
	@%p61 bra 	$L__BB3_34;
	sub.s32 	%r18, %r67, %r387;
	setp.ge.s32 	%p62, %r13, %r18;
	@%p62 bra 	$L__BB3_34;
	not.b32 	%r259, %r13;
	add.s32 	%r260, %r67, %r259;
	sub.s32 	%r19, %r260, %r387;
	and.b32  	%r261, %r19, 1536;
	setp.eq.s32 	%p63, %r261, 1536;
	mov.u32 	%r391, %r13;
	@%p63 bra 	$L__BB3_31;
	add.s32 	%r389, %r13, %r387;
	shr.u32 	%r262, %r19, 9;
	add.s32 	%r263, %r262, 1;
	and.b32  	%r264, %r263, 3;
	neg.s32 	%r388, %r264;
	mov.u32 	%r391, %r13;
$L__BB3_30:
	.pragma "nounroll";
	mul.wide.u32 	%rd109, %r389, 4;
	add.s64 	%rd108, %rd16, %rd109;
	// begin inline asm
	ld.global.nc.u32 %r265, [%rd108];
	// end inline asm
	mov.b32 	%f343, %r265;
	add.f32 	%f516, %f516, %f343;
	add.s32 	%r391, %r391, 512;
	add.s32 	%r389, %r389, 512;
	add.s32 	%r388, %r388, 1;
	setp.ne.s32 	%p64, %r388, 0;
	@%p64 bra 	$L__BB3_30;
$L__BB3_31:
	setp.lt.u32 	%p65, %r19, 1536;
	@%p65 bra 	$L__BB3_34;
	cvt.u64.u32 	%rd110, %r391;
	cvt.u64.u32 	%rd111, %r387;
	add.s64 	%rd112, %rd110, %rd111;
	shl.b64 	%rd113, %rd112, 2;
	add.s64 	%rd114, %rd113, %rd16;
	add.s64 	%rd130, %rd114, 4096;
	add.s32 	%r392, %r391, %r387;
$L__BB3_33:
	mul.wide.u32 	%rd119, %r392, 4;
	add.s64 	%rd115, %rd16, %rd119;
	// begin inline asm
	ld.global.nc.u32 %r266, [%rd115];
	// end inline asm
	mov.b32 	%f344, %r266;
	add.f32 	%f345, %f516, %f344;
	add.s64 	%rd116, %rd130, -2048;
	// begin inline asm
	ld.global.nc.u32 %r267, [%rd116];
	// end inline asm
	mov.b32 	%f346, %r267;
	add.f32 	%f347, %f345, %f346;
	// begin inline asm
	ld.global.nc.u32 %r268, [%rd130];
	// end inline asm
	mov.b32 	%f348, %r268;
	add.f32 	%f349, %f347, %f348;
	add.s64 	%rd118, %rd130, 2048;
	// begin inline asm
	ld.global.nc.u32 %r269, [%rd118];
	// end inline asm
	mov.b32 	%f350, %r269;
	add.f32 	%f516, %f349, %f350;
	add.s32 	%r391, %r391, 2048;
	add.s64 	%rd130, %rd130, 8192;
	add.s32 	%r392, %r392, 2048;
	setp.lt.s32 	%p66, %r391, %r18;
	@%p66 bra 	$L__BB3_33;
$L__BB3_34:
	// begin inline asm
	mov.u32 %r270, %laneid;
	// end inline asm
	mov.b32 	%r272, %f516;
	mov.b32 	%r273, 1;
	mov.b32 	%r294, 31;
	mov.b32 	%r295, -1;
	// begin inline asm
	shfl.sync.down.b32 %r271, %r272, %r273, %r294, %r295;
	// end inline asm
	setp.gt.s32 	%p67, %r270, 30;
	mov.b32 	%f351, %r271;
	add.f32 	%f352, %f516, %f351;
	selp.f32 	%f353, %f516, %f352, %p67;
	mov.b32 	%r277, %f353;
	mov.b32 	%r278, 2;
	// begin inline asm
	shfl.sync.down.b32 %r276, %r277, %r278, %r294, %r295;
	// end inline asm
	setp.gt.s32 	%p68, %r270, 29;
	mov.b32 	%f354, %r276;
	add.f32 	%f355, %f353, %f354;
	selp.f32 	%f356, %f353, %f355, %p68;
	mov.b32 	%r282, %f356;
	mov.b32 	%r283, 4;
	// begin inline asm
	shfl.sync.down.b32 %r281, %r282, %r283, %r294, %r295;
	// end inline asm
	setp.gt.s32 	%p69, %r270, 27;
	mov.b32 	%f357, %r281;
	add.f32 	%f358, %f356, %f357;
	selp.f32 	%f359, %f356, %f358, %p69;
	mov.b32 	%r287, %f359;
	mov.b32 	%r288, 8;
	// begin inline asm
	shfl.sync.down.b32 %r286, %r287, %r288, %r294, %r295;
	// end inline asm
	setp.gt.s32 	%p70, %r270, 23;
	mov.b32 	%f360, %r286;
	add.f32 	%f361, %f359, %f360;
	selp.f32 	%f362, %f359, %f361, %p70;
	mov.b32 	%r292, %f362;
	mov.b32 	%r293, 16;
	// begin inline asm
	shfl.sync.down.b32 %r291, %r292, %r293, %r294, %r295;
	// end inline asm
	setp.gt.s32 	%p71, %r270, 15;
	mov.b32 	%f363, %r291;
	add.f32 	%f26, %f362, %f363;
	selp.f32 	%f530, %f362, %f26, %p71;
	setp.ne.s32 	%p72, %r270, 0;
	@%p72 bra 	$L__BB3_36;
	shr.u32 	%r296, %r13, 3;
	and.b32  	%r297, %r296, 124;
	mov.u32 	%r298, _ZZN3cub18CUB_300001_SM_10006detail6reduce28DeviceReduceSingleTileKernelINS2_10policy_hubIfjN4cuda3std3__44plusIfEEE10Policy1000EPfSC_iS9_ffNS7_10__identityEEEvT0_T1_T2_T3_T4_T6_E12temp_storage;
	add.s32 	%r299, %r298, %r297;
	st.shared.f32 	[%r299+16], %f26;
$L__BB3_36:
	bar.sync 	0;
	setp.ne.s32 	%p73, %r13, 0;
	@%p73 bra 	$L__BB3_72;
	ld.shared.f32 	%f364, [_ZZN3cub18CUB_300001_SM_10006detail6reduce28DeviceReduceSingleTileKernelINS2_10policy_hubIfjN4cuda3std3__44plusIfEEE10Policy1000EPfSC_iS9_ffNS7_10__identityEEEvT0_T1_T2_T3_T4_T6_E12temp_storage+20];
	add.f32 	%f365, %f530, %f364;
	ld.shared.f32 	%f366, [_ZZN3cub18CUB_300001_SM_10006detail6reduce28DeviceReduceSingleTileKernelINS2_10policy_hubIfjN4cuda3std3__44plusIfEEE10Policy1000EPfSC_iS9_ffNS7_10__identityEEEvT0_T1_T2_T3_T4_T6_E12temp_storage+24];
	add.f32 	%f367, %f365, %f366;
	ld.shared.f32 	%f368, [_ZZN3cub18CUB_300001_SM_10006detail6reduce28DeviceReduceSingleTileKernelINS2_10policy_hubIfjN4cuda3std3__44plusIfEEE10Policy1000EPfSC_iS9_ffNS7_10__identityEEEvT0_T1_T2_T3_T4_T6_E12temp_storage+28];
	add.f32 	%f369, %f367, %f368;
	ld.shared.f32 	%f370, [_ZZN3cub18CUB_300001_SM_10006detail6reduce28DeviceReduceSingleTileKernelINS2_10policy_hubIfjN4cuda3std3__44plusIfEEE10Policy1000EPfSC_iS9_ffNS7_10__identityEEEvT0_T1_T2_T3_T4_T6_E12temp_storage+32];
	add.f32 	%f371, %f369, %f370;
	ld.shared.f32 	%f372, [_ZZN3cub18CUB_300001_SM_10006detail6reduce28DeviceReduceSingleTileKernelINS2_10policy_hubIfjN4cuda3std3__44plusIfEEE10Policy1000EPfSC_iS9_ffNS7_10__identityEEEvT0_T1_T2_T3_T4_T6_E12temp_storage+36];
	add.f32 	%f373, %f371, %f372;
	ld.shared.f32 	%f374, [_ZZN3cub18CUB_300001_SM_10006detail6reduce28DeviceReduceSingleTileKernelINS2_10policy_hubIfjN4cuda3std3__44plusIfEEE10Policy1000EPfSC_iS9_ffNS7_10__identityEEEvT0_T1_T2_T3_T4_T6_E12temp_storage+40];
	add.f32 	%f375, %f373, %f374;
	ld.shared.f32 	%f376, [_ZZN3cub18CUB_300001_SM_10006detail6reduce28DeviceReduceSingleTileKernelINS2_10policy_hubIfjN4cuda3std3__44plusIfEEE10Policy1000EPfSC_iS9_ffNS7_10__identityEEEvT0_T1_T2_T3_T4_T6_E12temp_storage+44];
	add.f32 	%f377, %f375, %f376;
	ld.shared.f32 	%f378, [_ZZN3cub18CUB_300001_SM_10006detail6reduce28DeviceReduceSingleTileKernelINS2_10policy_hubIfjN4cuda3std3__44plusIfEEE10Policy1000EPfSC_iS9_ffNS7_10__identityEEEvT0_T1_T2_T3_T4_T6_E12temp_storage+48];
	add.f32 	%f379, %f377, %f378;
	ld.shared.f32 	%f380, [_ZZN3cub18CUB_300001_SM_10006detail6reduce28DeviceReduceSingleTileKernelINS2_10policy_hubIfjN4cuda3std3__44plusIfEEE10Policy1000EPfSC_iS9_ffNS7_10__identityEEEvT0_T1_T2_T3_T4_T6_E12temp_storage+52];
	add.f32 	%f381, %f379, %f380;
	ld.shared.f32 	%f382, [_ZZN3cub18CUB_300001_SM_10006detail6reduce28DeviceReduceSingleTileKernelINS2_10policy_hubIfjN4cuda3std3__44plusIfEEE10Policy1000EPfSC_iS9_ffNS7_10__identityEEEvT0_T1_T2_T3_T4_T6_E12temp_storage+56];
	add.f32 	%f383, %f381, %f382;
	ld.shared.f32 	%f384, [_ZZN3cub18CUB_300001_SM_10006detail6reduce28DeviceReduceSingleTileKernelINS2_10policy_hubIfjN4cuda3std3__44plusIfEEE10Policy1000EPfSC_iS9_ffNS7_10__identityEEEvT0_T1_T2_T3_T4_T6_E12temp_storage+60];
	add.f32 	%f385, %f383, %f384;
	ld.shared.f32 	%f386, [_ZZN3cub18CUB_300001_SM_10006detail6reduce28DeviceReduceSingleTileKernelINS2_10policy_hubIfjN4cuda3std3__44plusIfEEE10Policy1000EPfSC_iS9_ffNS7_10__identityEEEvT0_T1_T2_T3_T4_T6_E12temp_storage+64];
	add.f32 	%f387, %f385, %f386;
	ld.shared.f32 	%f388, [_ZZN3cub18CUB_300001_SM_10006detail6reduce28DeviceReduceSingleTileKernelINS2_10policy_hubIfjN4cuda3std3__44plusIfEEE10Policy1000EPfSC_iS9_ffNS7_10__identityEEEvT0_T1_T2_T3_T4_T6_E12temp_storage+68];
	add.f32 	%f389, %f387, %f388;
	ld.shared.f32 	%f390, [_ZZN3cub18CUB_300001_SM_10006detail6reduce28DeviceReduceSingleTileKernelINS2_10policy_hubIfjN4cuda3std3__44plusIfEEE10Policy1000EPfSC_iS9_ffNS7_10__identityEEEvT0_T1_T2_T3_T4_T6_E12temp_storage+72];
	add.f32 	%f391, %f389, %f390;
	ld.shared.f32 	%f392, [_ZZN3cub18CUB_300001_SM_10006detail6reduce28DeviceReduceSingleTileKernelINS2_10policy_hubIfjN4cuda3std3__44plusIfEEE10Policy1000EPfSC_iS9_ffNS7_10__identityEEEvT0_T1_T2_T3_T4_T6_E12temp_storage+76];
	add.f32 	%f530, %f391, %f392;
	bra.uni 	$L__BB3_72;
$L__BB3_38:
	setp.gt.s32 	%p3, %r67, 8191;
	@%p3 bra 	$L__BB3_56;
	mov.u32 	%r34, %tid.x;
	setp.ge.s32 	%p20, %r34, %r67;
	mov.f32 	%f522, 0f00000000;
	mov.u32 	%r397, %r34;
	@%p20 bra 	$L__BB3_41;
	mul.wide.u32 	%rd66, %r34, 4;
	add.s64 	%rd65, %rd16, %rd66;
	// begin inline asm
	ld.global.nc.u32 %r144, [%rd65];
	// end inline asm
	mov.b32 	%f522, %r144;
	add.s32 	%r397, %r34, 512;
$L__BB3_41:
	setp.ge.s32 	%p21, %r397, %r67;
	@%p21 bra 	$L__BB3_47;
	not.b32 	%r145, %r397;
	add.s32 	%r37, %r67, %r145;
	and.b32  	%r146, %r37, 1536;
	setp.eq.s32 	%p22, %r146, 1536;
	@%p22 bra 	$L__BB3_45;
	mul.wide.u32 	%rd67, %r397, 4;
	add.s64 	%rd131, %rd16, %rd67;
	shr.u32 	%r147, %r37, 9;
	add.s32 	%r148, %r147, 1;
	and.b32  	%r149, %r148, 3;
	neg.s32 	%r395, %r149;
$L__BB3_44:
	.pragma "nounroll";
	// begin inline asm
	ld.global.nc.u32 %r150, [%rd131];
	// end inline asm
	mov.b32 	%f173, %r150;
	add.f32 	%f522, %f522, %f173;
	add.s32 	%r397, %r397, 512;
	add.s64 	%rd131, %rd131, 2048;
	add.s32 	%r395, %r395, 1;
	setp.ne.s32 	%p23, %r395, 0;
	@%p23 bra 	$L__BB3_44;
$L__BB3_45:
	setp.lt.u32 	%p24, %r37, 1536;
	@%p24 bra 	$L__BB3_47;
$L__BB3_46:
	mul.wide.s32 	%rd73, %r397, 4;
	add.s64 	%rd69, %rd16, %rd73;
	// begin inline asm
	ld.global.nc.u32 %r151, [%rd69];
	// end inline asm
	mov.b32 	%f174, %r151;
	add.f32 	%f175, %f522, %f174;
	add.s64 	%rd70, %rd69, 2048;
	// begin inline asm
	ld.global.nc.u32 %r152, [%rd70];
	// end inline asm
	mov.b32 	%f176, %r152;
	add.f32 	%f177, %f175, %f176;
	add.s64 	%rd71, %rd69, 4096;
	// begin inline asm
	ld.global.nc.u32 %r153, [%rd71];
	// end inline asm
	mov.b32 	%f178, %r153;
	add.f32 	%f179, %f177, %f178;
	add.s64 	%rd72, %rd69, 6144;
	// begin inline asm
	ld.global.nc.u32 %r154, [%rd72];
	// end inline asm
	mov.b32 	%f180, %r154;
	add.f32 	%f522, %f179, %f180;
	add.s32 	%r397, %r397, 2048;
	setp.lt.s32 	%p25, %r397, %r67;
	@%p25 bra 	$L__BB3_46;
$L__BB3_47:
	setp.lt.s32 	%p26, %r67, 512;
	@%p26 bra 	$L__BB3_52;
	// begin inline asm
	mov.u32 %r193, %laneid;
	// end inline asm
	mov.b32 	%r195, %f522;
	mov.b32 	%r196, 1;
	mov.b32 	%r217, 31;
	mov.b32 	%r218, -1;
	// begin inline asm
	shfl.sync.down.b32 %r194, %r195, %r196, %r217, %r218;
	// end inline asm
	setp.gt.s32 	%p50, %r193, 30;
	mov.b32 	%f239, %r194;
	add.f32 	%f240, %f522, %f239;
	selp.f32 	%f241, %f522, %f240, %p50;
	mov.b32 	%r200, %f241;
	mov.b32 	%r201, 2;
	// begin inline asm
	shfl.sync.down.b32 %r199, %r200, %r201, %r217, %r218;
	// end inline asm
	setp.gt.s32 	%p51, %r193, 29;
	mov.b32 	%f242, %r199;
	add.f32 	%f243, %f241, %f242;
	selp.f32 	%f244, %f241, %f243, %p51;
	mov.b32 	%r205, %f244;
	mov.b32 	%r206, 4;
	// begin inline asm
	shfl.sync.down.b32 %r204, %r205, %r206, %r217, %r218;
	// end inline asm
	setp.gt.s32 	%p52, %r193, 27;
	mov.b32 	%f245, %r204;
	add.f32 	%f246, %f244, %f245;
	selp.f32 	%f247, %f244, %f246, %p52;
	mov.b32 	%r210, %f247;
	mov.b32 	%r211, 8;
	// begin inline asm
	shfl.sync.down.b32 %r209, %r210, %r211, %r217, %r218;
	// end inline asm
	setp.gt.s32 	%p53, %r193, 23;
	mov.b32 	%f248, %r209;
	add.f32 	%f249, %f247, %f248;
	selp.f32 	%f250, %f247, %f249, %p53;
	mov.b32 	%r215, %f250;
	mov.b32 	%r216, 16;
	// begin inline asm
	shfl.sync.down.b32 %r214, %r215, %r216, %r217, %r218;
	// end inline asm
	setp.gt.s32 	%p54, %r193, 15;
	mov.b32 	%f251, %r214;
	add.f32 	%f38, %f250, %f251;
	selp.f32 	%f530, %f250, %f38, %p54;
	setp.ne.s32 	%p55, %r193, 0;
	@%p55 bra 	$L__BB3_50;
	shr.u32 	%r219, %r34, 3;
	and.b32  	%r220, %r219, 124;
	mov.u32 	%r221, _ZZN3cub18CUB_300001_SM_10006detail6reduce28DeviceReduceSingleTileKernelINS2_10policy_hubIfjN4cuda3std3__44plusIfEEE10Policy1000EPfSC_iS9_ffNS7_10__identityEEEvT0_T1_T2_T3_T4_T6_E12temp_storage;
	add.s32 	%r222, %r221, %r220;
	st.shared.f32 	[%r222+16], %f38;
$L__BB3_50:
	bar.sync 	0;
	setp.ne.s32 	%p56, %r34, 0;
	@%p56 bra 	$L__BB3_72;
	ld.shared.f32 	%f252, [_ZZN3cub18CUB_300001_SM_10006detail6reduce28DeviceReduceSingleTileKernelINS2_10policy_hubIfjN4cuda3std3__44plusIfEEE10Policy1000EPfSC_iS9_ffNS7_10__identityEEEvT0_T1_T2_T3_T4_T6_E12temp_storage+20];
	add.f32 	%f253, %f530, %f252;
	ld.shared.f32 	%f254, [_ZZN3cub18CUB_300001_SM_10006detail6reduce28DeviceReduceSingleTileKernelINS2_10policy_hubIfjN4cuda3std3__44plusIfEEE10Policy1000EPfSC_iS9_ffNS7_10__identityEEEvT0_T1_T2_T3_T4_T6_E12temp_storage+24];
	add.f32 	%f255, %f253, %f254;
	ld.shared.f32 	%f256, [_ZZN3cub18CUB_300001_SM_10006detail6reduce28DeviceReduceSingleTileKernelINS2_10policy_hubIfjN4cuda3std3__44plusIfEEE10Policy1000EPfSC_iS9_ffNS7_10__identityEEEvT0_T1_T2_T3_T4_T6_E12temp_storage+28];
	add.f32 	%f257, %f255, %f256;
	ld.shared.f32 	%f258, [_ZZN3cub18CUB_300001_SM_10006detail6reduce28DeviceReduceSingleTileKernelINS2_10policy_hubIfjN4cuda3std3__44plusIfEEE10Policy1000EPfSC_iS9_ffNS7_10__identityEEEvT0_T1_T2_T3_T4_T6_E12temp_storage+32];
	add.f32 	%f259, %f257, %f258;
	ld.shared.f32 	%f260, [_ZZN3cub18CUB_300001_SM_10006detail6reduce28DeviceReduceSingleTileKernelINS2_10policy_hubIfjN4cuda3std3__44plusIfEEE10Policy1000EPfSC_iS9_ffNS7_10__identityEEEvT0_T1_T2_T3_T4_T6_E12temp_storage+36];
	add.f32 	%f261, %f259, %f260;
	ld.shared.f32 	%f262, [_ZZN3cub18CUB_300001_SM_10006detail6reduce28DeviceReduceSingleTileKernelINS2_10policy_hubIfjN4cuda3std3__44plusIfEEE10Policy1000EPfSC_iS9_ffNS7_10__identityEEEvT0_T1_T2_T3_T4_T6_E12temp_storage+40];
	add.f32 	%f263, %f261, %f262;
	ld.shared.f32 	%f264, [_ZZN3cub18CUB_300001_SM_10006detail6reduce28DeviceReduceSingleTileKernelINS2_10policy_hubIfjN4cuda3std3__44plusIfEEE10Policy1000EPfSC_iS9_ffNS7_10__identityEEEvT0_T1_T2_T3_T4_T6_E12temp_storage+44];
	add.f32 	%f265, %f263, %f264;
	ld.shared.f32 	%f266, [_ZZN3cub18CUB_300001_SM_10006detail6reduce28DeviceReduceSingleTileKernelINS2_10policy_hubIfjN4cuda3std3__44plusIfEEE10Policy1000EPfSC_iS9_ffNS7_10__identityEEEvT0_T1_T2_T3_T4_T6_E12temp_storage+48];
	add.f32 	%f267, %f265, %f266;
	ld.shared.f32 	%f268, [_ZZN3cub18CUB_300001_SM_10006detail6reduce28DeviceReduceSingleTileKernelINS2_10policy_hubIfjN4cuda3std3__44plusIfEEE10Policy1000EPfSC_iS9_ffNS7_10__identityEEEvT0_T1_T2_T3_T4_T6_E12temp_storage+52];
	add.f32 	%f269, %f267, %f268;
	ld.shared.f32 	%f270, [_ZZN3cub18CUB_300001_SM_10006detail6reduce28DeviceReduceSingleTileKernelINS2_10policy_hubIfjN4cuda3std3__44plusIfEEE10Policy1000EPfSC_iS9_ffNS7_10__identityEEEvT0_T1_T2_T3_T4_T6_E12temp_storage+56];
	add.f32 	%f271, %f269, %f270;
	ld.shared.f32 	%f272, [_ZZN3cub18CUB_300001_SM_10006detail6reduce28DeviceReduceSingleTileKernelINS2_10policy_hubIfjN4cuda3std3__44plusIfEEE10Policy1000EPfSC_iS9_ffNS7_10__identityEEEvT0_T1_T2_T3_T4_T6_E12temp_storage+60];
	add.f32 	%f273, %f271, %f272;
	ld.shared.f32 	%f274, [_ZZN3cub18CUB_300001_SM_10006detail6reduce28DeviceReduceSingleTileKernelINS2_10policy_hubIfjN4cuda3std3__44plusIfEEE10Policy1000EPfSC_iS9_ffNS7_10__identityEEEvT0_T1_T2_T3_T4_T6_E12temp_storage+64];
	add.f32 	%f275, %f273, %f274;
	ld.shared.f32 	%f276, [_ZZN3cub18CUB_300001_SM_10006detail6reduce28DeviceReduceSingleTileKernelINS2_10policy_hubIfjN4cuda3std3__44plusIfEEE10Policy1000EPfSC_iS9_ffNS7_10__identityEEEvT0_T1_T2_T3_T4_T6_E12temp_storage+68];
	add.f32 	%f277, %f275, %f276;
	ld.shared.f32 	%f278, [_ZZN3cub18CUB_300001_SM_10006detail6reduce28DeviceReduceSingleTileKernelINS2_10policy_hubIfjN4cuda3std3__44plusIfEEE10Policy1000EPfSC_iS9_ffNS7_10__identityEEEvT0_T1_T2_T3_T4_T6_E12temp_storage+72];
	add.f32 	%f279, %f277, %f278;
	ld.shared.f32 	%f280, [_ZZN3cub18CUB_300001_SM_10006detail6reduce28DeviceReduceSingleTileKernelINS2_10policy_hubIfjN4cuda3std3__44plusIfEEE10Policy1000EPfSC_iS9_ffNS7_10__identityEEEvT0_T1_T2_T3_T4_T6_E12temp_storage+76];
	add.f32 	%f530, %f279, %f280;
	bra.uni 	$L__BB3_72;
$L__BB3_52:
	// begin inline asm
	mov.u32 %r155, %laneid;
	// end inline asm
	and.b32  	%r181, %r34, 992;
	add.s32 	%r182, %r181, 32;
	setp.gt.s32 	%p27, %r182, %r67;
	not.b32 	%r183, %r181;
	add.s32 	%r184, %r67, %r183;
	selp.b32 	%r179, %r184, 31, %p27;
	mov.b32 	%r157, %f522;
	mov.b32 	%r158, 1;
	mov.b32 	%r180, -1;
	// begin inline asm
	shfl.sync.down.b32 %r156, %r157, %r158, %r179, %r180;
	// end inline asm
	setp.lt.s32 	%p28, %r155, %r179;
	mov.b32 	%f181, %r156;
	add.f32 	%f182, %f522, %f181;
	selp.f32 	%f183, %f182, %f522, %p28;
	mov.b32 	%r162, %f183;
	mov.b32 	%r163, 2;
	// begin inline asm
	shfl.sync.down.b32 %r161, %r162, %r163, %r179, %r180;
	// end inline asm
	add.s32 	%r185, %r155, 2;
	setp.gt.s32 	%p29, %r185, %r179;
	mov.b32 	%f184, %r161;
	add.f32 	%f185, %f183, %f184;
	selp.f32 	%f186, %f183, %f185, %p29;
	mov.b32 	%r167, %f186;
	mov.b32 	%r168, 4;
	// begin inline asm
	shfl.sync.down.b32 %r166, %r167, %r168, %r179, %r180;
	// end inline asm
	add.s32 	%r186, %r155, 4;
	setp.gt.s32 	%p30, %r186, %r179;
	mov.b32 	%f187, %r166;
	add.f32 	%f188, %f186, %f187;
	selp.f32 	%f189, %f186, %f188, %p30;
	mov.b32 	%r172, %f189;
	mov.b32 	%r173, 8;
	// begin inline asm
	shfl.sync.down.b32 %r171, %r172, %r173, %r179, %r180;
	// end inline asm
	add.s32 	%r187, %r155, 8;
	setp.gt.s32 	%p31, %r187, %r179;
	mov.b32 	%f190, %r171;
	add.f32 	%f191, %f189, %f190;
	selp.f32 	%f192, %f189, %f191, %p31;
	mov.b32 	%r177, %f192;
	mov.b32 	%r178, 16;
	// begin inline asm
	shfl.sync.down.b32 %r176, %r177, %r178, %r179, %r180;
	// end inline asm
	add.s32 	%r188, %r155, 16;
	setp.gt.s32 	%p32, %r188, %r179;
	mov.b32 	%f193, %r176;
	add.f32 	%f194, %f192, %f193;
	selp.f32 	%f530, %f192, %f194, %p32;
	setp.ne.s32 	%p33, %r155, 0;
	@%p33 bra 	$L__BB3_54;
	shr.u32 	%r189, %r34, 3;
	and.b32  	%r190, %r189, 124;
	mov.u32 	%r191, _ZZN3cub18CUB_300001_SM_10006detail6reduce28DeviceReduceSingleTileKernelINS2_10policy_hubIfjN4cuda3std3__44plusIfEEE10Policy1000EPfSC_iS9_ffNS7_10__identityEEEvT0_T1_T2_T3_T4_T6_E12temp_storage;
	add.s32 	%r192, %r191, %r190;
	st.shared.f32 	[%r192+16], %f530;
$L__BB3_54:
	bar.sync 	0;
	setp.ne.s32 	%p34, %r34, 0;
	@%p34 bra 	$L__BB3_72;
	setp.gt.s32 	%p35, %r67, 32;
	ld.shared.f32 	%f195, [_ZZN3cub18CUB_300001_SM_10006detail6reduce28DeviceReduceSingleTileKernelINS2_10policy_hubIfjN4cuda3std3__44plusIfEEE10Policy1000EPfSC_iS9_ffNS7_10__identityEEEvT0_T1_T2_T3_T4_T6_E12temp_storage+20];
	add.f32 	%f196, %f530, %f195;
	selp.f32 	%f197, %f196, %f530, %p35;
	setp.gt.s32 	%p36, %r67, 64;
	ld.shared.f32 	%f198, [_ZZN3cub18CUB_300001_SM_10006detail6reduce28DeviceReduceSingleTileKernelINS2_10policy_hubIfjN4cuda3std3__44plusIfEEE10Policy1000EPfSC_iS9_ffNS7_10__identityEEEvT0_T1_T2_T3_T4_T6_E12temp_storage+24];
	add.f32 	%f199, %f198, %f197;
	selp.f32 	%f200, %f199, %f197, %p36;
	setp.gt.s32 	%p37, %r67, 96;
	ld.shared.f32 	%f201, [_ZZN3cub18CUB_300001_SM_10006detail6reduce28DeviceReduceSingleTileKernelINS2_10policy_hubIfjN4cuda3std3__44plusIfEEE10Policy1000EPfSC_iS9_ffNS7_10__identityEEEvT0_T1_T2_T3_T4_T6_E12temp_storage+28];
	add.f32 	%f202, %f201, %f200;
	selp.f32 	%f203, %f202, %f200, %p37;
	setp.gt.s32 	%p38, %r67, 128;
	ld.shared.f32 	%f204, [_ZZN3cub18CUB_300001_SM_10006detail6reduce28DeviceReduceSingleTileKernelINS2_10policy_hubIfjN4cuda3std3__44plusIfEEE10Policy1000EPfSC_iS9_ffNS7_10__identityEEEvT0_T1_T2_T3_T4_T6_E12temp_storage+32];
	add.f32 	%f205, %f204, %f203;
	selp.f32 	%f206, %f205, %f203, %p38;
	setp.gt.s32 	%p39, %r67, 160;
	ld.shared.f32 	%f207, [_ZZN3cub18CUB_300001_SM_10006detail6reduce28DeviceReduceSingleTileKernelINS2_10policy_hubIfjN4cuda3std3__44plusIfEEE10Policy1000EPfSC_iS9_ffNS7_10__identityEEEvT0_T1_T2_T3_T4_T6_E12temp_storage+36];
	add.f32 	%f208, %f207, %f206;
	selp.f32 	%f209, %f208, %f206, %p39;
	setp.gt.s32 	%p40, %r67, 192;
	ld.shared.f32 	%f210, [_ZZN3cub18CUB_300001_SM_10006detail6reduce28DeviceReduceSingleTileKernelINS2_10policy_hubIfjN4cuda3std3__44plusIfEEE10Policy1000EPfSC_iS9_ffNS7_10__identityEEEvT0_T1_T2_T3_T4_T6_E12temp_storage+40];
	add.f32 	%f211, %f210, %f209;
	selp.f32 	%f212, %f211, %f209, %p40;
	setp.gt.s32 	%p41, %r67, 224;
	ld.shared.f32 	%f213, [_ZZN3cub18CUB_300001_SM_10006detail6reduce28DeviceReduceSingleTileKernelINS2_10policy_hubIfjN4cuda3std3__44plusIfEEE10Policy1000EPfSC_iS9_ffNS7_10__identityEEEvT0_T1_T2_T3_T4_T6_E12temp_storage+44];
	add.f32 	%f214, %f213, %f212;
	selp.f32 	%f215, %f214, %f212, %p41;
	setp.gt.s32 	%p42, %r67, 256;
	ld.shared.f32 	%f216, [_ZZN3cub18CUB_300001_SM_10006detail6reduce28DeviceReduceSingleTileKernelINS2_10policy_hubIfjN4cuda3std3__44plusIfEEE10Policy1000EPfSC_iS9_ffNS7_10__identityEEEvT0_T1_T2_T3_T4_T6_E12temp_storage+48];
	add.f32 	%f217, %f216, %f215;
	selp.f32 	%f218, %f217, %f215, %p42;
	setp.gt.s32 	%p43, %r67, 288;
	ld.shared.f32 	%f219, [_ZZN3cub18CUB_300001_SM_10006detail6reduce28DeviceReduceSingleTileKernelINS2_10policy_hubIfjN4cuda3std3__44plusIfEEE10Policy1000EPfSC_iS9_ffNS7_10__identityEEEvT0_T1_T2_T3_T4_T6_E12temp_storage+52];
	add.f32 	%f220, %f219, %f218;
	selp.f32 	%f221, %f220, %f218, %p43;
	setp.gt.s32 	%p44, %r67, 320;
	ld.shared.f32 	%f222, [_ZZN3cub18CUB_300001_SM_10006detail6reduce28DeviceReduceSingleTileKernelINS2_10policy_hubIfjN4cuda3std3__44plusIfEEE10Policy1000EPfSC_iS9_ffNS7_10__identityEEEvT0_T1_T2_T3_T4_T6_E12temp_storage+56];
	add.f32 	%f223, %f222, %f221;
	selp.f32 	%f224, %f223, %f221, %p44;
	setp.gt.s32 	%p45, %r67, 352;
	ld.shared.f32 	%f225, [_ZZN3cub18CUB_300001_SM_10006detail6reduce28DeviceReduceSingleTileKernelINS2_10policy_hubIfjN4cuda3std3__44plusIfEEE10Policy1000EPfSC_iS9_ffNS7_10__identityEEEvT0_T1_T2_T3_T4_T6_E12temp_storage+60];
	add.f32 	%f226, %f225, %f224;
	selp.f32 	%f227, %f226, %f224, %p45;
	setp.gt.s32 	%p46, %r67, 384;
	ld.shared.f32 	%f228, [_ZZN3cub18CUB_300001_SM_10006detail6reduce28DeviceReduceSingleTileKernelINS2_10policy_hubIfjN4cuda3std3__44plusIfEEE10Policy1000EPfSC_iS9_ffNS7_10__identityEEEvT0_T1_T2_T3_T4_T6_E12temp_storage+64];
	add.f32 	%f229, %f228, %f227;
	selp.f32 	%f230, %f229, %f227, %p46;
	setp.gt.s32 	%p47, %r67, 416;
	ld.shared.f32 	%f231, [_ZZN3cub18CUB_300001_SM_10006detail6reduce28DeviceReduceSingleTileKernelINS2_10policy_hubIfjN4cuda3std3__44plusIfEEE10Policy1000EPfSC_iS9_ffNS7_10__identityEEEvT0_T1_T2_T3_T4_T6_E12temp_storage+68];
	add.f32 	%f232, %f231, %f230;
	selp.f32 	%f233, %f232, %f230, %p47;
	setp.gt.s32 	%p48, %r67, 448;
	ld.shared.f32 	%f234, [_ZZN3cub18CUB_300001_SM_10006detail6reduce28DeviceReduceSingleTileKernelINS2_10policy_hubIfjN4cuda3std3__44plusIfEEE10Policy1000EPfSC_iS9_ffNS7_10__identityEEEvT0_T1_T2_T3_T4_T6_E12temp_storage+72];
	add.f32 	%f235, %f234, %f233;
	selp.f32 	%f236, %f235, %f233, %p48;
	setp.gt.s32 	%p49, %r67, 480;
	ld.shared.f32 	%f237, [_ZZN3cub18CUB_300001_SM_10006detail6reduce28DeviceReduceSingleTileKernelINS2_10policy_hubIfjN4cuda3std3__44plusIfEEE10Policy1000EPfSC_iS9_ffNS7_10__identityEEEvT0_T1_T2_T3_T4_T6_E12temp_storage+76];
	add.f32 	%f238, %f237, %f236;
	selp.f32 	%f530, %f238, %f236, %p49;
	bra.uni 	$L__BB3_72;
$L__BB3_56:
	mov.u32 	%r46, %tid.x;
	mul.wide.u32 	%rd35, %r46, 4;
	add.s64 	%rd19, %rd16, %rd35;
	// begin inline asm
	ld.global.nc.u32 %r68, [%rd19];
	// end inline asm
	mov.b32 	%f59, %r68;
	add.s64 	%rd20, %rd19, 2048;
	// begin inline asm
	ld.global.nc.u32 %r69, [%rd20];
	// end inline asm
	mov.b32 	%f60, %r69;
	add.s64 	%rd21, %rd19, 4096;
	// begin inline asm
	ld.global.nc.u32 %r70, [%rd21];
	// end inline asm
	mov.b32 	%f61, %r70;
	add.s64 	%rd22, %rd19, 6144;
	// begin inline asm
	ld.global.nc.u32 %r71, [%rd22];
	// end inline asm
	mov.b32 	%f62, %r71;
	add.s64 	%rd23, %rd19, 8192;
	// begin inline asm
	ld.global.nc.u32 %r72, [%rd23];
	// end inline asm
	mov.b32 	%f63, %r72;
	add.s64 	%rd24, %rd19, 10240;
	// begin inline asm
	ld.global.nc.u32 %r73, [%rd24];
	// end inline asm
	mov.b32 	%f64, %r73;
	add.s64 	%rd25, %rd19, 12288;
	// begin inline asm
	ld.global.nc.u32 %r74, [%rd25];
	// end inline asm
	mov.b32 	%f65, %r74;
	add.s64 	%rd26, %rd19, 14336;
	// begin inline asm
	ld.global.nc.u32 %r75, [%rd26];
	// end inline asm
	mov.b32 	%f66, %r75;
	add.s64 	%rd27, %rd19, 16384;
	// begin inline asm
	ld.global.nc.u32 %r76, [%rd27];
	// end inline asm
	mov.b32 	%f67, %r76;
	add.s64 	%rd28, %rd19, 18432;
	// begin inline asm
	ld.global.nc.u32 %r77, [%rd28];
	// end inline asm
	mov.b32 	%f68, %r77;
	add.s64 	%rd29, %rd19, 20480;
	// begin inline asm
	ld.global.nc.u32 %r78, [%rd29];
	// end inline asm
	mov.b32 	%f69, %r78;
	add.s64 	%rd30, %rd19, 22528;
	// begin inline asm
	ld.global.nc.u32 %r79, [%rd30];
	// end inline asm
	mov.b32 	%f70, %r79;
	add.s64 	%rd31, %rd19, 24576;
	// begin inline asm
	ld.global.nc.u32 %r80, [%rd31];
	// end inline asm
	mov.b32 	%f71, %r80;
	add.s64 	%rd32, %rd19, 26624;
	// begin inline asm
	ld.global.nc.u32 %r81, [%rd32];
	// end inline asm
	mov.b32 	%f72, %r81;
	add.s64 	%rd33, %rd19, 28672;
	// begin inline asm
	ld.global.nc.u32 %r82, [%rd33];
	// end inline asm
	mov.b32 	%f73, %r82;
	add.s64 	%rd34, %rd19, 30720;
	// begin inline asm
	ld.global.nc.u32 %r83, [%rd34];
	// end inline asm
	mov.b32 	%f74, %r83;
	add.f32 	%f75, %f59, %f60;
	add.f32 	%f76, %f61, %f62;
	add.f32 	%f77, %f63, %f64;
	add.f32 	%f78, %f65, %f66;
	add.f32 	%f79, %f67, %f68;
	add.f32 	%f80, %f69, %f70;
	add.f32 	%f81, %f71, %f72;
	add.f32 	%f82, %f73, %f74;
	add.f32 	%f83, %f75, %f76;
	add.f32 	%f84, %f77, %f78;
	add.f32 	%f85, %f79, %f80;
	add.f32 	%f86, %f81, %f82;
	add.f32 	%f87, %f83, %f84;
	add.f32 	%f88, %f85, %f86;
	add.f32 	%f529, %f87, %f88;
	setp.lt.u32 	%p4, %r67, 16384;
	mov.b32 	%r400, 8192;
	@%p4 bra 	$L__BB3_60;
	add.s32 	%r47, %r67, -8192;
	mov.b32 	%r400, 8192;
$L__BB3_58:
	mul.wide.s32 	%rd52, %r400, 4;
	add.s64 	%rd36, %rd19, %rd52;
	// begin inline asm
	ld.global.nc.u32 %r86, [%rd36];
	// end inline asm
	mov.b32 	%f89, %r86;
	add.s64 	%rd37, %rd36, 2048;
	// begin inline asm
	ld.global.nc.u32 %r87, [%rd37];
	// end inline asm
	mov.b32 	%f90, %r87;
	add.s64 	%rd38, %rd36, 4096;
	// begin inline asm
	ld.global.nc.u32 %r88, [%rd38];
	// end inline asm
	mov.b32 	%f91, %r88;
	add.s64 	%rd39, %rd36, 6144;
	// begin inline asm
	ld.global.nc.u32 %r89, [%rd39];
	// end inline asm
	mov.b32 	%f92, %r89;
	add.s64 	%rd40, %rd36, 8192;
	// begin inline asm
	ld.global.nc.u32 %r90, [%rd40];
	// end inline asm
	mov.b32 	%f93, %r90;
	add.s64 	%rd41, %rd36, 10240;
	// begin inline asm
	ld.global.nc.u32 %r91, [%rd41];
	// end inline asm
	mov.b32 	%f94, %r91;
	add.s64 	%rd42, %rd36, 12288;
	// begin inline asm
	ld.global.nc.u32 %r92, [%rd42];
	// end inline asm
	mov.b32 	%f95, %r92;
	add.s64 	%rd43, %rd36, 14336;
	// begin inline asm
	ld.global.nc.u32 %r93, [%rd43];
	// end inline asm
	mov.b32 	%f96, %r93;
	add.s64 	%rd44, %rd36, 16384;
	// begin inline asm
	ld.global.nc.u32 %r94, [%rd44];
	// end inline asm
	mov.b32 	%f97, %r94;
	add.s64 	%rd45, %rd36, 18432;
	// begin inline asm
	ld.global.nc.u32 %r95, [%rd45];
	// end inline asm
	mov.b32 	%f98, %r95;
	add.s64 	%rd46, %rd36, 20480;
	// begin inline asm
	ld.global.nc.u32 %r96, [%rd46];
	// end inline asm
	mov.b32 	%f99, %r96;
	add.s64 	%rd47, %rd36, 22528;
	// begin inline asm
	ld.global.nc.u32 %r97, [%rd47];
	// end inline asm
	mov.b32 	%f100, %r97;
	add.s64 	%rd48, %rd36, 24576;
	// begin inline asm
	ld.global.nc.u32 %r98, [%rd48];
	// end inline asm
	mov.b32 	%f101, %r98;
	add.s64 	%rd49, %rd36, 26624;
	// begin inline asm
	ld.global.nc.u32 %r99, [%rd49];
	// end inline asm
	mov.b32 	%f102, %r99;
	add.s64 	%rd50, %rd36, 28672;
	// begin inline asm
	ld.global.nc.u32 %r100, [%rd50];
	// end inline asm
	mov.b32 	%f103, %r100;
	add.s64 	%rd51, %rd36, 30720;
	// begin inline asm
	ld.global.nc.u32 %r101, [%rd51];
	// end inline asm
	mov.b32 	%f104, %r101;
	add.f32 	%f105, %f529, %f89;
	add.f32 	%f106, %f90, %f91;
	add.f32 	%f107, %f92, %f93;
	add.f32 	%f108, %f94, %f95;
	add.f32 	%f109, %f96, %f97;
	add.f32 	%f110, %f98, %f99;
	add.f32 	%f111, %f100, %f101;
	add.f32 	%f112, %f102, %f103;
	add.f32 	%f113, %f105, %f106;
	add.f32 	%f114, %f107, %f108;
	add.f32 	%f115, %f109, %f110;
	add.f32 	%f116, %f111, %f112;
	add.f32 	%f117, %f113, %f114;
	add.f32 	%f118, %f115, %f116;
	add.f32 	%f119, %f117, %f118;
	add.f32 	%f529, %f119, %f104;
	sub.s32 	%r102, %r67, %r400;
	setp.lt.s32 	%p5, %r102, 8192;
	@%p5 bra 	$L__BB3_68;
	add.s32 	%r400, %r400, 8192;
	setp.le.s32 	%p6, %r400, %r47;
	@%p6 bra 	$L__BB3_58;
$L__BB3_60:
	setp.le.s32 	%p7, %r67, %r400;
	@%p7 bra 	$L__BB3_68;
	sub.s32 	%r51, %r67, %r400;
	setp.ge.s32 	%p8, %r46, %r51;
	@%p8 bra 	$L__BB3_68;
	not.b32 	%r103, %r46;
	add.s32 	%r104, %r67, %r103;
	sub.s32 	%r52, %r104, %r400;
	and.b32  	%r105, %r52, 1536;
	setp.eq.s32 	%p9, %r105, 1536;
	mov.u32 	%r404, %r46;
	@%p9 bra 	$L__BB3_65;
	add.s32 	%r402, %r46, %r400;
	shr.u32 	%r106, %r52, 9;
	add.s32 	%r107, %r106, 1;
	and.b32  	%r108, %r107, 3;
	neg.s32 	%r401, %r108;
	mov.u32 	%r404, %r46;
$L__BB3_64:
	.pragma "nounroll";
	mul.wide.u32 	%rd54, %r402, 4;
	add.s64 	%rd53, %rd16, %rd54;
	// begin inline asm
	ld.global.nc.u32 %r109, [%rd53];
	// end inline asm
	mov.b32 	%f121, %r109;
	add.f32 	%f529, %f529, %f121;
	add.s32 	%r404, %r404, 512;
	add.s32 	%r402, %r402, 512;
	add.s32 	%r401, %r401, 1;
	setp.ne.s32 	%p10, %r401, 0;
	@%p10 bra 	$L__BB3_64;
$L__BB3_65:
	setp.lt.u32 	%p11, %r52, 1536;
	@%p11 bra 	$L__BB3_68;
	cvt.u64.u32 	%rd55, %r404;
	cvt.u64.u32 	%rd56, %r400;
	add.s64 	%rd57, %rd55, %rd56;
	shl.b64 	%rd58, %rd57, 2;
	add.s64 	%rd59, %rd58, %rd16;
	add.s64 	%rd132, %rd59, 4096;
	add.s32 	%r405, %r404, %r400;
$L__BB3_67:
	mul.wide.u32 	%rd64, %r405, 4;
	add.s64 	%rd60, %rd16, %rd64;
	// begin inline asm
	ld.global.nc.u32 %r110, [%rd60];
	// end inline asm
	mov.b32 	%f122, %r110;
	add.f32 	%f123, %f529, %f122;
	add.s64 	%rd61, %rd132, -2048;
	// begin inline asm
	ld.global.nc.u32 %r111, [%rd61];
	// end inline asm
	mov.b32 	%f124, %r111;
	add.f32 	%f125, %f123, %f124;
	// begin inline asm
	ld.global.nc.u32 %r112, [%rd132];
	// end inline asm
	mov.b32 	%f126, %r112;
	add.f32 	%f127, %f125, %f126;
	add.s64 	%rd63, %rd132, 2048;
	// begin inline asm
	ld.global.nc.u32 %r113, [%rd63];
	// end inline asm
	mov.b32 	%f128, %r113;
	add.f32 	%f529, %f127, %f128;
	add.s32 	%r404, %r404, 2048;
	add.s64 	%rd132, %rd132, 8192;
	add.s32 	%r405, %r405, 2048;
	setp.lt.s32 	%p12, %r404, %r51;
	@%p12 bra 	$L__BB3_67;
$L__BB3_68:
	// begin inline asm
	mov.u32 %r114, %laneid;
	// end inline asm
	mov.b32 	%r116, %f529;
	mov.b32 	%r117, 1;
	mov.b32 	%r138, 31;
	mov.b32 	%r139, -1;
	// begin inline asm
	shfl.sync.down.b32 %r115, %r116, %r117, %r138, %r139;
	// end inline asm
	setp.gt.s32 	%p13, %r114, 30;
	mov.b32 	%f129, %r115;
	add.f32 	%f130, %f529, %f129;
	selp.f32 	%f131, %f529, %f130, %p13;
	mov.b32 	%r121, %f131;
	mov.b32 	%r122, 2;
	// begin inline asm
	shfl.sync.down.b32 %r120, %r121, %r122, %r138, %r139;
	// end inline asm
	setp.gt.s32 	%p14, %r114, 29;
	mov.b32 	%f132, %r120;
	add.f32 	%f133, %f131, %f132;
	selp.f32 	%f134, %f131, %f133, %p14;
	mov.b32 	%r126, %f134;
	mov.b32 	%r127, 4;
	// begin inline asm
	shfl.sync.down.b32 %r125, %r126, %r127, %r138, %r139;
	// end inline asm
	setp.gt.s32 	%p15, %r114, 27;
	mov.b32 	%f135, %r125;
	add.f32 	%f136, %f134, %f135;
	selp.f32 	%f137, %f134, %f136, %p15;
	mov.b32 	%r131, %f137;
	mov.b32 	%r132, 8;
	// begin inline asm
	shfl.sync.down.b32 %r130, %r131, %r132, %r138, %r139;
	// end inline asm
	setp.gt.s32 	%p16, %r114, 23;
	mov.b32 	%f138, %r130;
	add.f32 	%f139, %f137, %f138;
	selp.f32 	%f140, %f137, %f139, %p16;
	mov.b32 	%r136, %f140;
	mov.b32 	%r137, 16;
	// begin inline asm
	shfl.sync.down.b32 %r135, %r136, %r137, %r138, %r139;
	// end inline asm
	setp.gt.s32 	%p17, %r114, 15;
	mov.b32 	%f141, %r135;
	add.f32 	%f54, %f140, %f141;
	selp.f32 	%f530, %f140, %f54, %p17;
	setp.ne.s32 	%p18, %r114, 0;
	@%p18 bra 	$L__BB3_70;
	shr.u32 	%r140, %r46, 3;
	and.b32  	%r141, %r140, 124;
	mov.u32 	%r142, _ZZN3cub18CUB_300001_SM_10006detail6reduce28DeviceReduceSingleTileKernelINS2_10policy_hubIfjN4cuda3std3__44plusIfEEE10Policy1000EPfSC_iS9_ffNS7_10__identityEEEvT0_T1_T2_T3_T4_T6_E12temp_storage;
	add.s32 	%r143, %r142, %r141;
	st.shared.f32 	[%r143+16], %f54;
$L__BB3_70:
	bar.sync 	0;
	setp.ne.s32 	%p19, %r46, 0;
	@%p19 bra 	$L__BB3_72;
	ld.shared.f32 	%f142, [_ZZN3cub18CUB_300001_SM_10006detail6reduce28DeviceReduceSingleTileKernelINS2_10policy_hubIfjN4cuda3std3__44plusIfEEE10Policy1000EPfSC_iS9_ffNS7_10__identityEEEvT0_T1_T2_T3_T4_T6_E12temp_storage+20];
	add.f32 	%f143, %f530, %f142;
	ld.shared.f32 	%f144, [_ZZN3cub18CUB_300001_SM_10006detail6reduce28DeviceReduceSingleTileKernelINS2_10policy_hubIfjN4cuda3std3__44plusIfEEE10Policy1000EPfSC_iS9_ffNS7_10__identityEEEvT0_T1_T2_T3_T4_T6_E12temp_storage+24];
	add.f32 	%f145, %f143, %f144;
	ld.shared.f32 	%f146, [_ZZN3cub18CUB_300001_SM_10006detail6reduce28DeviceReduceSingleTileKernelINS2_10policy_hubIfjN4cuda3std3__44plusIfEEE10Policy1000EPfSC_iS9_ffNS7_10__identityEEEvT0_T1_T2_T3_T4_T6_E12temp_storage+28];
	add.f32 	%f147, %f145, %f146;
	ld.shared.f32 	%f148, [_ZZN3cub18CUB_300001_SM_10006detail6reduce28DeviceReduceSingleTileKernelINS2_10policy_hubIfjN4cuda3std3__44plusIfEEE10Policy1000EPfSC_iS9_ffNS7_10__identityEEEvT0_T1_T2_T3_T4_T6_E12temp_storage+32];
	add.f32 	%f149, %f147, %f148;
	ld.shared.f32 	%f150, [_ZZN3cub18CUB_300001_SM_10006detail6reduce28DeviceReduceSingleTileKernelINS2_10policy_hubIfjN4cuda3std3__44plusIfEEE10Policy1000EPfSC_iS9_ffNS7_10__identityEEEvT0_T1_T2_T3_T4_T6_E12temp_storage+36];
	add.f32 	%f151, %f149, %f150;
	ld.shared.f32 	%f152, [_ZZN3cub18CUB_300001_SM_10006detail6reduce28DeviceReduceSingleTileKernelINS2_10policy_hubIfjN4cuda3std3__44plusIfEEE10Policy1000EPfSC_iS9_ffNS7_10__identityEEEvT0_T1_T2_T3_T4_T6_E12temp_storage+40];
	add.f32 	%f153, %f151, %f152;
	ld.shared.f32 	%f154, [_ZZN3cub18CUB_300001_SM_10006detail6reduce28DeviceReduceSingleTileKernelINS2_10policy_hubIfjN4cuda3std3__44plusIfEEE10Policy1000EPfSC_iS9_ffNS7_10__identityEEEvT0_T1_T2_T3_T4_T6_E12temp_storage+44];
	add.f32 	%f155, %f153, %f154;
	ld.shared.f32 	%f156, [_ZZN3cub18CUB_300001_SM_10006detail6reduce28DeviceReduceSingleTileKernelINS2_10policy_hubIfjN4cuda3std3__44plusIfEEE10Policy1000EPfSC_iS9_ffNS7_10__identityEEEvT0_T1_T2_T3_T4_T6_E12temp_storage+48];
	add.f32 	%f157, %f155, %f156;
	ld.shared.f32 	%f158, [_ZZN3cub18CUB_300001_SM_10006detail6reduce28DeviceReduceSingleTileKernelINS2_10policy_hubIfjN4cuda3std3__44plusIfEEE10Policy1000EPfSC_iS9_ffNS7_10__identityEEEvT0_T1_T2_T3_T4_T6_E12temp_storage+52];
	add.f32 	%f159, %f157, %f158;
	ld.shared.f32 	%f160, [_ZZN3cub18CUB_300001_SM_10006detail6reduce28DeviceReduceSingleTileKernelINS2_10policy_hubIfjN4cuda3std3__44plusIfEEE10Policy1000EPfSC_iS9_ffNS7_10__identityEEEvT0_T1_T2_T3_T4_T6_E12temp_storage+56];
	add.f32 	%f161, %f159, %f160;
	ld.shared.f32 	%f162, [_ZZN3cub18CUB_300001_SM_10006detail6reduce28DeviceReduceSingleTileKernelINS2_10policy_hubIfjN4cuda3std3__44plusIfEEE10Policy1000EPfSC_iS9_ffNS7_10__identityEEEvT0_T1_T2_T3_T4_T6_E12temp_storage+60];
	add.f32 	%f163, %f161, %f162;
	ld.shared.f32 	%f164, [_ZZN3cub18CUB_300001_SM_10006detail6reduce28DeviceReduceSingleTileKernelINS2_10policy_hubIfjN4cuda3std3__44plusIfEEE10Policy1000EPfSC_iS9_ffNS7_10__identityEEEvT0_T1_T2_T3_T4_T6_E12temp_storage+64];
	add.f32 	%f165, %f163, %f164;
	ld.shared.f32 	%f166, [_ZZN3cub18CUB_300001_SM_10006detail6reduce28DeviceReduceSingleTileKernelINS2_10policy_hubIfjN4cuda3std3__44plusIfEEE10Policy1000EPfSC_iS9_ffNS7_10__identityEEEvT0_T1_T2_T3_T4_T6_E12temp_storage+68];
	add.f32 	%f167, %f165, %f166;
	ld.shared.f32 	%f168, [_ZZN3cub18CUB_300001_SM_10006detail6reduce28DeviceReduceSingleTileKernelINS2_10policy_hubIfjN4cuda3std3__44plusIfEEE10Policy1000EPfSC_iS9_ffNS7_10__identityEEEvT0_T1_T2_T3_T4_T6_E12temp_storage+72];
	add.f32 	%f169, %f167, %f168;
	ld.shared.f32 	%f170, [_ZZN3cub18CUB_300001_SM_10006detail6reduce28DeviceReduceSingleTileKernelINS2_10policy_hubIfjN4cuda3std3__44plusIfEEE10Policy1000EPfSC_iS9_ffNS7_10__identityEEEvT0_T1_T2_T3_T4_T6_E12temp_storage+76];
	add.f32 	%f530, %f169, %f170;
$L__BB3_72:
	mov.u32 	%r379, %tid.x;
	setp.ne.s32 	%p111, %r379, 0;
	@%p111 bra 	$L__BB3_74;
	add.f32 	%f503, %f58, %f530;
	st.global.f32 	[%rd1], %f503;
$L__BB3_74:
	ret;

}
	// .globl	_ZN3cub18CUB_300001_SM_10006detail6reduce28DeviceReduceSingleTileKernelINS2_10policy_hubIfyN4cuda3std3__44plusIfEEE10Policy1000EN6thrust24THRUST_300001_SM_1000_NS6detail15normal_iteratorINSD_10device_ptrIfEEEEPfyS9_ff6squareIfEEEvT0_T1_T2_T3_T4_T6_
.visible .entry _ZN3cub18CUB_300001_SM_10006detail6reduce28DeviceReduceSingleTileKernelINS2_10policy_hubIfyN4cuda3std3__44plusIfEEE10Policy1000EN6thrust24THRUST_300001_SM_1000_NS6detail15normal_iteratorINSD_10device_ptrIfEEEEPfyS9_ff6squareIfEEEvT0_T1_T2_T3_T4_T6_(
	.param .align 8 .b8 _ZN3cub18CUB_300001_SM_10006detail6reduce28DeviceReduceSingleTileKernelINS2_10policy_hubIfyN4cuda3std3__44plusIfEEE10Policy1000EN6thrust24THRUST_300001_SM_1000_NS6detail15normal_iteratorINSD_10device_ptrIfEEEEPfyS9_ff6squareIfEEEvT0_T1_T2_T3_T4_T6__param_0[8],
	.param .u64 .ptr .align 1 _ZN3cub18CUB_300001_SM_10006detail6reduce28DeviceReduceSingleTileKernelINS2_10policy_hubIfyN4cuda3std3__44plusIfEEE10Policy1000EN6thrust24THRUST_300001_SM_1000_NS6detail15normal_iteratorINSD_10device_ptrIfEEEEPfyS9_ff6squareIfEEEvT0_T1_T2_T3_T4_T6__param_1,
	.param .u64 _ZN3cub18CUB_300001_SM_10006detail6reduce28DeviceReduceSingleTileKernelINS2_10policy_hubIfyN4cuda3std3__44plusIfEEE10Policy1000EN6thrust24THRUST_300001_SM_1000_NS6detail15normal_iteratorINSD_10device_ptrIfEEEEPfyS9_ff6squareIfEEEvT0_T1_T2_T3_T4_T6__param_2,
	.param .align 1 .b8 _ZN3cub18CUB_300001_SM_10006detail6reduce28DeviceReduceSingleTileKernelINS2_10policy_hubIfyN4cuda3std3__44plusIfEEE10Policy1000EN6thrust24THRUST_300001_SM_1000_NS6detail15normal_iteratorINSD_10device_ptrIfEEEEPfyS9_ff6squareIfEEEvT0_T1_T2_T3_T4_T6__param_3[1],
	.param .f32 _ZN3cub18CUB_300001_SM_10006detail6reduce28DeviceReduceSingleTileKernelINS2_10policy_hubIfyN4cuda3std3__44plusIfEEE10Policy1000EN6thrust24THRUST_300001_SM_1000_NS6detail15normal_iteratorINSD_10device_ptrIfEEEEPfyS9_ff6squareIfEEEvT0_T1_T2_T3_T4_T6__param_4,
	.param .align 1 .b8 _ZN3cub18CUB_300001_SM_10006detail6reduce28DeviceReduceSingleTileKernelINS2_10policy_hubIfyN4cuda3std3__44plusIfEEE10Policy1000EN6thrust24THRUST_300001_SM_1000_NS6detail15normal_iteratorINSD_10device_ptrIfEEEEPfyS9_ff6squareIfEEEvT0_T1_T2_T3_T4_T6__param_5[1]
)
.maxntid 256
.minnctapersm 1
{
	.reg .pred 	%p<59>;
	.reg .b32 	%r<171>;
	.reg .b32 	%f<344>;
	.reg .b64 	%rd<56>;
	// demoted variable
	.shared .align 4 .b8 _ZZN3cub18CUB_300001_SM_10006detail6reduce28DeviceReduceSingleTileKernelINS2_10policy_hubIfyN4cuda3std3__44plusIfEEE10Policy1000EN6thrust24THRUST_300001_SM_1000_NS6detail15normal_iteratorINSD_10device_ptrIfEEEEPfyS9_ff6squareIfEEEvT0_T1_T2_T3_T4_T6_E12temp_storage[44];
	ld.param.u64 	%rd18, [_ZN3cub18CUB_300001_SM_10006detail6reduce28DeviceReduceSingleTileKernelINS2_10policy_hubIfyN4cuda3std3__44plusIfEEE10Policy1000EN6thrust24THRUST_300001_SM_1000_NS6detail15normal_iteratorINSD_10device_ptrIfEEEEPfyS9_ff6squareIfEEEvT0_T1_T2_T3_T4_T6__param_0];
	ld.param.u64 	%rd20, [_ZN3cub18CUB_300001_SM_10006detail6reduce28DeviceReduceSingleTileKernelINS2_10policy_hubIfyN4cuda3std3__44plusIfEEE10Policy1000EN6thrust24THRUST_300001_SM_1000_NS6detail15normal_iteratorINSD_10device_ptrIfEEEEPfyS9_ff6squareIfEEEvT0_T1_T2_T3_T4_T6__param_1];
	ld.param.u64 	%rd19, [_ZN3cub18CUB_300001_SM_10006detail6reduce28DeviceReduceSingleTileKernelINS2_10policy_hubIfyN4cuda3std3__44plusIfEEE10Policy1000EN6thrust24THRUST_300001_SM_1000_NS6detail15normal_iteratorINSD_10device_ptrIfEEEEPfyS9_ff6squareIfEEEvT0_T1_T2_T3_T4_T6__param_2];
	ld.param.f32 	%f42, [_ZN3cub18CUB_300001_SM_10006detail6reduce28DeviceReduceSingleTileKernelINS2_10policy_hubIfyN4cuda3std3__44plusIfEEE10Policy1000EN6thrust24THRUST_300001_SM_1000_NS6detail15normal_iteratorINSD_10device_ptrIfEEEEPfyS9_ff6squareIfEEEvT0_T1_T2_T3_T4_T6__param_4];
	cvta.to.global.u64 	%rd1, %rd20;
	setp.ne.s64 	%p1, %rd19, 0;
	@%p1 bra 	$L__BB4_3;
	mov.u32 	%r156, %tid.x;
	setp.ne.s32 	%p58, %r156, 0;
	@%p58 bra 	$L__BB4_51;
	st.global.f32 	[%rd1], %f42;
	bra.uni 	$L__BB4_51;
$L__BB4_3:
	cvta.to.global.u64 	%rd2, %rd18;
	setp.gt.u64 	%p2, %rd19, 4095;
	@%p2 bra 	$L__BB4_28;
	cvt.u32.u64 	%r1, %rd19;
	mov.u32 	%r2, %tid.x;
	setp.ge.u32 	%p24, %r2, %r1;
	mov.f32 	%f331, 0f00000000;
	mov.u32 	%r160, %r2;
	@%p24 bra 	$L__BB4_6;
	mul.wide.u32 	%rd41, %r2, 4;
	add.s64 	%rd42, %rd2, %rd41;
	ld.global.f32 	%f203, [%rd42];
	mul.f32 	%f331, %f203, %f203;
	add.s32 	%r160, %r2, 256;
$L__BB4_6:
	setp.ge.u32 	%p25, %r160, %r1;
	@%p25 bra 	$L__BB4_19;
	not.b32 	%r83, %r160;
	add.s32 	%r84, %r83, %r1;
	shr.u32 	%r85, %r84, 8;
	add.s32 	%r5, %r85, 1;
	and.b32  	%r6, %r5, 15;
	setp.lt.u32 	%p26, %r84, 3840;
	@%p26 bra 	$L__BB4_10;
	and.b32  	%r86, %r5, 33554416;
	neg.s32 	%r158, %r86;
	mul.wide.u32 	%rd43, %r160, 4;
	add.s64 	%rd44, %rd43, %rd2;
	add.s64 	%rd51, %rd44, 8192;
$L__BB4_9:
	.pragma "nounroll";
	ld.global.f32 	%f205, [%rd51+-8192];
	fma.rn.f32 	%f206, %f205, %f205, %f331;
	ld.global.f32 	%f207, [%rd51+-7168];
	fma.rn.f32 	%f208, %f207, %f207, %f206;
	ld.global.f32 	%f209, [%rd51+-6144];
	fma.rn.f32 	%f210, %f209, %f209, %f208;
	ld.global.f32 	%f211, [%rd51+-5120];
	fma.rn.f32 	%f212, %f211, %f211, %f210;
	ld.global.f32 	%f213, [%rd51+-4096];
	fma.rn.f32 	%f214, %f213, %f213, %f212;
	ld.global.f32 	%f215, [%rd51+-3072];
	fma.rn.f32 	%f216, %f215, %f215, %f214;
	ld.global.f32 	%f217, [%rd51+-2048];
	fma.rn.f32 	%f218, %f217, %f217, %f216;
	ld.global.f32 	%f219, [%rd51+-1024];
	fma.rn.f32 	%f220, %f219, %f219, %f218;
	ld.global.f32 	%f221, [%rd51];
	fma.rn.f32 	%f222, %f221, %f221, %f220;
	ld.global.f32 	%f223, [%rd51+1024];
	fma.rn.f32 	%f224, %f223, %f223, %f222;
	ld.global.f32 	%f225, [%rd51+2048];
	fma.rn.f32 	%f226, %f225, %f225, %f224;
	ld.global.f32 	%f227, [%rd51+3072];
	fma.rn.f32 	%f228, %f227, %f227, %f226;
	ld.global.f32 	%f229, [%rd51+4096];
	fma.rn.f32 	%f230, %f229, %f229, %f228;
	ld.global.f32 	%f231, [%rd51+5120];
	fma.rn.f32 	%f232, %f231, %f231, %f230;
	ld.global.f32 	%f233, [%rd51+6144];
	fma.rn.f32 	%f234, %f233, %f233, %f232;
	ld.global.f32 	%f235, [%rd51+7168];
	fma.rn.f32 	%f331, %f235, %f235, %f234;
	add.s32 	%r160, %r160, 4096;
	add.s32 	%r158, %r158, 16;
	add.s64 	%rd51, %rd51, 16384;
	setp.ne.s32 	%p27, %r158, 0;
	@%p27 bra 	$L__BB4_9;
$L__BB4_10:
	setp.eq.s32 	%p28, %r6, 0;
	@%p28 bra 	$L__BB4_19;
	and.b32  	%r13, %r5, 7;
	setp.lt.u32 	%p29, %r6, 8;
	@%p29 bra 	$L__BB4_13;
	mul.wide.s32 	%rd45, %r160, 4;
	add.s64 	%rd46, %rd2, %rd45;
	ld.global.f32 	%f237, [%rd46];
	fma.rn.f32 	%f238, %f237, %f237, %f331;
	ld.global.f32 	%f239, [%rd46+1024];
	fma.rn.f32 	%f240, %f239, %f239, %f238;
	ld.global.f32 	%f241, [%rd46+2048];
	fma.rn.f32 	%f242, %f241, %f241, %f240;
	ld.global.f32 	%f243, [%rd46+3072];
	fma.rn.f32 	%f244, %f243, %f243, %f242;
	ld.global.f32 	%f245, [%rd46+4096];
	fma.rn.f32 	%f246, %f245, %f245, %f244;
	ld.global.f32 	%f247, [%rd46+5120];
	fma.rn.f32 	%f248, %f247, %f247, %f246;
	ld.global.f32 	%f249, [%rd46+6144];
	fma.rn.f32 	%f250, %f249, %f249, %f248;
	ld.global.f32 	%f251, [%rd46+7168];
	fma.rn.f32 	%f331, %f251, %f251, %f250;
	add.s32 	%r160, %r160, 2048;
$L__BB4_13:
	setp.eq.s32 	%p30, %r13, 0;
	@%p30 bra 	$L__BB4_19;
	and.b32  	%r16, %r5, 3;
	setp.lt.u32 	%p31, %r13, 4;
	@%p31 bra 	$L__BB4_16;
	mul.wide.s32 	%rd47, %r160, 4;
	add.s64 	%rd48, %rd2, %rd47;
	ld.global.f32 	%f253, [%rd48];
	fma.rn.f32 	%f254, %f253, %f253, %f331;
	ld.global.f32 	%f255, [%rd48+1024];
	fma.rn.f32 	%f256, %f255, %f255, %f254;
	ld.global.f32 	%f257, [%rd48+2048];
	fma.rn.f32 	%f258, %f257, %f257, %f256;
	ld.global.f32 	%f259, [%rd48+3072];
	fma.rn.f32 	%f331, %f259, %f259, %f258;
	add.s32 	%r160, %r160, 1024;
$L__BB4_16:
	setp.eq.s32 	%p32, %r16, 0;
	@%p32 bra 	$L__BB4_19;
	neg.s32 	%r163, %r16;
$L__BB4_18:
	.pragma "nounroll";
	mul.wide.s32 	%rd49, %r160, 4;
	add.s64 	%rd50, %rd2, %rd49;
	ld.global.f32 	%f260, [%rd50];
	fma.rn.f32 	%f331, %f260, %f260, %f331;
	add.s32 	%r160, %r160, 256;
	add.s32 	%r163, %r163, 1;
	setp.ne.s32 	%p33, %r163, 0;
	@%p33 bra 	$L__BB4_18;
$L__BB4_19:
	setp.lt.u64 	%p34, %rd19, 256;
	@%p34 bra 	$L__BB4_24;
	// begin inline asm
	mov.u32 %r125, %laneid;
	// end inline asm
	mov.b32 	%r127, %f331;
	mov.b32 	%r128, 1;
	mov.b32 	%r149, 31;
	mov.b32 	%r150, -1;
	// begin inline asm
	shfl.sync.down.b32 %r126, %r127, %r128, %r149, %r150;
	// end inline asm
	setp.gt.s32 	%p50, %r125, 30;
	mov.b32 	%f295, %r126;
	add.f32 	%f296, %f331, %f295;
	selp.f32 	%f297, %f331, %f296, %p50;
	mov.b32 	%r132, %f297;
	mov.b32 	%r133, 2;
	// begin inline asm
	shfl.sync.down.b32 %r131, %r132, %r133, %r149, %r150;
	// end inline asm
	setp.gt.s32 	%p51, %r125, 29;
	mov.b32 	%f298, %r131;
	add.f32 	%f299, %f297, %f298;
	selp.f32 	%f300, %f297, %f299, %p51;
	mov.b32 	%r137, %f300;
	mov.b32 	%r138, 4;
	// begin inline asm
	shfl.sync.down.b32 %r136, %r137, %r138, %r149, %r150;
	// end inline asm
	setp.gt.s32 	%p52, %r125, 27;
	mov.b32 	%f301, %r136;
	add.f32 	%f302, %f300, %f301;
	selp.f32 	%f303, %f300, %f302, %p52;
	mov.b32 	%r142, %f303;
	mov.b32 	%r143, 8;
	// begin inline asm
	shfl.sync.down.b32 %r141, %r142, %r143, %r149, %r150;
	// end inline asm
	setp.gt.s32 	%p53, %r125, 23;
	mov.b32 	%f304, %r141;
	add.f32 	%f305, %f303, %f304;
	selp.f32 	%f306, %f303, %f305, %p53;
	mov.b32 	%r147, %f306;
	mov.b32 	%r148, 16;
	// begin inline asm
	shfl.sync.down.b32 %r146, %r147, %r148, %r149, %r150;
	// end inline asm
	setp.gt.s32 	%p54, %r125, 15;
	mov.b32 	%f307, %r146;
	add.f32 	%f16, %f306, %f307;
	selp.f32 	%f343, %f306, %f16, %p54;
	setp.ne.s32 	%p55, %r125, 0;
	@%p55 bra 	$L__BB4_22;
	shr.u32 	%r151, %r2, 3;
	and.b32  	%r152, %r151, 124;
	mov.u32 	%r153, _ZZN3cub18CUB_300001_SM_10006detail6reduce28DeviceReduceSingleTileKernelINS2_10policy_hubIfyN4cuda3std3__44plusIfEEE10Policy1000EN6thrust24THRUST_300001_SM_1000_NS6detail15normal_iteratorINSD_10device_ptrIfEEEEPfyS9_ff6squareIfEEEvT0_T1_T2_T3_T4_T6_E12temp_storage;
	add.s32 	%r154, %r153, %r152;
	st.shared.f32 	[%r154+8], %f16;
$L__BB4_22:
	bar.sync 	0;
	setp.ne.s32 	%p56, %r2, 0;
	@%p56 bra 	$L__BB4_49;
	ld.shared.f32 	%f308, [_ZZN3cub18CUB_300001_SM_10006detail6reduce28DeviceReduceSingleTileKernelINS2_10policy_hubIfyN4cuda3std3__44plusIfEEE10Policy1000EN6thrust24THRUST_300001_SM_1000_NS6detail15normal_iteratorINSD_10device_ptrIfEEEEPfyS9_ff6squareIfEEEvT0_T1_T2_T3_T4_T6_E12temp_storage+12];
	add.f32 	%f309, %f343, %f308;
	ld.shared.f32 	%f310, [_ZZN3cub18CUB_300001_SM_10006detail6reduce28DeviceReduceSingleTileKernelINS2_10policy_hubIfyN4cuda3std3__44plusIfEEE10Policy1000EN6thrust24THRUST_300001_SM_1000_NS6detail15normal_iteratorINSD_10device_ptrIfEEEEPfyS9_ff6squareIfEEEvT0_T1_T2_T3_T4_T6_E12temp_storage+16];
	add.f32 	%f311, %f309, %f310;
	ld.shared.f32 	%f312, [_ZZN3cub18CUB_300001_SM_10006detail6reduce28DeviceReduceSingleTileKernelINS2_10policy_hubIfyN4cuda3std3__44plusIfEEE10Policy1000EN6thrust24THRUST_300001_SM_1000_NS6detail15normal_iteratorINSD_10device_ptrIfEEEEPfyS9_ff6squareIfEEEvT0_T1_T2_T3_T4_T6_E12temp_storage+20];
	add.f32 	%f313, %f311, %f312;
	ld.shared.f32 	%f314, [_ZZN3cub18CUB_300001_SM_10006detail6reduce28DeviceReduceSingleTileKernelINS2_10policy_hubIfyN4cuda3std3__44plusIfEEE10Policy1000EN6thrust24THRUST_300001_SM_1000_NS6detail15normal_iteratorINSD_10device_ptrIfEEEEPfyS9_ff6squareIfEEEvT0_T1_T2_T3_T4_T6_E12temp_storage+24];
	add.f32 	%f315, %f313, %f314;
	ld.shared.f32 	%f316, [_ZZN3cub18CUB_300001_SM_10006detail6reduce28DeviceReduceSingleTileKernelINS2_10policy_hubIfyN4cuda3std3__44plusIfEEE10Policy1000EN6thrust24THRUST_300001_SM_1000_NS6detail15normal_iteratorINSD_10device_ptrIfEEEEPfyS9_ff6squareIfEEEvT0_T1_T2_T3_T4_T6_E12temp_storage+28];
	add.f32 	%f317, %f315, %f316;
	ld.shared.f32 	%f318, [_ZZN3cub18CUB_300001_SM_10006detail6reduce28DeviceReduceSingleTileKernelINS2_10policy_hubIfyN4cuda3std3__44plusIfEEE10Policy1000EN6thrust24THRUST_300001_SM_1000_NS6detail15normal_iteratorINSD_10device_ptrIfEEEEPfyS9_ff6squareIfEEEvT0_T1_T2_T3_T4_T6_E12temp_storage+32];
	add.f32 	%f319, %f317, %f318;
	ld.shared.f32 	%f320, [_ZZN3cub18CUB_300001_SM_10006detail6reduce28DeviceReduceSingleTileKernelINS2_10policy_hubIfyN4cuda3std3__44plusIfEEE10Policy1000EN6thrust24THRUST_300001_SM_1000_NS6detail15normal_iteratorINSD_10device_ptrIfEEEEPfyS9_ff6squareIfEEEvT0_T1_T2_T3_T4_T6_E12temp_storage+36];
	add.f32 	%f343, %f319, %f320;
	bra.uni 	$L__BB4_49;
$L__BB4_24:
	// begin inline asm
	mov.u32 %r87, %laneid;
	// end inline asm
	and.b32  	%r113, %r2, 992;
	add.s32 	%r114, %r113, 32;
	setp.gt.u32 	%p35, %r114, %r1;
	not.b32 	%r115, %r113;
	add.s32 	%r116, %r1, %r115;
	selp.b32 	%r111, %r116, 31, %p35;
	mov.b32 	%r89, %f331;
	mov.b32 	%r90, 1;
	mov.b32 	%r112, -1;
	// begin inline asm
	shfl.sync.down.b32 %r88, %r89, %r90, %r111, %r112;
	// end inline asm
	setp.lt.s32 	%p36, %r87, %r111;
	mov.b32 	%f261, %r88;
	add.f32 	%f262, %f331, %f261;
	selp.f32 	%f263, %f262, %f331, %p36;
	mov.b32 	%r94, %f263;
	mov.b32 	%r95, 2;
	// begin inline asm
	shfl.sync.down.b32 %r93, %r94, %r95, %r111, %r112;
	// end inline asm
	add.s32 	%r117, %r87, 2;
	setp.gt.s32 	%p37, %r117, %r111;
	mov.b32 	%f264, %r93;
	add.f32 	%f265, %f263, %f264;
	selp.f32 	%f266, %f263, %f265, %p37;
	mov.b32 	%r99, %f266;
	mov.b32 	%r100, 4;
	// begin inline asm
	shfl.sync.down.b32 %r98, %r99, %r100, %r111, %r112;
	// end inline asm
	add.s32 	%r118, %r87, 4;
	setp.gt.s32 	%p38, %r118, %r111;
	mov.b32 	%f267, %r98;
	add.f32 	%f268, %f266, %f267;
	selp.f32 	%f269, %f266, %f268, %p38;
	mov.b32 	%r104, %f269;
	mov.b32 	%r105, 8;
	// begin inline asm
	shfl.sync.down.b32 %r103, %r104, %r105, %r111, %r112;
	// end inline asm
	add.s32 	%r119, %r87, 8;
	setp.gt.s32 	%p39, %r119, %r111;
	mov.b32 	%f270, %r103;
	add.f32 	%f271, %f269, %f270;
	selp.f32 	%f272, %f269, %f271, %p39;
	mov.b32 	%r109, %f272;
	mov.b32 	%r110, 16;
	// begin inline asm
	shfl.sync.down.b32 %r108, %r109, %r110, %r111, %r112;
	// end inline asm
	add.s32 	%r120, %r87, 16;
	setp.gt.s32 	%p40, %r120, %r111;
	mov.b32 	%f273, %r108;
	add.f32 	%f274, %f272, %f273;
	selp.f32 	%f343, %f272, %f274, %p40;
	setp.ne.s32 	%p41, %r87, 0;
	@%p41 bra 	$L__BB4_26;
	shr.u32 	%r121, %r2, 3;
	and.b32  	%r122, %r121, 124;
	mov.u32 	%r123, _ZZN3cub18CUB_300001_SM_10006detail6reduce28DeviceReduceSingleTileKernelINS2_10policy_hubIfyN4cuda3std3__44plusIfEEE10Policy1000EN6thrust24THRUST_300001_SM_1000_NS6detail15normal_iteratorINSD_10device_ptrIfEEEEPfyS9_ff6squareIfEEEvT0_T1_T2_T3_T4_T6_E12temp_storage;
	add.s32 	%r124, %r123, %r122;
	st.shared.f32 	[%r124+8], %f343;
$L__BB4_26:
	bar.sync 	0;
	setp.ne.s32 	%p42, %r2, 0;
	@%p42 bra 	$L__BB4_49;
	setp.gt.u64 	%p43, %rd19, 32;
	ld.shared.f32 	%f275, [_ZZN3cub18CUB_300001_SM_10006detail6reduce28DeviceReduceSingleTileKernelINS2_10policy_hubIfyN4cuda3std3__44plusIfEEE10Policy1000EN6thrust24THRUST_300001_SM_1000_NS6detail15normal_iteratorINSD_10device_ptrIfEEEEPfyS9_ff6squareIfEEEvT0_T1_T2_T3_T4_T6_E12temp_storage+12];
	add.f32 	%f276, %f343, %f275;
	selp.f32 	%f277, %f276, %f343, %p43;
	setp.gt.u64 	%p44, %rd19, 64;
	ld.shared.f32 	%f278, [_ZZN3cub18CUB_300001_SM_10006detail6reduce28DeviceReduceSingleTileKernelINS2_10policy_hubIfyN4cuda3std3__44plusIfEEE10Policy1000EN6thrust24THRUST_300001_SM_1000_NS6detail15normal_iteratorINSD_10device_ptrIfEEEEPfyS9_ff6squareIfEEEvT0_T1_T2_T3_T4_T6_E12temp_storage+16];
	add.f32 	%f279, %f278, %f277;
	selp.f32 	%f280, %f279, %f277, %p44;
	setp.gt.u64 	%p45, %rd19, 96;
	ld.shared.f32 	%f281, [_ZZN3cub18CUB_300001_SM_10006detail6reduce28DeviceReduceSingleTileKernelINS2_10policy_hubIfyN4cuda3std3__44plusIfEEE10Policy1000EN6thrust24THRUST_300001_SM_1000_NS6detail15normal_iteratorINSD_10device_ptrIfEEEEPfyS9_ff6squareIfEEEvT0_T1_T2_T3_T4_T6_E12temp_storage+20];
	add.f32 	%f282, %f281, %f280;
	selp.f32 	%f283, %f282, %f280, %p45;
	setp.gt.u64 	%p46, %rd19, 128;
	ld.shared.f32 	%f284, [_ZZN3cub18CUB_300001_SM_10006detail6reduce28DeviceReduceSingleTileKernelINS2_10policy_hubIfyN4cuda3std3__44plusIfEEE10Policy1000EN6thrust24THRUST_300001_SM_1000_NS6detail15normal_iteratorINSD_10device_ptrIfEEEEPfyS9_ff6squareIfEEEvT0_T1_T2_T3_T4_T6_E12temp_storage+24];
	add.f32 	%f285, %f284, %f283;
	selp.f32 	%f286, %f285, %f283, %p46;
	setp.gt.u64 	%p47, %rd19, 160;
	ld.shared.f32 	%f287, [_ZZN3cub18CUB_300001_SM_10006detail6reduce28DeviceReduceSingleTileKernelINS2_10policy_hubIfyN4cuda3std3__44plusIfEEE10Policy1000EN6thrust24THRUST_300001_SM_1000_NS6detail15normal_iteratorINSD_10device_ptrIfEEEEPfyS9_ff6squareIfEEEvT0_T1_T2_T3_T4_T6_E12temp_storage+28];
	add.f32 	%f288, %f287, %f286;
	selp.f32 	%f289, %f288, %f286, %p47;
	setp.gt.u64 	%p48, %rd19, 192;
	ld.shared.f32 	%f290, [_ZZN3cub18CUB_300001_SM_10006detail6reduce28DeviceReduceSingleTileKernelINS2_10policy_hubIfyN4cuda3std3__44plusIfEEE10Policy1000EN6thrust24THRUST_300001_SM_1000_NS6detail15normal_iteratorINSD_10device_ptrIfEEEEPfyS9_ff6squareIfEEEvT0_T1_T2_T3_T4_T6_E12temp_storage+32];
	add.f32 	%f291, %f290, %f289;
	selp.f32 	%f292, %f291, %f289, %p48;
	setp.gt.u64 	%p49, %rd19, 224;
	ld.shared.f32 	%f293, [_ZZN3cub18CUB_300001_SM_10006detail6reduce28DeviceReduceSingleTileKernelINS2_10policy_hubIfyN4cuda3std3__44plusIfEEE10Policy1000EN6thrust24THRUST_300001_SM_1000_NS6detail15normal_iteratorINSD_10device_ptrIfEEEEPfyS9_ff6squareIfEEEvT0_T1_T2_T3_T4_T6_E12temp_storage+36];
	add.f32 	%f294, %f293, %f292;
	selp.f32 	%f343, %f294, %f292, %p49;
	bra.uni 	$L__BB4_49;
$L__BB4_28:
	mov.u32 	%r24, %tid.x;
	cvt.u64.u32 	%rd6, %r24;
	mul.wide.u32 	%rd22, %r24, 4;
	add.s64 	%rd7, %rd2, %rd22;
	ld.global.f32 	%f43, [%rd7];
	ld.global.f32 	%f44, [%rd7+1024];
	mul.f32 	%f45, %f44, %f44;
	ld.global.f32 	%f46, [%rd7+2048];
	ld.global.f32 	%f47, [%rd7+3072];
	mul.f32 	%f48, %f47, %f47;
	ld.global.f32 	%f49, [%rd7+4096];
	ld.global.f32 	%f50, [%rd7+5120];
	mul.f32 	%f51, %f50, %f50;
	ld.global.f32 	%f52, [%rd7+6144];
	ld.global.f32 	%f53, [%rd7+7168];
	mul.f32 	%f54, %f53, %f53;
	ld.global.f32 	%f55, [%rd7+8192];
	ld.global.f32 	%f56, [%rd7+9216];
	mul.f32 	%f57, %f56, %f56;
	ld.global.f32 	%f58, [%rd7+10240];
	ld.global.f32 	%f59, [%rd7+11264];
	mul.f32 	%f60, %f59, %f59;
	ld.global.f32 	%f61, [%rd7+12288];
	ld.global.f32 	%f62, [%rd7+13312];
	mul.f32 	%f63, %f62, %f62;
	ld.global.f32 	%f64, [%rd7+14336];
	ld.global.f32 	%f65, [%rd7+15360];
	mul.f32 	%f66, %f65, %f65;
	fma.rn.f32 	%f67, %f43, %f43, %f45;
	fma.rn.f32 	%f68, %f46, %f46, %f48;
	fma.rn.f32 	%f69, %f49, %f49, %f51;
	fma.rn.f32 	%f70, %f52, %f52, %f54;
	fma.rn.f32 	%f71, %f55, %f55, %f57;
	fma.rn.f32 	%f72, %f58, %f58, %f60;
	fma.rn.f32 	%f73, %f61, %f61, %f63;
	fma.rn.f32 	%f74, %f64, %f64, %f66;
	add.f32 	%f75, %f67, %f68;
	add.f32 	%f76, %f69, %f70;
	add.f32 	%f77, %f71, %f72;
	add.f32 	%f78, %f73, %f74;
	add.f32 	%f79, %f75, %f76;
	add.f32 	%f80, %f77, %f78;
	add.f32 	%f342, %f79, %f80;
	add.s64 	%rd8, %rd19, -4096;
	setp.lt.u64 	%p3, %rd8, 4096;
	mov.b64 	%rd53, 4096;
	@%p3 bra 	$L__BB4_32;
	mov.b64 	%rd53, 4096;
$L__BB4_30:
	shl.b64 	%rd24, %rd53, 2;
	add.s64 	%rd25, %rd7, %rd24;
	ld.global.f32 	%f81, [%rd25];
	ld.global.f32 	%f82, [%rd25+1024];
	ld.global.f32 	%f83, [%rd25+2048];
	mul.f32 	%f84, %f83, %f83;
	ld.global.f32 	%f85, [%rd25+3072];
	ld.global.f32 	%f86, [%rd25+4096];
	mul.f32 	%f87, %f86, %f86;
	ld.global.f32 	%f88, [%rd25+5120];
	ld.global.f32 	%f89, [%rd25+6144];
	mul.f32 	%f90, %f89, %f89;
	ld.global.f32 	%f91, [%rd25+7168];
	ld.global.f32 	%f92, [%rd25+8192];
	mul.f32 	%f93, %f92, %f92;
	ld.global.f32 	%f94, [%rd25+9216];
	ld.global.f32 	%f95, [%rd25+10240];
	mul.f32 	%f96, %f95, %f95;
	ld.global.f32 	%f97, [%rd25+11264];
	ld.global.f32 	%f98, [%rd25+12288];
	mul.f32 	%f99, %f98, %f98;
	ld.global.f32 	%f100, [%rd25+13312];
	ld.global.f32 	%f101, [%rd25+14336];
	mul.f32 	%f102, %f101, %f101;
	ld.global.f32 	%f103, [%rd25+15360];
	fma.rn.f32 	%f104, %f81, %f81, %f342;
	fma.rn.f32 	%f105, %f82, %f82, %f84;
	fma.rn.f32 	%f106, %f85, %f85, %f87;
	fma.rn.f32 	%f107, %f88, %f88, %f90;
	fma.rn.f32 	%f108, %f91, %f91, %f93;
	fma.rn.f32 	%f109, %f94, %f94, %f96;
	fma.rn.f32 	%f110, %f97, %f97, %f99;
	fma.rn.f32 	%f111, %f100, %f100, %f102;
	add.f32 	%f112, %f104, %f105;
	add.f32 	%f113, %f106, %f107;
	add.f32 	%f114, %f108, %f109;
	add.f32 	%f115, %f110, %f111;
	add.f32 	%f116, %f112, %f113;
	add.f32 	%f117, %f114, %f115;
	add.f32 	%f118, %f116, %f117;
	fma.rn.f32 	%f342, %f103, %f103, %f118;
	sub.s64 	%rd26, %rd19, %rd53;
	setp.lt.u64 	%p4, %rd26, 4096;
	@%p4 bra 	$L__BB4_45;
	add.s64 	%rd53, %rd53, 4096;
	setp.le.u64 	%p5, %rd53, %rd8;
	@%p5 bra 	$L__BB4_30;
$L__BB4_32:
	setp.le.u64 	%p6, %rd19, %rd53;
	cvt.u32.u64 	%r42, %rd53;
	cvt.u32.u64 	%r43, %rd19;
	sub.s32 	%r44, %r43, %r42;
	setp.ge.s32 	%p7, %r24, %r44;
	or.pred  	%p8, %p6, %p7;
	@%p8 bra 	$L__BB4_45;
	not.b32 	%r47, %r24;
	add.s32 	%r48, %r47, %r43;
	sub.s32 	%r50, %r48, %r42;
	shr.u32 	%r51, %r50, 8;
	add.s32 	%r25, %r51, 1;
	and.b32  	%r26, %r25, 15;
	setp.lt.u32 	%p9, %r50, 3840;
	mov.u32 	%r167, %r24;
	@%p9 bra 	$L__BB4_36;
	and.b32  	%r52, %r25, 33554416;
	neg.s32 	%r165, %r52;
	add.s64 	%rd27, %rd53, %rd6;
	shl.b64 	%rd28, %rd27, 2;
	add.s64 	%rd29, %rd28, %rd2;
	add.s64 	%rd54, %rd29, 8192;
	mov.u32 	%r167, %r24;
$L__BB4_35:
	.pragma "nounroll";
	ld.global.f32 	%f120, [%rd54+-8192];
	fma.rn.f32 	%f121, %f120, %f120, %f342;
	ld.global.f32 	%f122, [%rd54+-7168];
	fma.rn.f32 	%f123, %f122, %f122, %f121;
	ld.global.f32 	%f124, [%rd54+-6144];
	fma.rn.f32 	%f125, %f124, %f124, %f123;
	ld.global.f32 	%f126, [%rd54+-5120];
	fma.rn.f32 	%f127, %f126, %f126, %f125;
	ld.global.f32 	%f128, [%rd54+-4096];
	fma.rn.f32 	%f129, %f128, %f128, %f127;
	ld.global.f32 	%f130, [%rd54+-3072];
	fma.rn.f32 	%f131, %f130, %f130, %f129;
	ld.global.f32 	%f132, [%rd54+-2048];
	fma.rn.f32 	%f133, %f132, %f132, %f131;
	ld.global.f32 	%f134, [%rd54+-1024];
	fma.rn.f32 	%f135, %f134, %f134, %f133;
	ld.global.f32 	%f136, [%rd54];
	fma.rn.f32 	%f137, %f136, %f136, %f135;
	ld.global.f32 	%f138, [%rd54+1024];
	fma.rn.f32 	%f139, %f138, %f138, %f137;
	ld.global.f32 	%f140, [%rd54+2048];
	fma.rn.f32 	%f141, %f140, %f140, %f139;
	ld.global.f32 	%f142, [%rd54+3072];
	fma.rn.f32 	%f143, %f142, %f142, %f141;
	ld.global.f32 	%f144, [%rd54+4096];
	fma.rn.f32 	%f145, %f144, %f144, %f143;
	ld.global.f32 	%f146, [%rd54+5120];
	fma.rn.f32 	%f147, %f146, %f146, %f145;
	ld.global.f32 	%f148, [%rd54+6144];
	fma.rn.f32 	%f149, %f148, %f148, %f147;
	ld.global.f32 	%f150, [%rd54+7168];
	fma.rn.f32 	%f342, %f150, %f150, %f149;
	add.s32 	%r167, %r167, 4096;
	add.s32 	%r165, %r165, 16;
	add.s64 	%rd54, %rd54, 16384;
	setp.ne.s32 	%p10, %r165, 0;
	@%p10 bra 	$L__BB4_35;
$L__BB4_36:
	setp.eq.s32 	%p11, %r26, 0;
	@%p11 bra 	$L__BB4_45;
	and.b32  	%r33, %r25, 7;
	setp.lt.u32 	%p12, %r26, 8;
	@%p12 bra 	$L__BB4_39;
	cvt.u64.u32 	%rd30, %r167;
	add.s64 	%rd31, %rd53, %rd30;
	shl.b64 	%rd32, %rd31, 2;
	add.s64 	%rd33, %rd2, %rd32;
	ld.global.f32 	%f152, [%rd33];
	fma.rn.f32 	%f153, %f152, %f152, %f342;
	ld.global.f32 	%f154, [%rd33+1024];
	fma.rn.f32 	%f155, %f154, %f154, %f153;
	ld.global.f32 	%f156, [%rd33+2048];
	fma.rn.f32 	%f157, %f156, %f156, %f155;
	ld.global.f32 	%f158, [%rd33+3072];
	fma.rn.f32 	%f159, %f158, %f158, %f157;
	ld.global.f32 	%f160, [%rd33+4096];
	fma.rn.f32 	%f161, %f160, %f160, %f159;
	ld.global.f32 	%f162, [%rd33+5120];
	fma.rn.f32 	%f163, %f162, %f162, %f161;
	ld.global.f32 	%f164, [%rd33+6144];
	fma.rn.f32 	%f165, %f164, %f164, %f163;
	ld.global.f32 	%f166, [%rd33+7168];
	fma.rn.f32 	%f342, %f166, %f166, %f165;
	add.s32 	%r167, %r167, 2048;
$L__BB4_39:
	setp.eq.s32 	%p13, %r33, 0;
	@%p13 bra 	$L__BB4_45;
	and.b32  	%r36, %r25, 3;
	setp.lt.u32 	%p14, %r33, 4;
	@%p14 bra 	$L__BB4_42;
	cvt.u64.u32 	%rd34, %r167;
	add.s64 	%rd35, %rd53, %rd34;
	shl.b64 	%rd36, %rd35, 2;
	add.s64 	%rd37, %rd2, %rd36;
	ld.global.f32 	%f168, [%rd37];
	fma.rn.f32 	%f169, %f168, %f168, %f342;
	ld.global.f32 	%f170, [%rd37+1024];
	fma.rn.f32 	%f171, %f170, %f170, %f169;
	ld.global.f32 	%f172, [%rd37+2048];
	fma.rn.f32 	%f173, %f172, %f172, %f171;
	ld.global.f32 	%f174, [%rd37+3072];
	fma.rn.f32 	%f342, %f174, %f174, %f173;
	add.s32 	%r167, %r167, 1024;
$L__BB4_42:
	setp.eq.s32 	%p15, %r36, 0;
	@%p15 bra 	$L__BB4_45;
	cvt.u64.u32 	%rd38, %r167;
	add.s64 	%rd39, %rd53, %rd38;
	shl.b64 	%rd40, %rd39, 2;
	add.s64 	%rd55, %rd2, %rd40;
	neg.s32 	%r170, %r36;
$L__BB4_44:
	.pragma "nounroll";
	ld.global.f32 	%f175, [%rd55];
	fma.rn.f32 	%f342, %f175, %f175, %f342;
	add.s64 	%rd55, %rd55, 1024;
	add.s32 	%r170, %r170, 1;
	setp.ne.s32 	%p16, %r170, 0;
	@%p16 bra 	$L__BB4_44;
$L__BB4_45:
	// begin inline asm
	mov.u32 %r53, %laneid;
	// end inline asm
	mov.b32 	%r55, %f342;
	mov.b32 	%r56, 1;
	mov.b32 	%r77, 31;
	mov.b32 	%r78, -1;
	// begin inline asm
	shfl.sync.down.b32 %r54, %r55, %r56, %r77, %r78;
	// end inline asm
	setp.gt.s32 	%p17, %r53, 30;
	mov.b32 	%f176, %r54;
	add.f32 	%f177, %f342, %f176;
	selp.f32 	%f178, %f342, %f177, %p17;
	mov.b32 	%r60, %f178;
	mov.b32 	%r61, 2;
	// begin inline asm
	shfl.sync.down.b32 %r59, %r60, %r61, %r77, %r78;
	// end inline asm
	setp.gt.s32 	%p18, %r53, 29;
	mov.b32 	%f179, %r59;
	add.f32 	%f180, %f178, %f179;
	selp.f32 	%f181, %f178, %f180, %p18;
	mov.b32 	%r65, %f181;
	mov.b32 	%r66, 4;
	// begin inline asm
	shfl.sync.down.b32 %r64, %r65, %r66, %r77, %r78;
	// end inline asm
	setp.gt.s32 	%p19, %r53, 27;
	mov.b32 	%f182, %r64;
	add.f32 	%f183, %f181, %f182;
	selp.f32 	%f184, %f181, %f183, %p19;
	mov.b32 	%r70, %f184;
	mov.b32 	%r71, 8;
	// begin inline asm
	shfl.sync.down.b32 %r69, %r70, %r71, %r77, %r78;
	// end inline asm
	setp.gt.s32 	%p20, %r53, 23;
	mov.b32 	%f185, %r69;
	add.f32 	%f186, %f184, %f185;
	selp.f32 	%f187, %f184, %f186, %p20;
	mov.b32 	%r75, %f187;
	mov.b32 	%r76, 16;
	// begin inline asm
	shfl.sync.down.b32 %r74, %r75, %r76, %r77, %r78;
	// end inline asm
	setp.gt.s32 	%p21, %r53, 15;
	mov.b32 	%f188, %r74;
	add.f32 	%f38, %f187, %f188;
	selp.f32 	%f343, %f187, %f38, %p21;
	setp.ne.s32 	%p22, %r53, 0;
	@%p22 bra 	$L__BB4_47;
	shr.u32 	%r79, %r24, 3;
	and.b32  	%r80, %r79, 124;
	mov.u32 	%r81, _ZZN3cub18CUB_300001_SM_10006detail6reduce28DeviceReduceSingleTileKernelINS2_10policy_hubIfyN4cuda3std3__44plusIfEEE10Policy1000EN6thrust24THRUST_300001_SM_1000_NS6detail15normal_iteratorINSD_10device_ptrIfEEEEPfyS9_ff6squareIfEEEvT0_T1_T2_T3_T4_T6_E12temp_storage;
	add.s32 	%r82, %r81, %r80;
	st.shared.f32 	[%r82+8], %f38;
$L__BB4_47:
	bar.sync 	0;
	setp.ne.s32 	%p23, %r24, 0;
	@%p23 bra 	$L__BB4_49;
	ld.shared.f32 	%f189, [_ZZN3cub18CUB_300001_SM_10006detail6reduce28DeviceReduceSingleTileKernelINS2_10policy_hubIfyN4cuda3std3__44plusIfEEE10Policy1000EN6thrust24THRUST_300001_SM_1000_NS6detail15normal_iteratorINSD_10device_ptrIfEEEEPfyS9_ff6squareIfEEEvT0_T1_T2_T3_T4_T6_E12temp_storage+12];
	add.f32 	%f190, %f343, %f189;
	ld.shared.f32 	%f191, [_ZZN3cub18CUB_300001_SM_10006detail6reduce28DeviceReduceSingleTileKernelINS2_10policy_hubIfyN4cuda3std3__44plusIfEEE10Policy1000EN6thrust24THRUST_300001_SM_1000_NS6detail15normal_iteratorINSD_10device_ptrIfEEEEPfyS9_ff6squareIfEEEvT0_T1_T2_T3_T4_T6_E12temp_storage+16];
	add.f32 	%f192, %f190, %f191;
	ld.shared.f32 	%f193, [_ZZN3cub18CUB_300001_SM_10006detail6reduce28DeviceReduceSingleTileKernelINS2_10policy_hubIfyN4cuda3std3__44plusIfEEE10Policy1000EN6thrust24THRUST_300001_SM_1000_NS6detail15normal_iteratorINSD_10device_ptrIfEEEEPfyS9_ff6squareIfEEEvT0_T1_T2_T3_T4_T6_E12temp_storage+20];
	add.f32 	%f194, %f192, %f193;
	ld.shared.f32 	%f195, [_ZZN3cub18CUB_300001_SM_10006detail6reduce28DeviceReduceSingleTileKernelINS2_10policy_hubIfyN4cuda3std3__44plusIfEEE10Policy1000EN6thrust24THRUST_300001_SM_1000_NS6detail15normal_iteratorINSD_10device_ptrIfEEEEPfyS9_ff6squareIfEEEvT0_T1_T2_T3_T4_T6_E12temp_storage+24];
	add.f32 	%f196, %f194, %f195;
	ld.shared.f32 	%f197, [_ZZN3cub18CUB_300001_SM_10006detail6reduce28DeviceReduceSingleTileKernelINS2_10policy_hubIfyN4cuda3std3__44plusIfEEE10Policy1000EN6thrust24THRUST_300001_SM_1000_NS6detail15normal_iteratorINSD_10device_ptrIfEEEEPfyS9_ff6squareIfEEEvT0_T1_T2_T3_T4_T6_E12temp_storage+28];
	add.f32 	%f198, %f196, %f197;
	ld.shared.f32 	%f199, [_ZZN3cub18CUB_300001_SM_10006detail6reduce28DeviceReduceSingleTileKernelINS2_10policy_hubIfyN4cuda3std3__44plusIfEEE10Policy1000EN6thrust24THRUST_300001_SM_1000_NS6detail15normal_iteratorINSD_10device_ptrIfEEEEPfyS9_ff6squareIfEEEvT0_T1_T2_T3_T4_T6_E12temp_storage+32];
	add.f32 	%f200, %f198, %f199;
	ld.shared.f32 	%f201, [_ZZN3cub18CUB_300001_SM_10006detail6reduce28DeviceReduceSingleTileKernelINS2_10policy_hubIfyN4cuda3std3__44plusIfEEE10Policy1000EN6thrust24THRUST_300001_SM_1000_NS6detail15normal_iteratorINSD_10device_ptrIfEEEEPfyS9_ff6squareIfEEEvT0_T1_T2_T3_T4_T6_E12temp_storage+36];
	add.f32 	%f343, %f200, %f201;
$L__BB4_49:
	mov.u32 	%r155, %tid.x;
	setp.ne.s32 	%p57, %r155, 0;
	@%p57 bra 	$L__BB4_51;
	add.f32 	%f321, %f42, %f343;
	st.global.f32 	[%rd1], %f321;
$L__BB4_51:
	ret;

}
	// .globl	_ZN3cub18CUB_300001_SM_10006detail6reduce18DeviceReduceKernelINS2_10policy_hubIfyN4cuda3std3__44plusIfEEE10Policy1000EN6thrust24THRUST_300001_SM_1000_NS6detail15normal_iteratorINSD_10device_ptrIfEEEEyS9_f6squareIfEEEvT0_PT3_T1_NS0_13GridEvenShareISO_EET2_T4_
.visible .entry _ZN3cub18CUB_300001_SM_10006detail6reduce18DeviceReduceKernelINS2_10policy_hubIfyN4cuda3std3__44plusIfEEE10Policy1000EN6thrust24THRUST_300001_SM_1000_NS6detail15normal_iteratorINSD_10device_ptrIfEEEEyS9_f6squareIfEEEvT0_PT3_T1_NS0_13GridEvenShareISO_EET2_T4_(
	.param .align 8 .b8 _ZN3cub18CUB_300001_SM_10006detail6reduce18DeviceReduceKernelINS2_10policy_hubIfyN4cuda3std3__44plusIfEEE10Policy1000EN6thrust24THRUST_300001_SM_1000_NS6detail15normal_iteratorINSD_10device_ptrIfEEEEyS9_f6squareIfEEEvT0_PT3_T1_NS0_13GridEvenShareISO_EET2_T4__param_0[8],
	.param .u64 .ptr .align 1 _ZN3cub18CUB_300001_SM_10006detail6reduce18DeviceReduceKernelINS2_10policy_hubIfyN4cuda3std3__44plusIfEEE10Policy1000EN6thrust24THRUST_300001_SM_1000_NS6detail15normal_iteratorINSD_10device_ptrIfEEEEyS9_f6squareIfEEEvT0_PT3_T1_NS0_13GridEvenShareISO_EET2_T4__param_1,
	.param .u64 _ZN3cub18CUB_300001_SM_10006detail6reduce18DeviceReduceKernelINS2_10policy_hubIfyN4cuda3std3__44plusIfEEE10Policy1000EN6thrust24THRUST_300001_SM_1000_NS6detail15normal_iteratorINSD_10device_ptrIfEEEEyS9_f6squareIfEEEvT0_PT3_T1_NS0_13GridEvenShareISO_EET2_T4__param_2,
	.param .align 8 .b8 _ZN3cub18CUB_300001_SM_10006detail6reduce18DeviceReduceKernelINS2_10policy_hubIfyN4cuda3std3__44plusIfEEE10Policy1000EN6thrust24THRUST_300001_SM_1000_NS6detail15normal_iteratorINSD_10device_ptrIfEEEEyS9_f6squareIfEEEvT0_PT3_T1_NS0_13GridEvenShareISO_EET2_T4__param_3[72],
	.param .align 1 .b8 _ZN3cub18CUB_300001_SM_10006detail6reduce18DeviceReduceKernelINS2_10policy_hubIfyN4cuda3std3__44plusIfEEE10Policy1000EN6thrust24THRUST_300001_SM_1000_NS6detail15normal_iteratorINSD_10device_ptrIfEEEEyS9_f6squareIfEEEvT0_PT3_T1_NS0_13GridEvenShareISO_EET2_T4__param_4[1],
	.param .align 1 .b8 _ZN3cub18CUB_300001_SM_10006detail6reduce18DeviceReduceKernelINS2_10policy_hubIfyN4cuda3std3__44plusIfEEE10Policy1000EN6thrust24THRUST_300001_SM_1000_NS6detail15normal_iteratorINSD_10device_ptrIfEEEEyS9_f6squareIfEEEvT0_PT3_T1_NS0_13GridEvenShareISO_EET2_T4__param_5[1]
)
.maxntid 256
{
	.reg .pred 	%p<57>;
	.reg .b16 	%rs<4>;
	.reg .b32 	%r<205>;
	.reg .b32 	%f<340>;
	.reg .b64 	%rd<74>;
	// demoted variable
	.shared .align 4 .b8 _ZZN3cub18CUB_300001_SM_10006detail6reduce18DeviceReduceKernelINS2_10policy_hubIfyN4cuda3std3__44plusIfEEE10Policy1000EN6thrust24THRUST_300001_SM_1000_NS6detail15normal_iteratorINSD_10device_ptrIfEEEEyS9_f6squareIfEEEvT0_PT3_T1_NS0_13GridEvenShareISO_EET2_T4_E12temp_storage[44];
	ld.param.u64 	%rd1, [_ZN3cub18CUB_300001_SM_10006detail6reduce18DeviceReduceKernelINS2_10policy_hubIfyN4cuda3std3__44plusIfEEE10Policy1000EN6thrust24THRUST_300001_SM_1000_NS6detail15normal_iteratorINSD_10device_ptrIfEEEEyS9_f6squareIfEEEvT0_PT3_T1_NS0_13GridEvenShareISO_EET2_T4__param_3+32];
	ld.param.u32 	%r1, [_ZN3cub18CUB_300001_SM_10006detail6reduce18DeviceReduceKernelINS2_10policy_hubIfyN4cuda3std3__44plusIfEEE10Policy1000EN6thrust24THRUST_300001_SM_1000_NS6detail15normal_iteratorINSD_10device_ptrIfEEEEyS9_f6squareIfEEEvT0_PT3_T1_NS0_13GridEvenShareISO_EET2_T4__param_3+40];
	ld.param.u64 	%rd25, [_ZN3cub18CUB_300001_SM_10006detail6reduce18DeviceReduceKernelINS2_10policy_hubIfyN4cuda3std3__44plusIfEEE10Policy1000EN6thrust24THRUST_300001_SM_1000_NS6detail15normal_iteratorINSD_10device_ptrIfEEEEyS9_f6squareIfEEEvT0_PT3_T1_NS0_13GridEvenShareISO_EET2_T4__param_0];
	ld.param.u64 	%rd24, [_ZN3cub18CUB_300001_SM_10006detail6reduce18DeviceReduceKernelINS2_10policy_hubIfyN4cuda3std3__44plusIfEEE10Policy1000EN6thrust24THRUST_300001_SM_1000_NS6detail15normal_iteratorINSD_10device_ptrIfEEEEyS9_f6squareIfEEEvT0_PT3_T1_NS0_13GridEvenShareISO_EET2_T4__param_1];
	cvta.to.global.u64 	%rd2, %rd25;
	mov.u32 	%r2, %ctaid.x;
	shl.b32 	%r50, %r1, 12;
	cvt.s64.s32 	%rd3, %r50;
	shl.b32 	%r51, %r2, 12;
	cvt.u64.u32 	%rd4, %r51;
	sub.s64 	%rd5, %rd1, %rd4;
	setp.gt.u64 	%p1, %rd5, 4095;
	@%p1 bra 	$L__BB5_25;
	cvt.u32.u64 	%r111, %rd4;
	cvt.u32.u64 	%r3, %rd1;
	sub.s32 	%r4, %r3, %r111;
	mov.u32 	%r5, %tid.x;
	setp.ge.s32 	%p23, %r5, %r4;
	mov.f32 	%f328, 0f00000000;
	mov.u32 	%r192, %r5;
	@%p23 bra 	$L__BB5_3;
	add.s32 	%r113, %r111, %r5;
	mul.wide.u32 	%rd48, %r113, 4;
	add.s64 	%rd49, %rd2, %rd48;
	ld.global.f32 	%f201, [%rd49];
	mul.f32 	%f328, %f201, %f201;
	add.s32 	%r192, %r5, 256;
$L__BB5_3:
	setp.ge.s32 	%p24, %r192, %r4;
	@%p24 bra 	$L__BB5_16;
	not.b32 	%r115, %r192;
	add.s32 	%r116, %r115, %r3;
	sub.s32 	%r117, %r116, %r111;
	shr.u32 	%r118, %r117, 8;
	add.s32 	%r8, %r118, 1;
	and.b32  	%r9, %r8, 15;
	setp.lt.u32 	%p25, %r117, 3840;
	@%p25 bra 	$L__BB5_7;
	and.b32  	%r119, %r8, 33554416;
	neg.s32 	%r190, %r119;
	mul.wide.u32 	%rd50, %r2, 16384;
	mul.wide.u32 	%rd51, %r192, 4;
	or.b64  	%rd52, %rd50, %rd51;
	add.s64 	%rd53, %rd52, %rd2;
	add.s64 	%rd68, %rd53, 8192;
$L__BB5_6:
	.pragma "nounroll";
	ld.global.f32 	%f203, [%rd68+-8192];
	fma.rn.f32 	%f204, %f203, %f203, %f328;
	ld.global.f32 	%f205, [%rd68+-7168];
	fma.rn.f32 	%f206, %f205, %f205, %f204;
	ld.global.f32 	%f207, [%rd68+-6144];
	fma.rn.f32 	%f208, %f207, %f207, %f206;
	ld.global.f32 	%f209, [%rd68+-5120];
	fma.rn.f32 	%f210, %f209, %f209, %f208;
	ld.global.f32 	%f211, [%rd68+-4096];
	fma.rn.f32 	%f212, %f211, %f211, %f210;
	ld.global.f32 	%f213, [%rd68+-3072];
	fma.rn.f32 	%f214, %f213, %f213, %f212;
	ld.global.f32 	%f215, [%rd68+-2048];
	fma.rn.f32 	%f216, %f215, %f215, %f214;
	ld.global.f32 	%f217, [%rd68+-1024];
	fma.rn.f32 	%f218, %f217, %f217, %f216;
	ld.global.f32 	%f219, [%rd68];
	fma.rn.f32 	%f220, %f219, %f219, %f218;
	ld.global.f32 	%f221, [%rd68+1024];
	fma.rn.f32 	%f222, %f221, %f221, %f220;
	ld.global.f32 	%f223, [%rd68+2048];
	fma.rn.f32 	%f224, %f223, %f223, %f222;
	ld.global.f32 	%f225, [%rd68+3072];
	fma.rn.f32 	%f226, %f225, %f225, %f224;
	ld.global.f32 	%f227, [%rd68+4096];
	fma.rn.f32 	%f228, %f227, %f227, %f226;
	ld.global.f32 	%f229, [%rd68+5120];
	fma.rn.f32 	%f230, %f229, %f229, %f228;
	ld.global.f32 	%f231, [%rd68+6144];
	fma.rn.f32 	%f232, %f231, %f231, %f230;
	ld.global.f32 	%f233, [%rd68+7168];
	fma.rn.f32 	%f328, %f233, %f233, %f232;
	add.s32 	%r192, %r192, 4096;
	add.s32 	%r190, %r190, 16;
	add.s64 	%rd68, %rd68, 16384;
	setp.ne.s32 	%p26, %r190, 0;
	@%p26 bra 	$L__BB5_6;
$L__BB5_7:
	setp.eq.s32 	%p27, %r9, 0;
	@%p27 bra 	$L__BB5_16;
	and.b32  	%r16, %r8, 7;
	setp.lt.u32 	%p28, %r9, 8;
	@%p28 bra 	$L__BB5_10;
	cvt.s64.s32 	%rd54, %r192;
	add.s64 	%rd55, %rd54, %rd4;
	shl.b64 	%rd56, %rd55, 2;
	add.s64 	%rd57, %rd2, %rd56;
	ld.global.f32 	%f235, [%rd57];
	fma.rn.f32 	%f236, %f235, %f235, %f328;
	ld.global.f32 	%f237, [%rd57+1024];
	fma.rn.f32 	%f238, %f237, %f237, %f236;
	ld.global.f32 	%f239, [%rd57+2048];
	fma.rn.f32 	%f240, %f239, %f239, %f238;
	ld.global.f32 	%f241, [%rd57+3072];
	fma.rn.f32 	%f242, %f241, %f241, %f240;
	ld.global.f32 	%f243, [%rd57+4096];
	fma.rn.f32 	%f244, %f243, %f243, %f242;
	ld.global.f32 	%f245, [%rd57+5120];
	fma.rn.f32 	%f246, %f245, %f245, %f244;
	ld.global.f32 	%f247, [%rd57+6144];
	fma.rn.f32 	%f248, %f247, %f247, %f246;
	ld.global.f32 	%f249, [%rd57+7168];
	fma.rn.f32 	%f328, %f249, %f249, %f248;
	add.s32 	%r192, %r192, 2048;
$L__BB5_10:
	setp.eq.s32 	%p29, %r16, 0;
	@%p29 bra 	$L__BB5_16;
	and.b32  	%r19, %r8, 3;
	setp.lt.u32 	%p30, %r16, 4;
	@%p30 bra 	$L__BB5_13;
	cvt.s64.s32 	%rd58, %r192;
	add.s64 	%rd59, %rd58, %rd4;
	shl.b64 	%rd60, %rd59, 2;
	add.s64 	%rd61, %rd2, %rd60;
	ld.global.f32 	%f251, [%rd61];
	fma.rn.f32 	%f252, %f251, %f251, %f328;
	ld.global.f32 	%f253, [%rd61+1024];
	fma.rn.f32 	%f254, %f253, %f253, %f252;
	ld.global.f32 	%f255, [%rd61+2048];
	fma.rn.f32 	%f256, %f255, %f255, %f254;
	ld.global.f32 	%f257, [%rd61+3072];
	fma.rn.f32 	%f328, %f257, %f257, %f256;
	add.s32 	%r192, %r192, 1024;
$L__BB5_13:
	setp.eq.s32 	%p31, %r19, 0;
	@%p31 bra 	$L__BB5_16;
	mul.wide.u32 	%rd62, %r2, 16384;
	add.s64 	%rd9, %rd2, %rd62;
	neg.s32 	%r195, %r19;
$L__BB5_15:
	.pragma "nounroll";
	mul.wide.s32 	%rd63, %r192, 4;
	add.s64 	%rd64, %rd9, %rd63;
	ld.global.f32 	%f258, [%rd64];
	fma.rn.f32 	%f328, %f258, %f258, %f328;
	add.s32 	%r192, %r192, 256;
	add.s32 	%r195, %r195, 1;
	setp.ne.s32 	%p32, %r195, 0;
	@%p32 bra 	$L__BB5_15;
$L__BB5_16:
	setp.lt.s32 	%p33, %r4, 256;
	@%p33 bra 	$L__BB5_21;
	// begin inline asm
	mov.u32 %r158, %laneid;
	// end inline asm
	mov.b32 	%r160, %f328;
	mov.b32 	%r161, 1;
	mov.b32 	%r182, 31;
	mov.b32 	%r183, -1;
	// begin inline asm
	shfl.sync.down.b32 %r159, %r160, %r161, %r182, %r183;
	// end inline asm
	setp.gt.s32 	%p49, %r158, 30;
	mov.b32 	%f293, %r159;
	add.f32 	%f294, %f328, %f293;
	selp.f32 	%f295, %f328, %f294, %p49;
	mov.b32 	%r165, %f295;
	mov.b32 	%r166, 2;
	// begin inline asm
	shfl.sync.down.b32 %r164, %r165, %r166, %r182, %r183;
	// end inline asm
	setp.gt.s32 	%p50, %r158, 29;
	mov.b32 	%f296, %r164;
	add.f32 	%f297, %f295, %f296;
	selp.f32 	%f298, %f295, %f297, %p50;
	mov.b32 	%r170, %f298;
	mov.b32 	%r171, 4;
	// begin inline asm
	shfl.sync.down.b32 %r169, %r170, %r171, %r182, %r183;
	// end inline asm
	setp.gt.s32 	%p51, %r158, 27;
	mov.b32 	%f299, %r169;
	add.f32 	%f300, %f298, %f299;
	selp.f32 	%f301, %f298, %f300, %p51;
	mov.b32 	%r175, %f301;
	mov.b32 	%r176, 8;
	// begin inline asm
	shfl.sync.down.b32 %r174, %r175, %r176, %r182, %r183;
	// end inline asm
	setp.gt.s32 	%p52, %r158, 23;
	mov.b32 	%f302, %r174;
	add.f32 	%f303, %f301, %f302;
	selp.f32 	%f304, %f301, %f303, %p52;
	mov.b32 	%r180, %f304;
	mov.b32 	%r181, 16;
	// begin inline asm
	shfl.sync.down.b32 %r179, %r180, %r181, %r182, %r183;
	// end inline asm
	setp.gt.s32 	%p53, %r158, 15;
	mov.b32 	%f305, %r179;
	add.f32 	%f16, %f304, %f305;
	selp.f32 	%f339, %f304, %f16, %p53;
	setp.ne.s32 	%p54, %r158, 0;
	@%p54 bra 	$L__BB5_19;
	shr.u32 	%r184, %r5, 3;
	and.b32  	%r185, %r184, 124;
	mov.u32 	%r186, _ZZN3cub18CUB_300001_SM_10006detail6reduce18DeviceReduceKernelINS2_10policy_hubIfyN4cuda3std3__44plusIfEEE10Policy1000EN6thrust24THRUST_300001_SM_1000_NS6detail15normal_iteratorINSD_10device_ptrIfEEEEyS9_f6squareIfEEEvT0_PT3_T1_NS0_13GridEvenShareISO_EET2_T4_E12temp_storage;
	add.s32 	%r187, %r186, %r185;
	st.shared.f32 	[%r187+8], %f16;
$L__BB5_19:
	bar.sync 	0;
	setp.ne.s32 	%p55, %r5, 0;
	@%p55 bra 	$L__BB5_46;
	ld.shared.f32 	%f306, [_ZZN3cub18CUB_300001_SM_10006detail6reduce18DeviceReduceKernelINS2_10policy_hubIfyN4cuda3std3__44plusIfEEE10Policy1000EN6thrust24THRUST_300001_SM_1000_NS6detail15normal_iteratorINSD_10device_ptrIfEEEEyS9_f6squareIfEEEvT0_PT3_T1_NS0_13GridEvenShareISO_EET2_T4_E12temp_storage+12];
	add.f32 	%f307, %f339, %f306;
	ld.shared.f32 	%f308, [_ZZN3cub18CUB_300001_SM_10006detail6reduce18DeviceReduceKernelINS2_10policy_hubIfyN4cuda3std3__44plusIfEEE10Policy1000EN6thrust24THRUST_300001_SM_1000_NS6detail15normal_iteratorINSD_10device_ptrIfEEEEyS9_f6squareIfEEEvT0_PT3_T1_NS0_13GridEvenShareISO_EET2_T4_E12temp_storage+16];
	add.f32 	%f309, %f307, %f308;
	ld.shared.f32 	%f310, [_ZZN3cub18CUB_300001_SM_10006detail6reduce18DeviceReduceKernelINS2_10policy_hubIfyN4cuda3std3__44plusIfEEE10Policy1000EN6thrust24THRUST_300001_SM_1000_NS6detail15normal_iteratorINSD_10device_ptrIfEEEEyS9_f6squareIfEEEvT0_PT3_T1_NS0_13GridEvenShareISO_EET2_T4_E12temp_storage+20];
	add.f32 	%f311, %f309, %f310;
	ld.shared.f32 	%f312, [_ZZN3cub18CUB_300001_SM_10006detail6reduce18DeviceReduceKernelINS2_10policy_hubIfyN4cuda3std3__44plusIfEEE10Policy1000EN6thrust24THRUST_300001_SM_1000_NS6detail15normal_iteratorINSD_10device_ptrIfEEEEyS9_f6squareIfEEEvT0_PT3_T1_NS0_13GridEvenShareISO_EET2_T4_E12temp_storage+24];
	add.f32 	%f313, %f311, %f312;
	ld.shared.f32 	%f314, [_ZZN3cub18CUB_300001_SM_10006detail6reduce18DeviceReduceKernelINS2_10policy_hubIfyN4cuda3std3__44plusIfEEE10Policy1000EN6thrust24THRUST_300001_SM_1000_NS6detail15normal_iteratorINSD_10device_ptrIfEEEEyS9_f6squareIfEEEvT0_PT3_T1_NS0_13GridEvenShareISO_EET2_T4_E12temp_storage+28];
	add.f32 	%f315, %f313, %f314;
	ld.shared.f32 	%f316, [_ZZN3cub18CUB_300001_SM_10006detail6reduce18DeviceReduceKernelINS2_10policy_hubIfyN4cuda3std3__44plusIfEEE10Policy1000EN6thrust24THRUST_300001_SM_1000_NS6detail15normal_iteratorINSD_10device_ptrIfEEEEyS9_f6squareIfEEEvT0_PT3_T1_NS0_13GridEvenShareISO_EET2_T4_E12temp_storage+32];
	add.f32 	%f317, %f315, %f316;
	ld.shared.f32 	%f318, [_ZZN3cub18CUB_300001_SM_10006detail6reduce18DeviceReduceKernelINS2_10policy_hubIfyN4cuda3std3__44plusIfEEE10Policy1000EN6thrust24THRUST_300001_SM_1000_NS6detail15normal_iteratorINSD_10device_ptrIfEEEEyS9_f6squareIfEEEvT0_PT3_T1_NS0_13GridEvenShareISO_EET2_T4_E12temp_storage+36];
	add.f32 	%f339, %f317, %f318;
	bra.uni 	$L__BB5_46;
$L__BB5_21:
	// begin inline asm
	mov.u32 %r120, %laneid;
	// end inline asm
	and.b32  	%r146, %r5, 992;
	add.s32 	%r147, %r146, 32;
	setp.gt.s32 	%p34, %r147, %r4;
	not.b32 	%r148, %r146;
	add.s32 	%r149, %r4, %r148;
	selp.b32 	%r144, %r149, 31, %p34;
	mov.b32 	%r122, %f328;
	mov.b32 	%r123, 1;
	mov.b32 	%r145, -1;
	// begin inline asm
	shfl.sync.down.b32 %r121, %r122, %r123, %r144, %r145;
	// end inline asm
	setp.lt.s32 	%p35, %r120, %r144;
	mov.b32 	%f259, %r121;
	add.f32 	%f260, %f328, %f259;
	selp.f32 	%f261, %f260, %f328, %p35;
	mov.b32 	%r127, %f261;
	mov.b32 	%r128, 2;
	// begin inline asm
	shfl.sync.down.b32 %r126, %r127, %r128, %r144, %r145;
	// end inline asm
	add.s32 	%r150, %r120, 2;
	setp.gt.s32 	%p36, %r150, %r144;
	mov.b32 	%f262, %r126;
	add.f32 	%f263, %f261, %f262;
	selp.f32 	%f264, %f261, %f263, %p36;
	mov.b32 	%r132, %f264;
	mov.b32 	%r133, 4;
	// begin inline asm
	shfl.sync.down.b32 %r131, %r132, %r133, %r144, %r145;
	// end inline asm
	add.s32 	%r151, %r120, 4;
	setp.gt.s32 	%p37, %r151, %r144;
	mov.b32 	%f265, %r131;
	add.f32 	%f266, %f264, %f265;
	selp.f32 	%f267, %f264, %f266, %p37;
	mov.b32 	%r137, %f267;
	mov.b32 	%r138, 8;
	// begin inline asm
	shfl.sync.down.b32 %r136, %r137, %r138, %r144, %r145;
	// end inline asm
	add.s32 	%r152, %r120, 8;
	setp.gt.s32 	%p38, %r152, %r144;
	mov.b32 	%f268, %r136;
	add.f32 	%f269, %f267, %f268;
	selp.f32 	%f270, %f267, %f269, %p38;
	mov.b32 	%r142, %f270;
	mov.b32 	%r143, 16;
	// begin inline asm
	shfl.sync.down.b32 %r141, %r142, %r143, %r144, %r145;
	// end inline asm
	add.s32 	%r153, %r120, 16;
	setp.gt.s32 	%p39, %r153, %r144;
	mov.b32 	%f271, %r141;
	add.f32 	%f272, %f270, %f271;
	selp.f32 	%f339, %f270, %f272, %p39;
	setp.ne.s32 	%p40, %r120, 0;
	@%p40 bra 	$L__BB5_23;
	shr.u32 	%r154, %r5, 3;
	and.b32  	%r155, %r154, 124;
	mov.u32 	%r156, _ZZN3cub18CUB_300001_SM_10006detail6reduce18DeviceReduceKernelINS2_10policy_hubIfyN4cuda3std3__44plusIfEEE10Policy1000EN6thrust24THRUST_300001_SM_1000_NS6detail15normal_iteratorINSD_10device_ptrIfEEEEyS9_f6squareIfEEEvT0_PT3_T1_NS0_13GridEvenShareISO_EET2_T4_E12temp_storage;
	add.s32 	%r157, %r156, %r155;
	st.shared.f32 	[%r157+8], %f339;
$L__BB5_23:
	bar.sync 	0;
	setp.ne.s32 	%p41, %r5, 0;
	@%p41 bra 	$L__BB5_46;
	setp.gt.s32 	%p42, %r4, 32;
	ld.shared.f32 	%f273, [_ZZN3cub18CUB_300001_SM_10006detail6reduce18DeviceReduceKernelINS2_10policy_hubIfyN4cuda3std3__44plusIfEEE10Policy1000EN6thrust24THRUST_300001_SM_1000_NS6detail15normal_iteratorINSD_10device_ptrIfEEEEyS9_f6squareIfEEEvT0_PT3_T1_NS0_13GridEvenShareISO_EET2_T4_E12temp_storage+12];
	add.f32 	%f274, %f339, %f273;
	selp.f32 	%f275, %f274, %f339, %p42;
	setp.gt.s32 	%p43, %r4, 64;
	ld.shared.f32 	%f276, [_ZZN3cub18CUB_300001_SM_10006detail6reduce18DeviceReduceKernelINS2_10policy_hubIfyN4cuda3std3__44plusIfEEE10Policy1000EN6thrust24THRUST_300001_SM_1000_NS6detail15normal_iteratorINSD_10device_ptrIfEEEEyS9_f6squareIfEEEvT0_PT3_T1_NS0_13GridEvenShareISO_EET2_T4_E12temp_storage+16];
	add.f32 	%f277, %f276, %f275;
	selp.f32 	%f278, %f277, %f275, %p43;
	setp.gt.s32 	%p44, %r4, 96;
	ld.shared.f32 	%f279, [_ZZN3cub18CUB_300001_SM_10006detail6reduce18DeviceReduceKernelINS2_10policy_hubIfyN4cuda3std3__44plusIfEEE10Policy1000EN6thrust24THRUST_300001_SM_1000_NS6detail15normal_iteratorINSD_10device_ptrIfEEEEyS9_f6squareIfEEEvT0_PT3_T1_NS0_13GridEvenShareISO_EET2_T4_E12temp_storage+20];
	add.f32 	%f280, %f279, %f278;
	selp.f32 	%f281, %f280, %f278, %p44;
	setp.gt.s32 	%p45, %r4, 128;
	ld.shared.f32 	%f282, [_ZZN3cub18CUB_300001_SM_10006detail6reduce18DeviceReduceKernelINS2_10policy_hubIfyN4cuda3std3__44plusIfEEE10Policy1000EN6thrust24THRUST_300001_SM_1000_NS6detail15normal_iteratorINSD_10device_ptrIfEEEEyS9_f6squareIfEEEvT0_PT3_T1_NS0_13GridEvenShareISO_EET2_T4_E12temp_storage+24];
	add.f32 	%f283, %f282, %f281;
	selp.f32 	%f284, %f283, %f281, %p45;
	setp.gt.s32 	%p46, %r4, 160;
	ld.shared.f32 	%f285, [_ZZN3cub18CUB_300001_SM_10006detail6reduce18DeviceReduceKernelINS2_10policy_hubIfyN4cuda3std3__44plusIfEEE10Policy1000EN6thrust24THRUST_300001_SM_1000_NS6detail15normal_iteratorINSD_10device_ptrIfEEEEyS9_f6squareIfEEEvT0_PT3_T1_NS0_13GridEvenShareISO_EET2_T4_E12temp_storage+28];
	add.f32 	%f286, %f285, %f284;
	selp.f32 	%f287, %f286, %f284, %p46;
	setp.gt.s32 	%p47, %r4, 192;
	ld.shared.f32 	%f288, [_ZZN3cub18CUB_300001_SM_10006detail6reduce18DeviceReduceKernelINS2_10policy_hubIfyN4cuda3std3__44plusIfEEE10Policy1000EN6thrust24THRUST_300001_SM_1000_NS6detail15normal_iteratorINSD_10device_ptrIfEEEEyS9_f6squareIfEEEvT0_PT3_T1_NS0_13GridEvenShareISO_EET2_T4_E12temp_storage+32];
	add.f32 	%f289, %f288, %f287;
	selp.f32 	%f290, %f289, %f287, %p47;
	setp.gt.s32 	%p48, %r4, 224;
	ld.shared.f32 	%f291, [_ZZN3cub18CUB_300001_SM_10006detail6reduce18DeviceReduceKernelINS2_10policy_hubIfyN4cuda3std3__44plusIfEEE10Policy1000EN6thrust24THRUST_300001_SM_1000_NS6detail15normal_iteratorINSD_10device_ptrIfEEEEyS9_f6squareIfEEEvT0_PT3_T1_NS0_13GridEvenShareISO_EET2_T4_E12temp_storage+36];
	add.f32 	%f292, %f291, %f290;
	selp.f32 	%f339, %f292, %f290, %p48;
	bra.uni 	$L__BB5_46;
$L__BB5_25:
	cvt.u32.u64 	%r52, %rd4;
	mov.u32 	%r27, %tid.x;
	add.s32 	%r53, %r27, %r52;
	mul.wide.u32 	%rd26, %r53, 4;
	add.s64 	%rd27, %rd2, %rd26;
	ld.global.f32 	%f41, [%rd27];
	ld.global.f32 	%f42, [%rd27+1024];
	mul.f32 	%f43, %f42, %f42;
	ld.global.f32 	%f44, [%rd27+2048];
	ld.global.f32 	%f45, [%rd27+3072];
	mul.f32 	%f46, %f45, %f45;
	ld.global.f32 	%f47, [%rd27+4096];
	ld.global.f32 	%f48, [%rd27+5120];
	mul.f32 	%f49, %f48, %f48;
	ld.global.f32 	%f50, [%rd27+6144];
	ld.global.f32 	%f51, [%rd27+7168];
	mul.f32 	%f52, %f51, %f51;
	ld.global.f32 	%f53, [%rd27+8192];
	ld.global.f32 	%f54, [%rd27+9216];
	mul.f32 	%f55, %f54, %f54;
	ld.global.f32 	%f56, [%rd27+10240];
	ld.global.f32 	%f57, [%rd27+11264];
	mul.f32 	%f58, %f57, %f57;
	ld.global.f32 	%f59, [%rd27+12288];
	ld.global.f32 	%f60, [%rd27+13312];
	mul.f32 	%f61, %f60, %f60;
	ld.global.f32 	%f62, [%rd27+14336];
	ld.global.f32 	%f63, [%rd27+15360];
	mul.f32 	%f64, %f63, %f63;
	fma.rn.f32 	%f65, %f41, %f41, %f43;
	fma.rn.f32 	%f66, %f44, %f44, %f46;
	fma.rn.f32 	%f67, %f47, %f47, %f49;
	fma.rn.f32 	%f68, %f50, %f50, %f52;
	fma.rn.f32 	%f69, %f53, %f53, %f55;
	fma.rn.f32 	%f70, %f56, %f56, %f58;
	fma.rn.f32 	%f71, %f59, %f59, %f61;
	fma.rn.f32 	%f72, %f62, %f62, %f64;
	add.f32 	%f73, %f65, %f66;
	add.f32 	%f74, %f67, %f68;
	add.f32 	%f75, %f69, %f70;
	add.f32 	%f76, %f71, %f72;
	add.f32 	%f77, %f73, %f74;
	add.f32 	%f78, %f75, %f76;
	add.f32 	%f338, %f77, %f78;
	setp.lt.u64 	%p2, %rd5, %rd3;
	@%p2 bra 	$L__BB5_42;
	cvt.u32.u64 	%r55, %rd3;
	cvt.u64.u32 	%rd10, %r27;
	add.s64 	%rd70, %rd4, %rd3;
	cvt.u32.u64 	%r28, %rd1;
	not.b32 	%r57, %r27;
	add.s32 	%r58, %r57, %r28;
	sub.s32 	%r59, %r58, %r55;
	sub.s32 	%r197, %r59, %r52;
	add.s64 	%rd28, %rd70, %rd10;
	shl.b64 	%rd29, %rd28, 2;
	add.s64 	%rd30, %rd29, %rd2;
	add.s64 	%rd69, %rd30, 8192;
	mov.b32 	%r198, 0;
	mov.u64 	%rd71, %rd4;
$L__BB5_27:
	add.s64 	%rd71, %rd71, %rd3;
	add.s64 	%rd31, %rd1, -4096;
	setp.gt.u64 	%p3, %rd71, %rd31;
	@%p3 bra 	$L__BB5_29;
	cvt.u32.u64 	%r60, %rd3;
	add.s64 	%rd32, %rd71, %rd10;
	shl.b64 	%rd33, %rd32, 2;
	add.s64 	%rd34, %rd2, %rd33;
	ld.global.f32 	%f79, [%rd34];
	ld.global.f32 	%f80, [%rd34+1024];
	ld.global.f32 	%f81, [%rd34+2048];
	mul.f32 	%f82, %f81, %f81;
	ld.global.f32 	%f83, [%rd34+3072];
	ld.global.f32 	%f84, [%rd34+4096];
	mul.f32 	%f85, %f84, %f84;
	ld.global.f32 	%f86, [%rd34+5120];
	ld.global.f32 	%f87, [%rd34+6144];
	mul.f32 	%f88, %f87, %f87;
	ld.global.f32 	%f89, [%rd34+7168];
	ld.global.f32 	%f90, [%rd34+8192];
	mul.f32 	%f91, %f90, %f90;
	ld.global.f32 	%f92, [%rd34+9216];
	ld.global.f32 	%f93, [%rd34+10240];
	mul.f32 	%f94, %f93, %f93;
	ld.global.f32 	%f95, [%rd34+11264];
	ld.global.f32 	%f96, [%rd34+12288];
	mul.f32 	%f97, %f96, %f96;
	ld.global.f32 	%f98, [%rd34+13312];
	ld.global.f32 	%f99, [%rd34+14336];
	mul.f32 	%f100, %f99, %f99;
	ld.global.f32 	%f101, [%rd34+15360];
	fma.rn.f32 	%f102, %f79, %f79, %f338;
	fma.rn.f32 	%f103, %f80, %f80, %f82;
	fma.rn.f32 	%f104, %f83, %f83, %f85;
	fma.rn.f32 	%f105, %f86, %f86, %f88;
	fma.rn.f32 	%f106, %f89, %f89, %f91;
	fma.rn.f32 	%f107, %f92, %f92, %f94;
	fma.rn.f32 	%f108, %f95, %f95, %f97;
	fma.rn.f32 	%f109, %f98, %f98, %f100;
	add.f32 	%f110, %f102, %f103;
	add.f32 	%f111, %f104, %f105;
	add.f32 	%f112, %f106, %f107;
	add.f32 	%f113, %f108, %f109;
	add.f32 	%f114, %f110, %f111;
	add.f32 	%f115, %f112, %f113;
	add.f32 	%f116, %f114, %f115;
	fma.rn.f32 	%f338, %f101, %f101, %f116;
	sub.s64 	%rd35, %rd1, %rd71;
	setp.lt.u64 	%p4, %rd35, %rd3;
	add.s32 	%r198, %r198, 1;
	add.s64 	%rd70, %rd70, %rd3;
	sub.s32 	%r197, %r197, %r60;
	shl.b64 	%rd36, %rd3, 2;
	add.s64 	%rd69, %rd69, %rd36;
	@%p4 bra 	$L__BB5_42;
	bra.uni 	$L__BB5_27;
$L__BB5_29:
	setp.le.u64 	%p5, %rd1, %rd71;
	cvt.u32.u64 	%r61, %rd71;
	cvt.u32.u64 	%r62, %rd1;
	sub.s32 	%r63, %r62, %r61;
	setp.ge.s32 	%p6, %r27, %r63;
	or.pred  	%p7, %p5, %p6;
	@%p7 bra 	$L__BB5_42;
	cvt.u32.u64 	%r65, %rd3;
	cvt.u32.u64 	%r66, %rd4;
	not.b32 	%r67, %r27;
	add.s32 	%r68, %r67, %r28;
	add.s32 	%r69, %r65, %r66;
	sub.s32 	%r70, %r68, %r69;
	mul.lo.s32 	%r71, %r1, %r198;
	shl.b32 	%r72, %r71, 12;
	sub.s32 	%r73, %r70, %r72;
	shr.u32 	%r74, %r73, 8;
	add.s32 	%r34, %r74, 1;
	and.b32  	%r35, %r34, 15;
	setp.lt.u32 	%p8, %r73, 3840;
	mov.u32 	%r201, %r27;
	@%p8 bra 	$L__BB5_33;
	shr.u32 	%r75, %r197, 8;
	add.s32 	%r76, %r75, 1;
	and.b32  	%r77, %r76, 33554416;
	neg.s32 	%r199, %r77;
	mov.u32 	%r201, %r27;
$L__BB5_32:
	.pragma "nounroll";
	ld.global.f32 	%f118, [%rd69+-8192];
	fma.rn.f32 	%f119, %f118, %f118, %f338;
	ld.global.f32 	%f120, [%rd69+-7168];
	fma.rn.f32 	%f121, %f120, %f120, %f119;
	ld.global.f32 	%f122, [%rd69+-6144];
	fma.rn.f32 	%f123, %f122, %f122, %f121;
	ld.global.f32 	%f124, [%rd69+-5120];
	fma.rn.f32 	%f125, %f124, %f124, %f123;
	ld.global.f32 	%f126, [%rd69+-4096];
	fma.rn.f32 	%f127, %f126, %f126, %f125;
	ld.global.f32 	%f128, [%rd69+-3072];
	fma.rn.f32 	%f129, %f128, %f128, %f127;
	ld.global.f32 	%f130, [%rd69+-2048];
	fma.rn.f32 	%f131, %f130, %f130, %f129;
	ld.global.f32 	%f132, [%rd69+-1024];
	fma.rn.f32 	%f133, %f132, %f132, %f131;
	ld.global.f32 	%f134, [%rd69];
	fma.rn.f32 	%f135, %f134, %f134, %f133;
	ld.global.f32 	%f136, [%rd69+1024];
	fma.rn.f32 	%f137, %f136, %f136, %f135;
	ld.global.f32 	%f138, [%rd69+2048];
	fma.rn.f32 	%f139, %f138, %f138, %f137;
	ld.global.f32 	%f140, [%rd69+3072];
	fma.rn.f32 	%f141, %f140, %f140, %f139;
	ld.global.f32 	%f142, [%rd69+4096];
	fma.rn.f32 	%f143, %f142, %f142, %f141;
	ld.global.f32 	%f144, [%rd69+5120];
	fma.rn.f32 	%f145, %f144, %f144, %f143;
	ld.global.f32 	%f146, [%rd69+6144];
	fma.rn.f32 	%f147, %f146, %f146, %f145;
	ld.global.f32 	%f148, [%rd69+7168];
	fma.rn.f32 	%f338, %f148, %f148, %f147;
	add.s32 	%r201, %r201, 4096;
	add.s32 	%r199, %r199, 16;
	add.s64 	%rd69, %rd69, 16384;
	setp.ne.s32 	%p9, %r199, 0;
	@%p9 bra 	$L__BB5_32;
$L__BB5_33:
	setp.eq.s32 	%p10, %r35, 0;
	@%p10 bra 	$L__BB5_42;
	and.b32  	%r42, %r34, 7;
	setp.lt.u32 	%p11, %r35, 8;
	@%p11 bra 	$L__BB5_36;
	cvt.u64.u32 	%rd37, %r201;
	add.s64 	%rd38, %rd71, %rd37;
	shl.b64 	%rd39, %rd38, 2;
	add.s64 	%rd40, %rd2, %rd39;
	ld.global.f32 	%f150, [%rd40];
	fma.rn.f32 	%f151, %f150, %f150, %f338;
	ld.global.f32 	%f152, [%rd40+1024];
	fma.rn.f32 	%f153, %f152, %f152, %f151;
	ld.global.f32 	%f154, [%rd40+2048];
	fma.rn.f32 	%f155, %f154, %f154, %f153;
	ld.global.f32 	%f156, [%rd40+3072];
	fma.rn.f32 	%f157, %f156, %f156, %f155;
	ld.global.f32 	%f158, [%rd40+4096];
	fma.rn.f32 	%f159, %f158, %f158, %f157;
	ld.global.f32 	%f160, [%rd40+5120];
	fma.rn.f32 	%f161, %f160, %f160, %f159;
	ld.global.f32 	%f162, [%rd40+6144];
	fma.rn.f32 	%f163, %f162, %f162, %f161;
	ld.global.f32 	%f164, [%rd40+7168];
	fma.rn.f32 	%f338, %f164, %f164, %f163;
	add.s32 	%r201, %r201, 2048;
$L__BB5_36:
	setp.eq.s32 	%p12, %r42, 0;
	@%p12 bra 	$L__BB5_42;
	setp.lt.u32 	%p13, %r42, 4;
	@%p13 bra 	$L__BB5_39;
	cvt.u64.u32 	%rd41, %r201;
	add.s64 	%rd42, %rd71, %rd41;
	shl.b64 	%rd43, %rd42, 2;
	add.s64 	%rd44, %rd2, %rd43;
	ld.global.f32 	%f166, [%rd44];
	fma.rn.f32 	%f167, %f166, %f166, %f338;
	ld.global.f32 	%f168, [%rd44+1024];
	fma.rn.f32 	%f169, %f168, %f168, %f167;
	ld.global.f32 	%f170, [%rd44+2048];
	fma.rn.f32 	%f171, %f170, %f170, %f169;
	ld.global.f32 	%f172, [%rd44+3072];
	fma.rn.f32 	%f338, %f172, %f172, %f171;
	add.s32 	%r201, %r201, 1024;
$L__BB5_39:
	and.b32  	%r78, %r34, 3;
	setp.eq.s32 	%p14, %r78, 0;
	@%p14 bra 	$L__BB5_42;
	cvt.u64.u32 	%rd45, %r201;
	add.s64 	%rd46, %rd45, %rd70;
	shl.b64 	%rd47, %rd46, 2;
	add.s64 	%rd73, %rd2, %rd47;
	cvt.u16.u32 	%rs1, %r197;
	shr.u16 	%rs2, %rs1, 8;
	add.s16 	%rs3, %rs2, 1;
	cvt.u32.u16 	%r79, %rs3;
	and.b32  	%r80, %r79, 3;
	neg.s32 	%r204, %r80;
$L__BB5_41:
	.pragma "nounroll";
	ld.global.f32 	%f173, [%rd73];
	fma.rn.f32 	%f338, %f173, %f173, %f338;
	add.s64 	%rd73, %rd73, 1024;
	add.s32 	%r204, %r204, 1;
	setp.ne.s32 	%p15, %r204, 0;
	@%p15 bra 	$L__BB5_41;
$L__BB5_42:
	// begin inline asm
	mov.u32 %r81, %laneid;
	// end inline asm
	mov.b32 	%r83, %f338;
	mov.b32 	%r84, 1;
	mov.b32 	%r105, 31;
	mov.b32 	%r106, -1;
	// begin inline asm
	shfl.sync.down.b32 %r82, %r83, %r84, %r105, %r106;
	// end inline asm
	setp.gt.s32 	%p16, %r81, 30;
	mov.b32 	%f174, %r82;
	add.f32 	%f175, %f338, %f174;
	selp.f32 	%f176, %f338, %f175, %p16;
	mov.b32 	%r88, %f176;
	mov.b32 	%r89, 2;
	// begin inline asm
	shfl.sync.down.b32 %r87, %r88, %r89, %r105, %r106;
	// end inline asm
	setp.gt.s32 	%p17, %r81, 29;
	mov.b32 	%f177, %r87;
	add.f32 	%f178, %f176, %f177;
	selp.f32 	%f179, %f176, %f178, %p17;
	mov.b32 	%r93, %f179;
	mov.b32 	%r94, 4;
	// begin inline asm
	shfl.sync.down.b32 %r92, %r93, %r94, %r105, %r106;
	// end inline asm
	setp.gt.s32 	%p18, %r81, 27;
	mov.b32 	%f180, %r92;
	add.f32 	%f181, %f179, %f180;
	selp.f32 	%f182, %f179, %f181, %p18;
	mov.b32 	%r98, %f182;
	mov.b32 	%r99, 8;
	// begin inline asm
	shfl.sync.down.b32 %r97, %r98, %r99, %r105, %r106;
	// end inline asm
	setp.gt.s32 	%p19, %r81, 23;
	mov.b32 	%f183, %r97;
	add.f32 	%f184, %f182, %f183;
	selp.f32 	%f185, %f182, %f184, %p19;
	mov.b32 	%r103, %f185;
	mov.b32 	%r104, 16;
	// begin inline asm
	shfl.sync.down.b32 %r102, %r103, %r104, %r105, %r106;
	// end inline asm
	setp.gt.s32 	%p20, %r81, 15;
	mov.b32 	%f186, %r102;
	add.f32 	%f37, %f185, %f186;
	selp.f32 	%f339, %f185, %f37, %p20;
	setp.ne.s32 	%p21, %r81, 0;
	@%p21 bra 	$L__BB5_44;
	shr.u32 	%r107, %r27, 3;
	and.b32  	%r108, %r107, 124;
	mov.u32 	%r109, _ZZN3cub18CUB_300001_SM_10006detail6reduce18DeviceReduceKernelINS2_10policy_hubIfyN4cuda3std3__44plusIfEEE10Policy1000EN6thrust24THRUST_300001_SM_1000_NS6detail15normal_iteratorINSD_10device_ptrIfEEEEyS9_f6squareIfEEEvT0_PT3_T1_NS0_13GridEvenShareISO_EET2_T4_E12temp_storage;
	add.s32 	%r110, %r109, %r108;
	st.shared.f32 	[%r110+8], %f37;
$L__BB5_44:
	bar.sync 	0;
	setp.ne.s32 	%p22, %r27, 0;
	@%p22 bra 	$L__BB5_46;
	ld.shared.f32 	%f187, [_ZZN3cub18CUB_300001_SM_10006detail6reduce18DeviceReduceKernelINS2_10policy_hubIfyN4cuda3std3__44plusIfEEE10Policy1000EN6thrust24THRUST_300001_SM_1000_NS6detail15normal_iteratorINSD_10device_ptrIfEEEEyS9_f6squareIfEEEvT0_PT3_T1_NS0_13GridEvenShareISO_EET2_T4_E12temp_storage+12];
	add.f32 	%f188, %f339, %f187;
	ld.shared.f32 	%f189, [_ZZN3cub18CUB_300001_SM_10006detail6reduce18DeviceReduceKernelINS2_10policy_hubIfyN4cuda3std3__44plusIfEEE10Policy1000EN6thrust24THRUST_300001_SM_1000_NS6detail15normal_iteratorINSD_10device_ptrIfEEEEyS9_f6squareIfEEEvT0_PT3_T1_NS0_13GridEvenShareISO_EET2_T4_E12temp_storage+16];
	add.f32 	%f190, %f188, %f189;
	ld.shared.f32 	%f191, [_ZZN3cub18CUB_300001_SM_10006detail6reduce18DeviceReduceKernelINS2_10policy_hubIfyN4cuda3std3__44plusIfEEE10Policy1000EN6thrust24THRUST_300001_SM_1000_NS6detail15normal_iteratorINSD_10device_ptrIfEEEEyS9_f6squareIfEEEvT0_PT3_T1_NS0_13GridEvenShareISO_EET2_T4_E12temp_storage+20];
	add.f32 	%f192, %f190, %f191;
	ld.shared.f32 	%f193, [_ZZN3cub18CUB_300001_SM_10006detail6reduce18DeviceReduceKernelINS2_10policy_hubIfyN4cuda3std3__44plusIfEEE10Policy1000EN6thrust24THRUST_300001_SM_1000_NS6detail15normal_iteratorINSD_10device_ptrIfEEEEyS9_f6squareIfEEEvT0_PT3_T1_NS0_13GridEvenShareISO_EET2_T4_E12temp_storage+24];
	add.f32 	%f194, %f192, %f193;
	ld.shared.f32 	%f195, [_ZZN3cub18CUB_300001_SM_10006detail6reduce18DeviceReduceKernelINS2_10policy_hubIfyN4cuda3std3__44plusIfEEE10Policy1000EN6thrust24THRUST_300001_SM_1000_NS6detail15normal_iteratorINSD_10device_ptrIfEEEEyS9_f6squareIfEEEvT0_PT3_T1_NS0_13GridEvenShareISO_EET2_T4_E12temp_storage+28];
	add.f32 	%f196, %f194, %f195;
	ld.shared.f32 	%f197, [_ZZN3cub18CUB_300001_SM_10006detail6reduce18DeviceReduceKernelINS2_10policy_hubIfyN4cuda3std3__44plusIfEEE10Policy1000EN6thrust24THRUST_300001_SM_1000_NS6detail15normal_iteratorINSD_10device_ptrIfEEEEyS9_f6squareIfEEEvT0_PT3_T1_NS0_13GridEvenShareISO_EET2_T4_E12temp_storage+32];
	add.f32 	%f198, %f196, %f197;
	ld.shared.f32 	%f199, [_ZZN3cub18CUB_300001_SM_10006detail6reduce18DeviceReduceKernelINS2_10policy_hubIfyN4cuda3std3__44plusIfEEE10Policy1000EN6thrust24THRUST_300001_SM_1000_NS6detail15normal_iteratorINSD_10device_ptrIfEEEEyS9_f6squareIfEEEvT0_PT3_T1_NS0_13GridEvenShareISO_EET2_T4_E12temp_storage+36];
	add.f32 	%f339, %f198, %f199;
$L__BB5_46:
	mov.u32 	%r188, %tid.x;
	setp.ne.s32 	%p56, %r188, 0;
	@%p56 bra 	$L__BB5_48;
	cvta.to.global.u64 	%rd65, %rd24;
	mul.wide.u32 	%rd66, %r2, 4;
	add.s64 	%rd67, %rd65, %rd66;
	st.global.f32 	[%rd67], %f339;
$L__BB5_48:
	ret;

}
	// .globl	_ZN3cub18CUB_300001_SM_10006detail6reduce28DeviceReduceSingleTileKernelINS2_10policy_hubIfyN4cuda3std3__44plusIfEEE10Policy1000EPfSC_iS9_ffNS7_10__identityEEEvT0_T1_T2_T3_T4_T6_
.visible .entry _ZN3cub18CUB_300001_SM_10006detail6reduce28DeviceReduceSingleTileKernelINS2_10policy_hubIfyN4cuda3std3__44plusIfEEE10Policy1000EPfSC_iS9_ffNS7_10__identityEEEvT0_T1_T2_T3_T4_T6_(
	.param .u64 .ptr .align 1 _ZN3cub18CUB_300001_SM_10006detail6reduce28DeviceReduceSingleTileKernelINS2_10policy_hubIfyN4cuda3std3__44plusIfEEE10Policy1000EPfSC_iS9_ffNS7_10__identityEEEvT0_T1_T2_T3_T4_T6__param_0,
	.param .u64 .ptr .align 1 _ZN3cub18CUB_300001_SM_10006detail6reduce28DeviceReduceSingleTileKernelINS2_10policy_hubIfyN4cuda3std3__44plusIfEEE10Policy1000EPfSC_iS9_ffNS7_10__identityEEEvT0_T1_T2_T3_T4_T6__param_1,
	.param .u32 _ZN3cub18CUB_300001_SM_10006detail6reduce28DeviceReduceSingleTileKernelINS2_10policy_hubIfyN4cuda3std3__44plusIfEEE10Policy1000EPfSC_iS9_ffNS7_10__identityEEEvT0_T1_T2_T3_T4_T6__param_2,
	.param .align 1 .b8 _ZN3cub18CUB_300001_SM_10006detail6reduce28DeviceReduceSingleTileKernelINS2_10policy_hubIfyN4cuda3std3__44plusIfEEE10Policy1000EPfSC_iS9_ffNS7_10__identityEEEvT0_T1_T2_T3_T4_T6__param_3[1],
	.param .f32 _ZN3cub18CUB_300001_SM_10006detail6reduce28DeviceReduceSingleTileKernelINS2_10policy_hubIfyN4cuda3std3__44plusIfEEE10Policy1000EPfSC_iS9_ffNS7_10__identityEEEvT0_T1_T2_T3_T4_T6__param_4,
	.param .align 1 .b8 _ZN3cub18CUB_300001_SM_10006detail6reduce28DeviceReduceSingleTileKernelINS2_10policy_hubIfyN4cuda3std3__44plusIfEEE10Policy1000EPfSC_iS9_ffNS7_10__identityEEEvT0_T1_T2_T3_T4_T6__param_5[1]
)
.maxntid 256
.minnctapersm 1
{
	.reg .pred 	%p<97>;
	.reg .b32 	%r<407>;
	.reg .b32 	%f<419>;
	.reg .b64 	%rd<125>;
	// demoted variable
	.shared .align 4 .b8 _ZZN3cub18CUB_300001_SM_10006detail6reduce28DeviceReduceSingleTileKernelINS2_10policy_hubIfyN4cuda3std3__44plusIfEEE10Policy1000EPfSC_iS9_ffNS7_10__identityEEEvT0_T1_T2_T3_T4_T6_E12temp_storage[44];
	ld.param.u64 	%rd16, [_ZN3cub18CUB_300001_SM_10006detail6reduce28DeviceReduceSingleTileKernelINS2_10policy_hubIfyN4cuda3std3__44plusIfEEE10Policy1000EPfSC_iS9_ffNS7_10__identityEEEvT0_T1_T2_T3_T4_T6__param_0];
	ld.param.u64 	%rd17, [_ZN3cub18CUB_300001_SM_10006detail6reduce28DeviceReduceSingleTileKernelINS2_10policy_hubIfyN4cuda3std3__44plusIfEEE10Policy1000EPfSC_iS9_ffNS7_10__identityEEEvT0_T1_T2_T3_T4_T6__param_1];
	ld.param.u32 	%r67, [_ZN3cub18CUB_300001_SM_10006detail6reduce28DeviceReduceSingleTileKernelINS2_10policy_hubIfyN4cuda3std3__44plusIfEEE10Policy1000EPfSC_iS9_ffNS7_10__identityEEEvT0_T1_T2_T3_T4_T6__param_2];
	ld.param.f32 	%f58, [_ZN3cub18CUB_300001_SM_10006detail6reduce28DeviceReduceSingleTileKernelINS2_10policy_hubIfyN4cuda3std3__44plusIfEEE10Policy1000EPfSC_iS9_ffNS7_10__identityEEEvT0_T1_T2_T3_T4_T6__param_4];
	cvta.to.global.u64 	%rd1, %rd17;
	setp.ne.s32 	%p1, %r67, 0;
	@%p1 bra 	$L__BB6_3;
	mov.u32 	%r380, %tid.x;
	setp.ne.s32 	%p96, %r380, 0;
	@%p96 bra 	$L__BB6_74;
	st.global.f32 	[%rd1], %f58;
	bra.uni 	$L__BB6_74;
$L__BB6_3:
	and.b64  	%rd18, %rd16, 15;
	setp.ne.s64 	%p2, %rd18, 0;
	@%p2 bra 	$L__BB6_38;
	setp.gt.s32 	%p49, %r67, 4095;
	@%p49 bra 	$L__BB6_22;
	mov.u32 	%r1, %tid.x;
	setp.ge.s32 	%p66, %r1, %r67;
	mov.f32 	%f397, 0f00000000;
	mov.u32 	%r384, %r1;
	@%p66 bra 	$L__BB6_7;
	mul.wide.u32 	%rd113, %r1, 4;
	add.s64 	%rd112, %rd16, %rd113;
	// begin inline asm
	ld.global.nc.u32 %r300, [%rd112];
	// end inline asm
	mov.b32 	%f397, %r300;
	add.s32 	%r384, %r1, 256;
$L__BB6_7:
	setp.ge.s32 	%p67, %r384, %r67;
	@%p67 bra 	$L__BB6_13;
	not.b32 	%r301, %r384;
	add.s32 	%r4, %r67, %r301;
	and.b32  	%r302, %r4, 768;
	setp.eq.s32 	%p68, %r302, 768;
	@%p68 bra 	$L__BB6_11;
	mul.wide.u32 	%rd114, %r384, 4;
	add.s64 	%rd121, %rd16, %rd114;
	shr.u32 	%r303, %r4, 8;
	add.s32 	%r304, %r303, 1;
	and.b32  	%r305, %r304, 3;
	neg.s32 	%r382, %r305;
$L__BB6_10:
	.pragma "nounroll";
	// begin inline asm
	ld.global.nc.u32 %r306, [%rd121];
	// end inline asm
	mov.b32 	%f323, %r306;
	add.f32 	%f397, %f397, %f323;
	add.s32 	%r384, %r384, 256;
	add.s64 	%rd121, %rd121, 1024;
	add.s32 	%r382, %r382, 1;
	setp.ne.s32 	%p69, %r382, 0;
	@%p69 bra 	$L__BB6_10;
$L__BB6_11:
	setp.lt.u32 	%p70, %r4, 768;
	@%p70 bra 	$L__BB6_13;
$L__BB6_12:
	mul.wide.s32 	%rd120, %r384, 4;
	add.s64 	%rd116, %rd16, %rd120;
	// begin inline asm
	ld.global.nc.u32 %r307, [%rd116];
	// end inline asm
	mov.b32 	%f324, %r307;
	add.f32 	%f325, %f397, %f324;
	add.s64 	%rd117, %rd116, 1024;
	// begin inline asm
	ld.global.nc.u32 %r308, [%rd117];
	// end inline asm
	mov.b32 	%f326, %r308;
	add.f32 	%f327, %f325, %f326;
	add.s64 	%rd118, %rd116, 2048;
	// begin inline asm
	ld.global.nc.u32 %r309, [%rd118];
	// end inline asm
	mov.b32 	%f328, %r309;
	add.f32 	%f329, %f327, %f328;
	add.s64 	%rd119, %rd116, 3072;
	// begin inline asm
	ld.global.nc.u32 %r310, [%rd119];
	// end inline asm
	mov.b32 	%f330, %r310;
	add.f32 	%f397, %f329, %f330;
	add.s32 	%r384, %r384, 1024;
	setp.lt.s32 	%p71, %r384, %r67;
	@%p71 bra 	$L__BB6_12;
$L__BB6_13:
	setp.lt.s32 	%p72, %r67, 256;
	@%p72 bra 	$L__BB6_18;
	// begin inline asm
	mov.u32 %r349, %laneid;
	// end inline asm
	mov.b32 	%r351, %f397;
	mov.b32 	%r352, 1;
	mov.b32 	%r373, 31;
	mov.b32 	%r374, -1;
	// begin inline asm
	shfl.sync.down.b32 %r350, %r351, %r352, %r373, %r374;
	// end inline asm
	setp.gt.s32 	%p88, %r349, 30;
	mov.b32 	%f365, %r350;
	add.f32 	%f366, %f397, %f365;
	selp.f32 	%f367, %f397, %f366, %p88;
	mov.b32 	%r356, %f367;
	mov.b32 	%r357, 2;
	// begin inline asm
	shfl.sync.down.b32 %r355, %r356, %r357, %r373, %r374;
	// end inline asm
	setp.gt.s32 	%p89, %r349, 29;
	mov.b32 	%f368, %r355;
	add.f32 	%f369, %f367, %f368;
	selp.f32 	%f370, %f367, %f369, %p89;
	mov.b32 	%r361, %f370;
	mov.b32 	%r362, 4;
	// begin inline asm
	shfl.sync.down.b32 %r360, %r361, %r362, %r373, %r374;
	// end inline asm
	setp.gt.s32 	%p90, %r349, 27;
	mov.b32 	%f371, %r360;
	add.f32 	%f372, %f370, %f371;
	selp.f32 	%f373, %f370, %f372, %p90;
	mov.b32 	%r366, %f373;
	mov.b32 	%r367, 8;
	// begin inline asm
	shfl.sync.down.b32 %r365, %r366, %r367, %r373, %r374;
	// end inline asm
	setp.gt.s32 	%p91, %r349, 23;
	mov.b32 	%f374, %r365;
	add.f32 	%f375, %f373, %f374;
	selp.f32 	%f376, %f373, %f375, %p91;
	mov.b32 	%r371, %f376;
	mov.b32 	%r372, 16;
	// begin inline asm
	shfl.sync.down.b32 %r370, %r371, %r372, %r373, %r374;
	// end inline asm
	setp.gt.s32 	%p92, %r349, 15;
	mov.b32 	%f377, %r370;
	add.f32 	%f10, %f376, %f377;
	selp.f32 	%f418, %f376, %f10, %p92;
	setp.ne.s32 	%p93, %r349, 0;
	@%p93 bra 	$L__BB6_16;
	shr.u32 	%r375, %r1, 3;
	and.b32  	%r376, %r375, 124;
	mov.u32 	%r377, _ZZN3cub18CUB_300001_SM_10006detail6reduce28DeviceReduceSingleTileKernelINS2_10policy_hubIfyN4cuda3std3__44plusIfEEE10Policy1000EPfSC_iS9_ffNS7_10__identityEEEvT0_T1_T2_T3_T4_T6_E12temp_storage;
	add.s32 	%r378, %r377, %r376;
	st.shared.f32 	[%r378+8], %f10;
$L__BB6_16:
	bar.sync 	0;
	setp.ne.s32 	%p94, %r1, 0;
	@%p94 bra 	$L__BB6_72;
	ld.shared.f32 	%f378, [_ZZN3cub18CUB_300001_SM_10006detail6reduce28DeviceReduceSingleTileKernelINS2_10policy_hubIfyN4cuda3std3__44plusIfEEE10Policy1000EPfSC_iS9_ffNS7_10__identityEEEvT0_T1_T2_T3_T4_T6_E12temp_storage+12];
	add.f32 	%f379, %f418, %f378;
	ld.shared.f32 	%f380, [_ZZN3cub18CUB_300001_SM_10006detail6reduce28DeviceReduceSingleTileKernelINS2_10policy_hubIfyN4cuda3std3__44plusIfEEE10Policy1000EPfSC_iS9_ffNS7_10__identityEEEvT0_T1_T2_T3_T4_T6_E12temp_storage+16];
	add.f32 	%f381, %f379, %f380;
	ld.shared.f32 	%f382, [_ZZN3cub18CUB_300001_SM_10006detail6reduce28DeviceReduceSingleTileKernelINS2_10policy_hubIfyN4cuda3std3__44plusIfEEE10Policy1000EPfSC_iS9_ffNS7_10__identityEEEvT0_T1_T2_T3_T4_T6_E12temp_storage+20];
	add.f32 	%f383, %f381, %f382;
	ld.shared.f32 	%f384, [_ZZN3cub18CUB_300001_SM_10006detail6reduce28DeviceReduceSingleTileKernelINS2_10policy_hubIfyN4cuda3std3__44plusIfEEE10Policy1000EPfSC_iS9_ffNS7_10__identityEEEvT0_T1_T2_T3_T4_T6_E12temp_storage+24];
	add.f32 	%f385, %f383, %f384;
	ld.shared.f32 	%f386, [_ZZN3cub18CUB_300001_SM_10006detail6reduce28DeviceReduceSingleTileKernelINS2_10policy_hubIfyN4cuda3std3__44plusIfEEE10Policy1000EPfSC_iS9_ffNS7_10__identityEEEvT0_T1_T2_T3_T4_T6_E12temp_storage+28];
	add.f32 	%f387, %f385, %f386;
	ld.shared.f32 	%f388, [_ZZN3cub18CUB_300001_SM_10006detail6reduce28DeviceReduceSingleTileKernelINS2_10policy_hubIfyN4cuda3std3__44plusIfEEE10Policy1000EPfSC_iS9_ffNS7_10__identityEEEvT0_T1_T2_T3_T4_T6_E12temp_storage+32];
	add.f32 	%f389, %f387, %f388;
	ld.shared.f32 	%f390, [_ZZN3cub18CUB_300001_SM_10006detail6reduce28DeviceReduceSingleTileKernelINS2_10policy_hubIfyN4cuda3std3__44plusIfEEE10Policy1000EPfSC_iS9_ffNS7_10__identityEEEvT0_T1_T2_T3_T4_T6_E12temp_storage+36];
	add.f32 	%f418, %f389, %f390;
	bra.uni 	$L__BB6_72;
$L__BB6_18:
	// begin inline asm
	mov.u32 %r311, %laneid;
	// end inline asm
	and.b32  	%r337, %r1, 992;
	add.s32 	%r338, %r337, 32;
	setp.gt.s32 	%p73, %r338, %r67;
	not.b32 	%r339, %r337;
	add.s32 	%r340, %r67, %r339;
	selp.b32 	%r335, %r340, 31, %p73;
	mov.b32 	%r313, %f397;
	mov.b32 	%r314, 1;
	mov.b32 	%r336, -1;
	// begin inline asm
	shfl.sync.down.b32 %r312, %r313, %r314, %r335, %r336;
	// end inline asm
	setp.lt.s32 	%p74, %r311, %r335;
	mov.b32 	%f331, %r312;
	add.f32 	%f332, %f397, %f331;
	selp.f32 	%f333, %f332, %f397, %p74;
	mov.b32 	%r318, %f333;
	mov.b32 	%r319, 2;
	// begin inline asm
	shfl.sync.down.b32 %r317, %r318, %r319, %r335, %r336;
	// end inline asm
	add.s32 	%r341, %r311, 2;
	setp.gt.s32 	%p75, %r341, %r335;
	mov.b32 	%f334, %r317;
	add.f32 	%f335, %f333, %f334;
	selp.f32 	%f336, %f333, %f335, %p75;
	mov.b32 	%r323, %f336;
	mov.b32 	%r324, 4;
	// begin inline asm
	shfl.sync.down.b32 %r322, %r323, %r324, %r335, %r336;
	// end inline asm
	add.s32 	%r342, %r311, 4;
	setp.gt.s32 	%p76, %r342, %r335;
	mov.b32 	%f337, %r322;
	add.f32 	%f338, %f336, %f337;
	selp.f32 	%f339, %f336, %f338, %p76;
	mov.b32 	%r328, %f339;
	mov.b32 	%r329, 8;
	// begin inline asm
	shfl.sync.down.b32 %r327, %r328, %r329, %r335, %r336;
	// end inline asm
	add.s32 	%r343, %r311, 8;
	setp.gt.s32 	%p77, %r343, %r335;
	mov.b32 	%f340, %r327;
	add.f32 	%f341, %f339, %f340;
	selp.f32 	%f342, %f339, %f341, %p77;
	mov.b32 	%r333, %f342;
	mov.b32 	%r334, 16;
	// begin inline asm
	shfl.sync.down.b32 %r332, %r333, %r334, %r335, %r336;
	// end inline asm
	add.s32 	%r344, %r311, 16;
	setp.gt.s32 	%p78, %r344, %r335;
	mov.b32 	%f343, %r332;
	add.f32 	%f344, %f342, %f343;
	selp.f32 	%f418, %f342, %f344, %p78;
	setp.ne.s32 	%p79, %r311, 0;
	@%p79 bra 	$L__BB6_20;
	shr.u32 	%r345, %r1, 3;
	and.b32  	%r346, %r345, 124;
	mov.u32 	%r347, _ZZN3cub18CUB_300001_SM_10006detail6reduce28DeviceReduceSingleTileKernelINS2_10policy_hubIfyN4cuda3std3__44plusIfEEE10Policy1000EPfSC_iS9_ffNS7_10__identityEEEvT0_T1_T2_T3_T4_T6_E12temp_storage;
	add.s32 	%r348, %r347, %r346;
	st.shared.f32 	[%r348+8], %f418;
$L__BB6_20:
	bar.sync 	0;
	setp.ne.s32 	%p80, %r1, 0;
	@%p80 bra 	$L__BB6_72;
	setp.gt.s32 	%p81, %r67, 32;
	ld.shared.f32 	%f345, [_ZZN3cub18CUB_300001_SM_10006detail6reduce28DeviceReduceSingleTileKernelINS2_10policy_hubIfyN4cuda3std3__44plusIfEEE10Policy1000EPfSC_iS9_ffNS7_10__identityEEEvT0_T1_T2_T3_T4_T6_E12temp_storage+12];
	add.f32 	%f346, %f418, %f345;
	selp.f32 	%f347, %f346, %f418, %p81;
	setp.gt.s32 	%p82, %r67, 64;
	ld.shared.f32 	%f348, [_ZZN3cub18CUB_300001_SM_10006detail6reduce28DeviceReduceSingleTileKernelINS2_10policy_hubIfyN4cuda3std3__44plusIfEEE10Policy1000EPfSC_iS9_ffNS7_10__identityEEEvT0_T1_T2_T3_T4_T6_E12temp_storage+16];
	add.f32 	%f349, %f348, %f347;
	selp.f32 	%f350, %f349, %f347, %p82;
	setp.gt.s32 	%p83, %r67, 96;
	ld.shared.f32 	%f351, [_ZZN3cub18CUB_300001_SM_10006detail6reduce28DeviceReduceSingleTileKernelINS2_10policy_hubIfyN4cuda3std3__44plusIfEEE10Policy1000EPfSC_iS9_ffNS7_10__identityEEEvT0_T1_T2_T3_T4_T6_E12temp_storage+20];
	add.f32 	%f352, %f351, %f350;
	selp.f32 	%f353, %f352, %f350, %p83;
	setp.gt.s32 	%p84, %r67, 128;
	ld.shared.f32 	%f354, [_ZZN3cub18CUB_300001_SM_10006detail6reduce28DeviceReduceSingleTileKernelINS2_10policy_hubIfyN4cuda3std3__44plusIfEEE10Policy1000EPfSC_iS9_ffNS7_10__identityEEEvT0_T1_T2_T3_T4_T6_E12temp_storage+24];
	add.f32 	%f355, %f354, %f353;
	selp.f32 	%f356, %f355, %f353, %p84;
	setp.gt.s32 	%p85, %r67, 160;
	ld.shared.f32 	%f357, [_ZZN3cub18CUB_300001_SM_10006detail6reduce28DeviceReduceSingleTileKernelINS2_10policy_hubIfyN4cuda3std3__44plusIfEEE10Policy1000EPfSC_iS9_ffNS7_10__identityEEEvT0_T1_T2_T3_T4_T6_E12temp_storage+28];
	add.f32 	%f358, %f357, %f356;
	selp.f32 	%f359, %f358, %f356, %p85;
	setp.gt.s32 	%p86, %r67, 192;
	ld.shared.f32 	%f360, [_ZZN3cub18CUB_300001_SM_10006detail6reduce28DeviceReduceSingleTileKernelINS2_10policy_hubIfyN4cuda3std3__44plusIfEEE10Policy1000EPfSC_iS9_ffNS7_10__identityEEEvT0_T1_T2_T3_T4_T6_E12temp_storage+32];
	add.f32 	%f361, %f360, %f359;
	selp.f32 	%f362, %f361, %f359, %p86;
	setp.gt.s32 	%p87, %r67, 224;
	ld.shared.f32 	%f363, [_ZZN3cub18CUB_300001_SM_10006detail6reduce28DeviceReduceSingleTileKernelINS2_10policy_hubIfyN4cuda3std3__44plusIfEEE10Policy1000EPfSC_iS9_ffNS7_10__identityEEEvT0_T1_T2_T3_T4_T6_E12temp_storage+36];
	add.f32 	%f364, %f363, %f362;
	selp.f32 	%f418, %f364, %f362, %p87;
	bra.uni 	$L__BB6_72;
$L__BB6_22:
	mov.u32 	%r13, %tid.x;
	shl.b32 	%r224, %r13, 2;
	mul.wide.u32 	%rd86, %r224, 4;
	add.s64 	%rd76, %rd16, %rd86;
	// begin inline asm
	ld.global.nc.v2.u64 {%rd74, %rd75}, [%rd76];
	// end inline asm
	mov.b64 	{%r225, %r226}, %rd75;
	mov.b64 	{%r227, %r228}, %rd74;
	mov.b32 	%f225, %r228;
	mov.b32 	%f226, %r227;
	mov.b32 	%f227, %r226;
	mov.b32 	%f228, %r225;
	add.s64 	%rd79, %rd76, 4096;
	// begin inline asm
	ld.global.nc.v2.u64 {%rd77, %rd78}, [%rd79];
	// end inline asm
	mov.b64 	{%r229, %r230}, %rd78;
	mov.b64 	{%r231, %r232}, %rd77;
	mov.b32 	%f229, %r232;
	mov.b32 	%f230, %r231;
	mov.b32 	%f231, %r230;
	mov.b32 	%f232, %r229;
	add.s64 	%rd82, %rd76, 8192;
	// begin inline asm
	ld.global.nc.v2.u64 {%rd80, %rd81}, [%rd82];
	// end inline asm
	mov.b64 	{%r233, %r234}, %rd81;
	mov.b64 	{%r235, %r236}, %rd80;
	mov.b32 	%f233, %r236;
	mov.b32 	%f234, %r235;
	mov.b32 	%f235, %r234;
	mov.b32 	%f236, %r233;
	add.s64 	%rd85, %rd76, 12288;
	// begin inline asm
	ld.global.nc.v2.u64 {%rd83, %rd84}, [%rd85];
	// end inline asm
	mov.b64 	{%r237, %r238}, %rd84;
	mov.b64 	{%r239, %r240}, %rd83;
	mov.b32 	%f237, %r240;
	mov.b32 	%f238, %r239;
	mov.b32 	%f239, %r238;
	mov.b32 	%f240, %r237;
	add.f32 	%f241, %f226, %f225;
	add.f32 	%f242, %f228, %f227;
	add.f32 	%f243, %f230, %f229;
	add.f32 	%f244, %f232, %f231;
	add.f32 	%f245, %f234, %f233;
	add.f32 	%f246, %f236, %f235;
	add.f32 	%f247, %f238, %f237;
	add.f32 	%f248, %f240, %f239;
	add.f32 	%f249, %f241, %f242;
	add.f32 	%f250, %f243, %f244;
	add.f32 	%f251, %f245, %f246;
	add.f32 	%f252, %f247, %f248;
	add.f32 	%f253, %f249, %f250;
	add.f32 	%f254, %f251, %f252;
	add.f32 	%f404, %f253, %f254;
	setp.lt.u32 	%p50, %r67, 8192;
	mov.b32 	%r387, 4096;
	@%p50 bra 	$L__BB6_26;
	add.s32 	%r14, %r67, -4096;
	mov.b32 	%r387, 4096;
$L__BB6_24:
	mul.wide.s32 	%rd99, %r387, 4;
	add.s64 	%rd89, %rd76, %rd99;
	// begin inline asm
	ld.global.nc.v2.u64 {%rd87, %rd88}, [%rd89];
	// end inline asm
	mov.b64 	{%r242, %r243}, %rd88;
	mov.b64 	{%r244, %r245}, %rd87;
	mov.b32 	%f255, %r245;
	mov.b32 	%f256, %r244;
	mov.b32 	%f257, %r243;
	mov.b32 	%f258, %r242;
	add.s64 	%rd92, %rd89, 4096;
	// begin inline asm
	ld.global.nc.v2.u64 {%rd90, %rd91}, [%rd92];
	// end inline asm
	mov.b64 	{%r246, %r247}, %rd91;
	mov.b64 	{%r248, %r249}, %rd90;
	mov.b32 	%f259, %r249;
	mov.b32 	%f260, %r248;
	mov.b32 	%f261, %r247;
	mov.b32 	%f262, %r246;
	add.s64 	%rd95, %rd89, 8192;
	// begin inline asm
	ld.global.nc.v2.u64 {%rd93, %rd94}, [%rd95];
	// end inline asm
	mov.b64 	{%r250, %r251}, %rd94;
	mov.b64 	{%r252, %r253}, %rd93;
	mov.b32 	%f263, %r253;
	mov.b32 	%f264, %r252;
	mov.b32 	%f265, %r251;
	mov.b32 	%f266, %r250;
	add.s64 	%rd98, %rd89, 12288;
	// begin inline asm
	ld.global.nc.v2.u64 {%rd96, %rd97}, [%rd98];
	// end inline asm
	mov.b64 	{%r254, %r255}, %rd97;
	mov.b64 	{%r256, %r257}, %rd96;
	mov.b32 	%f267, %r257;
	mov.b32 	%f268, %r256;
	mov.b32 	%f269, %r255;
	mov.b32 	%f270, %r254;
	add.f32 	%f271, %f404, %f256;
	add.f32 	%f272, %f255, %f258;
	add.f32 	%f273, %f257, %f260;
	add.f32 	%f274, %f259, %f262;
	add.f32 	%f275, %f261, %f264;
	add.f32 	%f276, %f263, %f266;
	add.f32 	%f277, %f265, %f268;
	add.f32 	%f278, %f267, %f270;
	add.f32 	%f279, %f271, %f272;
	add.f32 	%f280, %f273, %f274;
	add.f32 	%f281, %f275, %f276;
	add.f32 	%f282, %f277, %f278;
	add.f32 	%f283, %f279, %f280;
	add.f32 	%f284, %f281, %f282;
	add.f32 	%f285, %f283, %f284;
	add.f32 	%f404, %f285, %f269;
	sub.s32 	%r258, %r67, %r387;
	setp.lt.s32 	%p51, %r258, 4096;
	@%p51 bra 	$L__BB6_34;
	add.s32 	%r387, %r387, 4096;
	setp.le.s32 	%p52, %r387, %r14;
	@%p52 bra 	$L__BB6_24;
$L__BB6_26:
	setp.le.s32 	%p53, %r67, %r387;
	@%p53 bra 	$L__BB6_34;
	sub.s32 	%r18, %r67, %r387;
	setp.ge.s32 	%p54, %r13, %r18;
	@%p54 bra 	$L__BB6_34;
	not.b32 	%r259, %r13;
	add.s32 	%r260, %r67, %r259;
	sub.s32 	%r19, %r260, %r387;
	and.b32  	%r261, %r19, 768;
	setp.eq.s32 	%p55, %r261, 768;
	mov.u32 	%r391, %r13;
	@%p55 bra 	$L__BB6_31;
	add.s32 	%r389, %r13, %r387;
	shr.u32 	%r262, %r19, 8;
	add.s32 	%r263, %r262, 1;
	and.b32  	%r264, %r263, 3;
	neg.s32 	%r388, %r264;
	mov.u32 	%r391, %r13;
$L__BB6_30:
	.pragma "nounroll";
	mul.wide.u32 	%rd101, %r389, 4;
	add.s64 	%rd100, %rd16, %rd101;
	// begin inline asm
	ld.global.nc.u32 %r265, [%rd100];
	// end inline asm
	mov.b32 	%f287, %r265;
	add.f32 	%f404, %f404, %f287;
	add.s32 	%r391, %r391, 256;
	add.s32 	%r389, %r389, 256;
	add.s32 	%r388, %r388, 1;
	setp.ne.s32 	%p56, %r388, 0;
	@%p56 bra 	$L__BB6_30;
$L__BB6_31:
	setp.lt.u32 	%p57, %r19, 768;
	@%p57 bra 	$L__BB6_34;
	cvt.u64.u32 	%rd102, %r391;
	cvt.u64.u32 	%rd103, %r387;
	add.s64 	%rd104, %rd102, %rd103;
	shl.b64 	%rd105, %rd104, 2;
	add.s64 	%rd106, %rd105, %rd16;
	add.s64 	%rd122, %rd106, 2048;
	add.s32 	%r392, %r391, %r387;
$L__BB6_33:
	mul.wide.u32 	%rd111, %r392, 4;
	add.s64 	%rd107, %rd16, %rd111;
	// begin inline asm
	ld.global.nc.u32 %r266, [%rd107];
	// end inline asm
	mov.b32 	%f288, %r266;
	add.f32 	%f289, %f404, %f288;
	add.s64 	%rd108, %rd122, -1024;
	// begin inline asm
	ld.global.nc.u32 %r267, [%rd108];
	// end inline asm
	mov.b32 	%f290, %r267;
	add.f32 	%f291, %f289, %f290;
	// begin inline asm
	ld.global.nc.u32 %r268, [%rd122];
	// end inline asm
	mov.b32 	%f292, %r268;
	add.f32 	%f293, %f291, %f292;
	add.s64 	%rd110, %rd122, 1024;
	// begin inline asm
	ld.global.nc.u32 %r269, [%rd110];
	// end inline asm
	mov.b32 	%f294, %r269;
	add.f32 	%f404, %f293, %f294;
	add.s32 	%r391, %r391, 1024;
	add.s64 	%rd122, %rd122, 4096;
	add.s32 	%r392, %r392, 1024;
	setp.lt.s32 	%p58, %r391, %r18;
	@%p58 bra 	$L__BB6_33;
$L__BB6_34:
	// begin inline asm
	mov.u32 %r270, %laneid;
	// end inline asm
	mov.b32 	%r272, %f404;
	mov.b32 	%r273, 1;
	mov.b32 	%r294, 31;
	mov.b32 	%r295, -1;
	// begin inline asm
	shfl.sync.down.b32 %r271, %r272, %r273, %r294, %r295;
	// end inline asm
	setp.gt.s32 	%p59, %r270, 30;
	mov.b32 	%f295, %r271;
	add.f32 	%f296, %f404, %f295;
	selp.f32 	%f297, %f404, %f296, %p59;
	mov.b32 	%r277, %f297;
	mov.b32 	%r278, 2;
	// begin inline asm
	shfl.sync.down.b32 %r276, %r277, %r278, %r294, %r295;
	// end inline asm
	setp.gt.s32 	%p60, %r270, 29;
	mov.b32 	%f298, %r276;
	add.f32 	%f299, %f297, %f298;
	selp.f32 	%f300, %f297, %f299, %p60;
	mov.b32 	%r282, %f300;
	mov.b32 	%r283, 4;
	// begin inline asm
	shfl.sync.down.b32 %r281, %r282, %r283, %r294, %r295;
	// end inline asm
	setp.gt.s32 	%p61, %r270, 27;
	mov.b32 	%f301, %r281;
	add.f32 	%f302, %f300, %f301;
	selp.f32 	%f303, %f300, %f302, %p61;
	mov.b32 	%r287, %f303;
	mov.b32 	%r288, 8;
	// begin inline asm
	shfl.sync.down.b32 %r286, %r287, %r288, %r294, %r295;
	// end inline asm
	setp.gt.s32 	%p62, %r270, 23;
	mov.b32 	%f304, %r286;
	add.f32 	%f305, %f303, %f304;
	selp.f32 	%f306, %f303, %f305, %p62;
	mov.b32 	%r292, %f306;
	mov.b32 	%r293, 16;
	// begin inline asm
	shfl.sync.down.b32 %r291, %r292, %r293, %r294, %r295;
	// end inline asm
	setp.gt.s32 	%p63, %r270, 15;
	mov.b32 	%f307, %r291;
	add.f32 	%f26, %f306, %f307;
	selp.f32 	%f418, %f306, %f26, %p63;
	setp.ne.s32 	%p64, %r270, 0;
	@%p64 bra 	$L__BB6_36;
	shr.u32 	%r296, %r13, 3;
	and.b32  	%r297, %r296, 124;
	mov.u32 	%r298, _ZZN3cub18CUB_300001_SM_10006detail6reduce28DeviceReduceSingleTileKernelINS2_10policy_hubIfyN4cuda3std3__44plusIfEEE10Policy1000EPfSC_iS9_ffNS7_10__identityEEEvT0_T1_T2_T3_T4_T6_E12temp_storage;
	add.s32 	%r299, %r298, %r297;
	st.shared.f32 	[%r299+8], %f26;
$L__BB6_36:
	bar.sync 	0;
	setp.ne.s32 	%p65, %r13, 0;
	@%p65 bra 	$L__BB6_72;
	ld.shared.f32 	%f308, [_ZZN3cub18CUB_300001_SM_10006detail6reduce28DeviceReduceSingleTileKernelINS2_10policy_hubIfyN4cuda3std3__44plusIfEEE10Policy1000EPfSC_iS9_ffNS7_10__identityEEEvT0_T1_T2_T3_T4_T6_E12temp_storage+12];
	add.f32 	%f309, %f418, %f308;
	ld.shared.f32 	%f310, [_ZZN3cub18CUB_300001_SM_10006detail6reduce28DeviceReduceSingleTileKernelINS2_10policy_hubIfyN4cuda3std3__44plusIfEEE10Policy1000EPfSC_iS9_ffNS7_10__identityEEEvT0_T1_T2_T3_T4_T6_E12temp_storage+16];
	add.f32 	%f311, %f309, %f310;
	ld.shared.f32 	%f312, [_ZZN3cub18CUB_300001_SM_10006detail6reduce28DeviceReduceSingleTileKernelINS2_10policy_hubIfyN4cuda3std3__44plusIfEEE10Policy1000EPfSC_iS9_ffNS7_10__identityEEEvT0_T1_T2_T3_T4_T6_E12temp_storage+20];
	add.f32 	%f313, %f311, %f312;
	ld.shared.f32 	%f314, [_ZZN3cub18CUB_300001_SM_10006detail6reduce28DeviceReduceSingleTileKernelINS2_10policy_hubIfyN4cuda3std3__44plusIfEEE10Policy1000EPfSC_iS9_ffNS7_10__identityEEEvT0_T1_T2_T3_T4_T6_E12temp_storage+24];
	add.f32 	%f315, %f313, %f314;
	ld.shared.f32 	%f316, [_ZZN3cub18CUB_300001_SM_10006detail6reduce28DeviceReduceSingleTileKernelINS2_10policy_hubIfyN4cuda3std3__44plusIfEEE10Policy1000EPfSC_iS9_ffNS7_10__identityEEEvT0_T1_T2_T3_T4_T6_E12temp_storage+28];
	add.f32 	%f317, %f315, %f316;
	ld.shared.f32 	%f318, [_ZZN3cub18CUB_300001_SM_10006detail6reduce28DeviceReduceSingleTileKernelINS2_10policy_hubIfyN4cuda3std3__44plusIfEEE10Policy1000EPfSC_iS9_ffNS7_10__identityEEEvT0_T1_T2_T3_T4_T6_E12temp_storage+32];
	add.f32 	%f319, %f317, %f318;
	ld.shared.f32 	%f320, [_ZZN3cub18CUB_300001_SM_10006detail6reduce28DeviceReduceSingleTileKernelINS2_10policy_hubIfyN4cuda3std3__44plusIfEEE10Policy1000EPfSC_iS9_ffNS7_10__identityEEEvT0_T1_T2_T3_T4_T6_E12temp_storage+36];
	add.f32 	%f418, %f319, %f320;
	bra.uni 	$L__BB6_72;
$L__BB6_38:
	setp.gt.s32 	%p3, %r67, 4095;
	@%p3 bra 	$L__BB6_56;
	mov.u32 	%r34, %tid.x;
	setp.ge.s32 	%p20, %r34, %r67;
	mov.f32 	%f410, 0f00000000;
	mov.u32 	%r397, %r34;
	@%p20 bra 	$L__BB6_41;
	mul.wide.u32 	%rd66, %r34, 4;
	add.s64 	%rd65, %rd16, %rd66;
	// begin inline asm
	ld.global.nc.u32 %r144, [%rd65];
	// end inline asm
	mov.b32 	%f410, %r144;
	add.s32 	%r397, %r34, 256;
$L__BB6_41:
	setp.ge.s32 	%p21, %r397, %r67;
	@%p21 bra 	$L__BB6_47;
	not.b32 	%r145, %r397;
	add.s32 	%r37, %r67, %r145;
	and.b32  	%r146, %r37, 768;
	setp.eq.s32 	%p22, %r146, 768;
	@%p22 bra 	$L__BB6_45;
	mul.wide.u32 	%rd67, %r397, 4;
	add.s64 	%rd123, %rd16, %rd67;
	shr.u32 	%r147, %r37, 8;
	add.s32 	%r148, %r147, 1;
	and.b32  	%r149, %r148, 3;
	neg.s32 	%r395, %r149;
$L__BB6_44:
	.pragma "nounroll";
	// begin inline asm
	ld.global.nc.u32 %r150, [%rd123];
	// end inline asm
	mov.b32 	%f157, %r150;
	add.f32 	%f410, %f410, %f157;
	add.s32 	%r397, %r397, 256;
	add.s64 	%rd123, %rd123, 1024;
	add.s32 	%r395, %r395, 1;
	setp.ne.s32 	%p23, %r395, 0;
	@%p23 bra 	$L__BB6_44;
$L__BB6_45:
	setp.lt.u32 	%p24, %r37, 768;
	@%p24 bra 	$L__BB6_47;
$L__BB6_46:
	mul.wide.s32 	%rd73, %r397, 4;
	add.s64 	%rd69, %rd16, %rd73;
	// begin inline asm
	ld.global.nc.u32 %r151, [%rd69];
	// end inline asm
	mov.b32 	%f158, %r151;
	add.f32 	%f159, %f410, %f158;
	add.s64 	%rd70, %rd69, 1024;
	// begin inline asm
	ld.global.nc.u32 %r152, [%rd70];
	// end inline asm
	mov.b32 	%f160, %r152;
	add.f32 	%f161, %f159, %f160;
	add.s64 	%rd71, %rd69, 2048;
	// begin inline asm
	ld.global.nc.u32 %r153, [%rd71];
	// end inline asm
	mov.b32 	%f162, %r153;
	add.f32 	%f163, %f161, %f162;
	add.s64 	%rd72, %rd69, 3072;
	// begin inline asm
	ld.global.nc.u32 %r154, [%rd72];
	// end inline asm
	mov.b32 	%f164, %r154;
	add.f32 	%f410, %f163, %f164;
	add.s32 	%r397, %r397, 1024;
	setp.lt.s32 	%p25, %r397, %r67;
	@%p25 bra 	$L__BB6_46;
$L__BB6_47:
	setp.lt.s32 	%p26, %r67, 256;
	@%p26 bra 	$L__BB6_52;
	// begin inline asm
	mov.u32 %r193, %laneid;
	// end inline asm
	mov.b32 	%r195, %f410;
	mov.b32 	%r196, 1;
	mov.b32 	%r217, 31;
	mov.b32 	%r218, -1;
	// begin inline asm
	shfl.sync.down.b32 %r194, %r195, %r196, %r217, %r218;
	// end inline asm
	setp.gt.s32 	%p42, %r193, 30;
	mov.b32 	%f199, %r194;
	add.f32 	%f200, %f410, %f199;
	selp.f32 	%f201, %f410, %f200, %p42;
	mov.b32 	%r200, %f201;
	mov.b32 	%r201, 2;
	// begin inline asm
	shfl.sync.down.b32 %r199, %r200, %r201, %r217, %r218;
	// end inline asm
	setp.gt.s32 	%p43, %r193, 29;
	mov.b32 	%f202, %r199;
	add.f32 	%f203, %f201, %f202;
	selp.f32 	%f204, %f201, %f203, %p43;
	mov.b32 	%r205, %f204;
	mov.b32 	%r206, 4;
	// begin inline asm
	shfl.sync.down.b32 %r204, %r205, %r206, %r217, %r218;
	// end inline asm
	setp.gt.s32 	%p44, %r193, 27;
	mov.b32 	%f205, %r204;
	add.f32 	%f206, %f204, %f205;
	selp.f32 	%f207, %f204, %f206, %p44;
	mov.b32 	%r210, %f207;
	mov.b32 	%r211, 8;
	// begin inline asm
	shfl.sync.down.b32 %r209, %r210, %r211, %r217, %r218;
	// end inline asm
	setp.gt.s32 	%p45, %r193, 23;
	mov.b32 	%f208, %r209;
	add.f32 	%f209, %f207, %f208;
	selp.f32 	%f210, %f207, %f209, %p45;
	mov.b32 	%r215, %f210;
	mov.b32 	%r216, 16;
	// begin inline asm
	shfl.sync.down.b32 %r214, %r215, %r216, %r217, %r218;
	// end inline asm
	setp.gt.s32 	%p46, %r193, 15;
	mov.b32 	%f211, %r214;
	add.f32 	%f38, %f210, %f211;
	selp.f32 	%f418, %f210, %f38, %p46;
	setp.ne.s32 	%p47, %r193, 0;
	@%p47 bra 	$L__BB6_50;
	shr.u32 	%r219, %r34, 3;
	and.b32  	%r220, %r219, 124;
	mov.u32 	%r221, _ZZN3cub18CUB_300001_SM_10006detail6reduce28DeviceReduceSingleTileKernelINS2_10policy_hubIfyN4cuda3std3__44plusIfEEE10Policy1000EPfSC_iS9_ffNS7_10__identityEEEvT0_T1_T2_T3_T4_T6_E12temp_storage;
	add.s32 	%r222, %r221, %r220;
	st.shared.f32 	[%r222+8], %f38;
$L__BB6_50:
	bar.sync 	0;
	setp.ne.s32 	%p48, %r34, 0;
	@%p48 bra 	$L__BB6_72;
	ld.shared.f32 	%f212, [_ZZN3cub18CUB_300001_SM_10006detail6reduce28DeviceReduceSingleTileKernelINS2_10policy_hubIfyN4cuda3std3__44plusIfEEE10Policy1000EPfSC_iS9_ffNS7_10__identityEEEvT0_T1_T2_T3_T4_T6_E12temp_storage+12];
	add.f32 	%f213, %f418, %f212;
	ld.shared.f32 	%f214, [_ZZN3cub18CUB_300001_SM_10006detail6reduce28DeviceReduceSingleTileKernelINS2_10policy_hubIfyN4cuda3std3__44plusIfEEE10Policy1000EPfSC_iS9_ffNS7_10__identityEEEvT0_T1_T2_T3_T4_T6_E12temp_storage+16];
	add.f32 	%f215, %f213, %f214;
	ld.shared.f32 	%f216, [_ZZN3cub18CUB_300001_SM_10006detail6reduce28DeviceReduceSingleTileKernelINS2_10policy_hubIfyN4cuda3std3__44plusIfEEE10Policy1000EPfSC_iS9_ffNS7_10__identityEEEvT0_T1_T2_T3_T4_T6_E12temp_storage+20];
	add.f32 	%f217, %f215, %f216;
	ld.shared.f32 	%f218, [_ZZN3cub18CUB_300001_SM_10006detail6reduce28DeviceReduceSingleTileKernelINS2_10policy_hubIfyN4cuda3std3__44plusIfEEE10Policy1000EPfSC_iS9_ffNS7_10__identityEEEvT0_T1_T2_T3_T4_T6_E12temp_storage+24];
	add.f32 	%f219, %f217, %f218;
	ld.shared.f32 	%f220, [_ZZN3cub18CUB_300001_SM_10006detail6reduce28DeviceReduceSingleTileKernelINS2_10policy_hubIfyN4cuda3std3__44plusIfEEE10Policy1000EPfSC_iS9_ffNS7_10__identityEEEvT0_T1_T2_T3_T4_T6_E12temp_storage+28];
	add.f32 	%f221, %f219, %f220;
	ld.shared.f32 	%f222, [_ZZN3cub18CUB_300001_SM_10006detail6reduce28DeviceReduceSingleTileKernelINS2_10policy_hubIfyN4cuda3std3__44plusIfEEE10Policy1000EPfSC_iS9_ffNS7_10__identityEEEvT0_T1_T2_T3_T4_T6_E12temp_storage+32];
	add.f32 	%f223, %f221, %f222;
	ld.shared.f32 	%f224, [_ZZN3cub18CUB_300001_SM_10006detail6reduce28DeviceReduceSingleTileKernelINS2_10policy_hubIfyN4cuda3std3__44plusIfEEE10Policy1000EPfSC_iS9_ffNS7_10__identityEEEvT0_T1_T2_T3_T4_T6_E12temp_storage+36];
	add.f32 	%f418, %f223, %f224;
	bra.uni 	$L__BB6_72;
$L__BB6_52:
	// begin inline asm
	mov.u32 %r155, %laneid;
	// end inline asm
	and.b32  	%r181, %r34, 992;
	add.s32 	%r182, %r181, 32;
	setp.gt.s32 	%p27, %r182, %r67;
	not.b32 	%r183, %r181;
	add.s32 	%r184, %r67, %r183;
	selp.b32 	%r179, %r184, 31, %p27;
	mov.b32 	%r157, %f410;
	mov.b32 	%r158, 1;
	mov.b32 	%r180, -1;
	// begin inline asm
	shfl.sync.down.b32 %r156, %r157, %r158, %r179, %r180;
	// end inline asm
	setp.lt.s32 	%p28, %r155, %r179;
	mov.b32 	%f165, %r156;
	add.f32 	%f166, %f410, %f165;
	selp.f32 	%f167, %f166, %f410, %p28;
	mov.b32 	%r162, %f167;
	mov.b32 	%r163, 2;
	// begin inline asm
	shfl.sync.down.b32 %r161, %r162, %r163, %r179, %r180;
	// end inline asm
	add.s32 	%r185, %r155, 2;
	setp.gt.s32 	%p29, %r185, %r179;
	mov.b32 	%f168, %r161;
	add.f32 	%f169, %f167, %f168;
	selp.f32 	%f170, %f167, %f169, %p29;
	mov.b32 	%r167, %f170;
	mov.b32 	%r168, 4;
	// begin inline asm
	shfl.sync.down.b32 %r166, %r167, %r168, %r179, %r180;
	// end inline asm
	add.s32 	%r186, %r155, 4;
	setp.gt.s32 	%p30, %r186, %r179;
	mov.b32 	%f171, %r166;
	add.f32 	%f172, %f170, %f171;
	selp.f32 	%f173, %f170, %f172, %p30;
	mov.b32 	%r172, %f173;
	mov.b32 	%r173, 8;
	// begin inline asm
	shfl.sync.down.b32 %r171, %r172, %r173, %r179, %r180;
	// end inline asm
	add.s32 	%r187, %r155, 8;
	setp.gt.s32 	%p31, %r187, %r179;
	mov.b32 	%f174, %r171;
	add.f32 	%f175, %f173, %f174;
	selp.f32 	%f176, %f173, %f175, %p31;
	mov.b32 	%r177, %f176;
	mov.b32 	%r178, 16;
	// begin inline asm
	shfl.sync.down.b32 %r176, %r177, %r178, %r179, %r180;
	// end inline asm
	add.s32 	%r188, %r155, 16;
	setp.gt.s32 	%p32, %r188, %r179;
	mov.b32 	%f177, %r176;
	add.f32 	%f178, %f176, %f177;
	selp.f32 	%f418, %f176, %f178, %p32;
	setp.ne.s32 	%p33, %r155, 0;
	@%p33 bra 	$L__BB6_54;
	shr.u32 	%r189, %r34, 3;
	and.b32  	%r190, %r189, 124;
	mov.u32 	%r191, _ZZN3cub18CUB_300001_SM_10006detail6reduce28DeviceReduceSingleTileKernelINS2_10policy_hubIfyN4cuda3std3__44plusIfEEE10Policy1000EPfSC_iS9_ffNS7_10__identityEEEvT0_T1_T2_T3_T4_T6_E12temp_storage;
	add.s32 	%r192, %r191, %r190;
	st.shared.f32 	[%r192+8], %f418;
$L__BB6_54:
	bar.sync 	0;
	setp.ne.s32 	%p34, %r34, 0;
	@%p34 bra 	$L__BB6_72;
	setp.gt.s32 	%p35, %r67, 32;
	ld.shared.f32 	%f179, [_ZZN3cub18CUB_300001_SM_10006detail6reduce28DeviceReduceSingleTileKernelINS2_10policy_hubIfyN4cuda3std3__44plusIfEEE10Policy1000EPfSC_iS9_ffNS7_10__identityEEEvT0_T1_T2_T3_T4_T6_E12temp_storage+12];
	add.f32 	%f180, %f418, %f179;
	selp.f32 	%f181, %f180, %f418, %p35;
	setp.gt.s32 	%p36, %r67, 64;
	ld.shared.f32 	%f182, [_ZZN3cub18CUB_300001_SM_10006detail6reduce28DeviceReduceSingleTileKernelINS2_10policy_hubIfyN4cuda3std3__44plusIfEEE10Policy1000EPfSC_iS9_ffNS7_10__identityEEEvT0_T1_T2_T3_T4_T6_E12temp_storage+16];
	add.f32 	%f183, %f182, %f181;
	selp.f32 	%f184, %f183, %f181, %p36;
	setp.gt.s32 	%p37, %r67, 96;
	ld.shared.f32 	%f185, [_ZZN3cub18CUB_300001_SM_10006detail6reduce28DeviceReduceSingleTileKernelINS2_10policy_hubIfyN4cuda3std3__44plusIfEEE10Policy1000EPfSC_iS9_ffNS7_10__identityEEEvT0_T1_T2_T3_T4_T6_E12temp_storage+20];
	add.f32 	%f186, %f185, %f184;
	selp.f32 	%f187, %f186, %f184, %p37;
	setp.gt.s32 	%p38, %r67, 128;
	ld.shared.f32 	%f188, [_ZZN3cub18CUB_300001_SM_10006detail6reduce28DeviceReduceSingleTileKernelINS2_10policy_hubIfyN4cuda3std3__44plusIfEEE10Policy1000EPfSC_iS9_ffNS7_10__identityEEEvT0_T1_T2_T3_T4_T6_E12temp_storage+24];
	add.f32 	%f189, %f188, %f187;
	selp.f32 	%f190, %f189, %f187, %p38;
	setp.gt.s32 	%p39, %r67, 160;
	ld.shared.f32 	%f191, [_ZZN3cub18CUB_300001_SM_10006detail6reduce28DeviceReduceSingleTileKernelINS2_10policy_hubIfyN4cuda3std3__44plusIfEEE10Policy1000EPfSC_iS9_ffNS7_10__identityEEEvT0_T1_T2_T3_T4_T6_E12temp_storage+28];
	add.f32 	%f192, %f191, %f190;
	selp.f32 	%f193, %f192, %f190, %p39;
	setp.gt.s32 	%p40, %r67, 192;
	ld.shared.f32 	%f194, [_ZZN3cub18CUB_300001_SM_10006detail6reduce28DeviceReduceSingleTileKernelINS2_10policy_hubIfyN4cuda3std3__44plusIfEEE10Policy1000EPfSC_iS9_ffNS7_10__identityEEEvT0_T1_T2_T3_T4_T6_E12temp_storage+32];
	add.f32 	%f195, %f194, %f193;
	selp.f32 	%f196, %f195, %f193, %p40;
	setp.gt.s32 	%p41, %r67, 224;
	ld.shared.f32 	%f197, [_ZZN3cub18CUB_300001_SM_10006detail6reduce28DeviceReduceSingleTileKernelINS2_10policy_hubIfyN4cuda3std3__44plusIfEEE10Policy1000EPfSC_iS9_ffNS7_10__identityEEEvT0_T1_T2_T3_T4_T6_E12temp_storage+36];
	add.f32 	%f198, %f197, %f196;
	selp.f32 	%f418, %f198, %f196, %p41;
	bra.uni 	$L__BB6_72;
$L__BB6_56:
	mov.u32 	%r46, %tid.x;
	mul.wide.u32 	%rd35, %r46, 4;
	add.s64 	%rd19, %rd16, %rd35;
	// begin inline asm
	ld.global.nc.u32 %r68, [%rd19];
	// end inline asm
	mov.b32 	%f59, %r68;
	add.s64 	%rd20, %rd19, 1024;
	// begin inline asm
	ld.global.nc.u32 %r69, [%rd20];
	// end inline asm
	mov.b32 	%f60, %r69;
	add.s64 	%rd21, %rd19, 2048;
	// begin inline asm
	ld.global.nc.u32 %r70, [%rd21];
	// end inline asm
	mov.b32 	%f61, %r70;
	add.s64 	%rd22, %rd19, 3072;
	// begin inline asm
	ld.global.nc.u32 %r71, [%rd22];
	// end inline asm
	mov.b32 	%f62, %r71;
	add.s64 	%rd23, %rd19, 4096;
	// begin inline asm
	ld.global.nc.u32 %r72, [%rd23];
	// end inline asm
	mov.b32 	%f63, %r72;
	add.s64 	%rd24, %rd19, 5120;
	// begin inline asm
	ld.global.nc.u32 %r73, [%rd24];
	// end inline asm
	mov.b32 	%f64, %r73;
	add.s64 	%rd25, %rd19, 6144;
	// begin inline asm
	ld.global.nc.u32 %r74, [%rd25];
	// end inline asm
	mov.b32 	%f65, %r74;
	add.s64 	%rd26, %rd19, 7168;
	// begin inline asm
	ld.global.nc.u32 %r75, [%rd26];
	// end inline asm
	mov.b32 	%f66, %r75;
	add.s64 	%rd27, %rd19, 8192;
	// begin inline asm
	ld.global.nc.u32 %r76, [%rd27];
	// end inline asm
	mov.b32 	%f67, %r76;
	add.s64 	%rd28, %rd19, 9216;
	// begin inline asm
	ld.global.nc.u32 %r77, [%rd28];
	// end inline asm
	mov.b32 	%f68, %r77;
	add.s64 	%rd29, %rd19, 10240;
	// begin inline asm
	ld.global.nc.u32 %r78, [%rd29];
	// end inline asm
	mov.b32 	%f69, %r78;
	add.s64 	%rd30, %rd19, 11264;
	// begin inline asm
	ld.global.nc.u32 %r79, [%rd30];
	// end inline asm
	mov.b32 	%f70, %r79;
	add.s64 	%rd31, %rd19, 12288;
	// begin inline asm
	ld.global.nc.u32 %r80, [%rd31];
	// end inline asm
	mov.b32 	%f71, %r80;
	add.s64 	%rd32, %rd19, 13312;
	// begin inline asm
	ld.global.nc.u32 %r81, [%rd32];
	// end inline asm
	mov.b32 	%f72, %r81;
	add.s64 	%rd33, %rd19, 14336;
	// begin inline asm
	ld.global.nc.u32 %r82, [%rd33];
	// end inline asm
	mov.b32 	%f73, %r82;
	add.s64 	%rd34, %rd19, 15360;
	// begin inline asm
	ld.global.nc.u32 %r83, [%rd34];
	// end inline asm
	mov.b32 	%f74, %r83;
	add.f32 	%f75, %f59, %f60;
	add.f32 	%f76, %f61, %f62;
	add.f32 	%f77, %f63, %f64;
	add.f32 	%f78, %f65, %f66;
	add.f32 	%f79, %f67, %f68;
	add.f32 	%f80, %f69, %f70;
	add.f32 	%f81, %f71, %f72;
	add.f32 	%f82, %f73, %f74;
	add.f32 	%f83, %f75, %f76;
	add.f32 	%f84, %f77, %f78;
	add.f32 	%f85, %f79, %f80;
	add.f32 	%f86, %f81, %f82;
	add.f32 	%f87, %f83, %f84;
	add.f32 	%f88, %f85, %f86;
	add.f32 	%f417, %f87, %f88;
	setp.lt.u32 	%p4, %r67, 8192;
	mov.b32 	%r400, 4096;
	@%p4 bra 	$L__BB6_60;
	add.s32 	%r47, %r67, -4096;
	mov.b32 	%r400, 4096;
$L__BB6_58:
	mul.wide.s32 	%rd52, %r400, 4;
	add.s64 	%rd36, %rd19, %rd52;
	// begin inline asm
	ld.global.nc.u32 %r86, [%rd36];
	// end inline asm
	mov.b32 	%f89, %r86;
	add.s64 	%rd37, %rd36, 1024;
	// begin inline asm
	ld.global.nc.u32 %r87, [%rd37];
	// end inline asm
	mov.b32 	%f90, %r87;
	add.s64 	%rd38, %rd36, 2048;
	// begin inline asm
	ld.global.nc.u32 %r88, [%rd38];
	// end inline asm
	mov.b32 	%f91, %r88;
	add.s64 	%rd39, %rd36, 3072;
	// begin inline asm
	ld.global.nc.u32 %r89, [%rd39];
	// end inline asm
	mov.b32 	%f92, %r89;
	add.s64 	%rd40, %rd36, 4096;
	// begin inline asm
	ld.global.nc.u32 %r90, [%rd40];
	// end inline asm
	mov.b32 	%f93, %r90;
	add.s64 	%rd41, %rd36, 5120;
	// begin inline asm
	ld.global.nc.u32 %r91, [%rd41];
	// end inline asm
	mov.b32 	%f94, %r91;
	add.s64 	%rd42, %rd36, 6144;
	// begin inline asm
	ld.global.nc.u32 %r92, [%rd42];
	// end inline asm
	mov.b32 	%f95, %r92;
	add.s64 	%rd43, %rd36, 7168;
	// begin inline asm
	ld.global.nc.u32 %r93, [%rd43];
	// end inline asm
	mov.b32 	%f96, %r93;
	add.s64 	%rd44, %rd36, 8192;
	// begin inline asm
	ld.global.nc.u32 %r94, [%rd44];
	// end inline asm
	mov.b32 	%f97, %r94;
	add.s64 	%rd45, %rd36, 9216;
	// begin inline asm
	ld.global.nc.u32 %r95, [%rd45];
	// end inline asm
	mov.b32 	%f98, %r95;
	add.s64 	%rd46, %rd36, 10240;
	// begin inline asm
	ld.global.nc.u32 %r96, [%rd46];
	// end inline asm
	mov.b32 	%f99, %r96;
	add.s64 	%rd47, %rd36, 11264;
	// begin inline asm
	ld.global.nc.u32 %r97, [%rd47];
	// end inline asm
	mov.b32 	%f100, %r97;
	add.s64 	%rd48, %rd36, 12288;
	// begin inline asm
	ld.global.nc.u32 %r98, [%rd48];
	// end inline asm
	mov.b32 	%f101, %r98;
	add.s64 	%rd49, %rd36, 13312;
	// begin inline asm
	ld.global.nc.u32 %r99, [%rd49];
	// end inline asm
	mov.b32 	%f102, %r99;
	add.s64 	%rd50, %rd36, 14336;
	// begin inline asm
	ld.global.nc.u32 %r100, [%rd50];
	// end inline asm
	mov.b32 	%f103, %r100;
	add.s64 	%rd51, %rd36, 15360;
	// begin inline asm
	ld.global.nc.u32 %r101, [%rd51];
	// end inline asm
	mov.b32 	%f104, %r101;
	add.f32 	%f105, %f417, %f89;
	add.f32 	%f106, %f90, %f91;
	add.f32 	%f107, %f92, %f93;
	add.f32 	%f108, %f94, %f95;
	add.f32 	%f109, %f96, %f97;
	add.f32 	%f110, %f98, %f99;
	add.f32 	%f111, %f100, %f101;
	add.f32 	%f112, %f102, %f103;
	add.f32 	%f113, %f105, %f106;
	add.f32 	%f114, %f107, %f108;
	add.f32 	%f115, %f109, %f110;
	add.f32 	%f116, %f111, %f112;
	add.f32 	%f117, %f113, %f114;
	add.f32 	%f118, %f115, %f116;
	add.f32 	%f119, %f117, %f118;
	add.f32 	%f417, %f119, %f104;
	sub.s32 	%r102, %r67, %r400;
	setp.lt.s32 	%p5, %r102, 4096;
	@%p5 bra 	$L__BB6_68;
	add.s32 	%r400, %r400, 4096;
	setp.le.s32 	%p6, %r400, %r47;
	@%p6 bra 	$L__BB6_58;
$L__BB6_60:
	setp.le.s32 	%p7, %r67, %r400;
	@%p7 bra 	$L__BB6_68;
	sub.s32 	%r51, %r67, %r400;
	setp.ge.s32 	%p8, %r46, %r51;
	@%p8 bra 	$L__BB6_68;
	not.b32 	%r103, %r46;
	add.s32 	%r104, %r67, %r103;
	sub.s32 	%r52, %r104, %r400;
	and.b32  	%r105, %r52, 768;
	setp.eq.s32 	%p9, %r105, 768;
	mov.u32 	%r404, %r46;
	@%p9 bra 	$L__BB6_65;
	add.s32 	%r402, %r46, %r400;
	shr.u32 	%r106, %r52, 8;
	add.s32 	%r107, %r106, 1;
	and.b32  	%r108, %r107, 3;
	neg.s32 	%r401, %r108;
	mov.u32 	%r404, %r46;
$L__BB6_64:
	.pragma "nounroll";
	mul.wide.u32 	%rd54, %r402, 4;
	add.s64 	%rd53, %rd16, %rd54;
	// begin inline asm
	ld.global.nc.u32 %r109, [%rd53];
	// end inline asm
	mov.b32 	%f121, %r109;
	add.f32 	%f417, %f417, %f121;
	add.s32 	%r404, %r404, 256;
	add.s32 	%r402, %r402, 256;
	add.s32 	%r401, %r401, 1;
	setp.ne.s32 	%p10, %r401, 0;
	@%p10 bra 	$L__BB6_64;
$L__BB6_65:
	setp.lt.u32 	%p11, %r52, 768;
	@%p11 bra 	$L__BB6_68;
	cvt.u64.u32 	%rd55, %r404;
	cvt.u64.u32 	%rd56, %r400;
	add.s64 	%rd57, %rd55, %rd56;
	shl.b64 	%rd58, %rd57, 2;
	add.s64 	%rd59, %rd58, %rd16;
	add.s64 	%rd124, %rd59, 2048;
	add.s32 	%r405, %r404, %r400;
$L__BB6_67:
	mul.wide.u32 	%rd64, %r405, 4;
	add.s64 	%rd60, %rd16, %rd64;
	// begin inline asm
	ld.global.nc.u32 %r110, [%rd60];
	// end inline asm
	mov.b32 	%f122, %r110;
	add.f32 	%f123, %f417, %f122;
	add.s64 	%rd61, %rd124, -1024;
	// begin inline asm
	ld.global.nc.u32 %r111, [%rd61];
	// end inline asm
	mov.b32 	%f124, %r111;
	add.f32 	%f125, %f123, %f124;
	// begin inline asm
	ld.global.nc.u32 %r112, [%rd124];
	// end inline asm
	mov.b32 	%f126, %r112;
	add.f32 	%f127, %f125, %f126;
	add.s64 	%rd63, %rd124, 1024;
	// begin inline asm
	ld.global.nc.u32 %r113, [%rd63];
	// end inline asm
	mov.b32 	%f128, %r113;
	add.f32 	%f417, %f127, %f128;
	add.s32 	%r404, %r404, 1024;
	add.s64 	%rd124, %rd124, 4096;
	add.s32 	%r405, %r405, 1024;
	setp.lt.s32 	%p12, %r404, %r51;
	@%p12 bra 	$L__BB6_67;
$L__BB6_68:
	// begin inline asm
	mov.u32 %r114, %laneid;
	// end inline asm
	mov.b32 	%r116, %f417;
	mov.b32 	%r117, 1;
	mov.b32 	%r138, 31;
	mov.b32 	%r139, -1;
	// begin inline asm
	shfl.sync.down.b32 %r115, %r116, %r117, %r138, %r139;
	// end inline asm
	setp.gt.s32 	%p13, %r114, 30;
	mov.b32 	%f129, %r115;
	add.f32 	%f130, %f417, %f129;
	selp.f32 	%f131, %f417, %f130, %p13;
	mov.b32 	%r121, %f131;
	mov.b32 	%r122, 2;
	// begin inline asm
	shfl.sync.down.b32 %r120, %r121, %r122, %r138, %r139;
	// end inline asm
	setp.gt.s32 	%p14, %r114, 29;
	mov.b32 	%f132, %r120;
	add.f32 	%f133, %f131, %f132;
	selp.f32 	%f134, %f131, %f133, %p14;
	mov.b32 	%r126, %f134;
	mov.b32 	%r127, 4;
	// begin inline asm
	shfl.sync.down.b32 %r125, %r126, %r127, %r138, %r139;
	// end inline asm
	setp.gt.s32 	%p15, %r114, 27;
	mov.b32 	%f135, %r125;
	add.f32 	%f136, %f134, %f135;
	selp.f32 	%f137, %f134, %f136, %p15;
	mov.b32 	%r131, %f137;
	mov.b32 	%r132, 8;
	// begin inline asm
	shfl.sync.down.b32 %r130, %r131, %r132, %r138, %r139;
	// end inline asm
	setp.gt.s32 	%p16, %r114, 23;
	mov.b32 	%f138, %r130;
	add.f32 	%f139, %f137, %f138;
	selp.f32 	%f140, %f137, %f139, %p16;
	mov.b32 	%r136, %f140;
	mov.b32 	%r137, 16;
	// begin inline asm
	shfl.sync.down.b32 %r135, %r136, %r137, %r138, %r139;
	// end inline asm
	setp.gt.s32 	%p17, %r114, 15;
	mov.b32 	%f141, %r135;
	add.f32 	%f54, %f140, %f141;
	selp.f32 	%f418, %f140, %f54, %p17;
	setp.ne.s32 	%p18, %r114, 0;
	@%p18 bra 	$L__BB6_70;
	shr.u32 	%r140, %r46, 3;
	and.b32  	%r141, %r140, 124;
	mov.u32 	%r142, _ZZN3cub18CUB_300001_SM_10006detail6reduce28DeviceReduceSingleTileKernelINS2_10policy_hubIfyN4cuda3std3__44plusIfEEE10Policy1000EPfSC_iS9_ffNS7_10__identityEEEvT0_T1_T2_T3_T4_T6_E12temp_storage;
	add.s32 	%r143, %r142, %r141;
	st.shared.f32 	[%r143+8], %f54;
$L__BB6_70:
	bar.sync 	0;
	setp.ne.s32 	%p19, %r46, 0;
	@%p19 bra 	$L__BB6_72;
	ld.shared.f32 	%f142, [_ZZN3cub18CUB_300001_SM_10006detail6reduce28DeviceReduceSingleTileKernelINS2_10policy_hubIfyN4cuda3std3__44plusIfEEE10Policy1000EPfSC_iS9_ffNS7_10__identityEEEvT0_T1_T2_T3_T4_T6_E12temp_storage+12];
	add.f32 	%f143, %f418, %f142;
	ld.shared.f32 	%f144, [_ZZN3cub18CUB_300001_SM_10006detail6reduce28DeviceReduceSingleTileKernelINS2_10policy_hubIfyN4cuda3std3__44plusIfEEE10Policy1000EPfSC_iS9_ffNS7_10__identityEEEvT0_T1_T2_T3_T4_T6_E12temp_storage+16];
	add.f32 	%f145, %f143, %f144;
	ld.shared.f32 	%f146, [_ZZN3cub18CUB_300001_SM_10006detail6reduce28DeviceReduceSingleTileKernelINS2_10policy_hubIfyN4cuda3std3__44plusIfEEE10Policy1000EPfSC_iS9_ffNS7_10__identityEEEvT0_T1_T2_T3_T4_T6_E12temp_storage+20];
	add.f32 	%f147, %f145, %f146;
	ld.shared.f32 	%f148, [_ZZN3cub18CUB_300001_SM_10006detail6reduce28DeviceReduceSingleTileKernelINS2_10policy_hubIfyN4cuda3std3__44plusIfEEE10Policy1000EPfSC_iS9_ffNS7_10__identityEEEvT0_T1_T2_T3_T4_T6_E12temp_storage+24];
	add.f32 	%f149, %f147, %f148;
	ld.shared.f32 	%f150, [_ZZN3cub18CUB_300001_SM_10006detail6reduce28DeviceReduceSingleTileKernelINS2_10policy_hubIfyN4cuda3std3__44plusIfEEE10Policy1000EPfSC_iS9_ffNS7_10__identityEEEvT0_T1_T2_T3_T4_T6_E12temp_storage+28];
	add.f32 	%f151, %f149, %f150;
	ld.shared.f32 	%f152, [_ZZN3cub18CUB_300001_SM_10006detail6reduce28DeviceReduceSingleTileKernelINS2_10policy_hubIfyN4cuda3std3__44plusIfEEE10Policy1000EPfSC_iS9_ffNS7_10__identityEEEvT0_T1_T2_T3_T4_T6_E12temp_storage+32];
	add.f32 	%f153, %f151, %f152;
	ld.shared.f32 	%f154, [_ZZN3cub18CUB_300001_SM_10006detail6reduce28DeviceReduceSingleTileKernelINS2_10policy_hubIfyN4cuda3std3__44plusIfEEE10Policy1000EPfSC_iS9_ffNS7_10__identityEEEvT0_T1_T2_T3_T4_T6_E12temp_storage+36];
	add.f32 	%f418, %f153, %f154;
$L__BB6_72:
	mov.u32 	%r379, %tid.x;
	setp.ne.s32 	%p95, %r379, 0;
	@%p95 bra 	$L__BB6_74;
	add.f32 	%f391, %f58, %f418;
	st.global.f32 	[%rd1], %f391;
$L__BB6_74:
	ret;

}


// ===== COMPILED SASS (sm_100) =====

	.target	sm_100

	.elftype	@"ET_EXEC"


//--------------------- .note.nv.tkinfo           --------------------------
	.section	.note.nv.tkinfo,"",@"SHT_NOTE"
	.sectionflags	@"SHF_NOTE_NV_TKINFO"
	.tkinfo
        /*0018*/ 	.word	0x00000002
        /*0030*/ 	.string	""
        /*0030*/ 	.string	"ptxas"
        /*0030*/ 	.string	"Cuda compilation tools, release 13.0, V13.0.88"
        /*0030*/ 	.string	"Build cuda_13.0.r13.0/compiler.36424714_0"
        /*0030*/ 	.string	"-arch sm_100 -m 64 "



//--------------------- .note.nv.cuinfo           --------------------------
	.section	.note.nv.cuinfo,"",@"SHT_NOTE"
	.sectionflags	@"SHF_NOTE_NV_CUINFO"
        /*0018*/ 	.short	0x0002
        /*001a*/ 	.short	0x0064
        /*001c*/ 	.short	0x0082
	.zero		2


//--------------------- .nv.info                  --------------------------
	.section	.nv.info,"",@"SHT_CUDA_INFO"
	.align	4


	//----- nvinfo : EIATTR_REGCOUNT
	.align		4
        /*0000*/ 	.byte	0x04, 0x2f
        /*0002*/ 	.short	(.L_44 - .L_43)
	.align		4
.L_43:
        /*0004*/ 	.word	index@(_ZN3cub18CUB_300001_SM_10006detail11EmptyKernelIvEEvv)
        /*0008*/ 	.word	0x00000004


	//----- nvinfo : EIATTR_FRAME_SIZE
	.align		4
.L_44:
        /*000c*/ 	.byte	0x04, 0x11
        /*000e*/ 	.short	(.L_46 - .L_45)
	.align		4
.L_45:
        /*0010*/ 	.word	index@(_ZN3cub18CUB_300001_SM_10006detail11EmptyKernelIvEEvv)
        /*0014*/ 	.word	0x00000000


	//----- nvinfo : EIATTR_REGCOUNT
	.align		4
.L_46:
        /*0018*/ 	.byte	0x04, 0x2f
        /*001a*/ 	.short	(.L_48 - .L_47)
	.align		4
.L_47:
        /*001c*/ 	.word	index@(_ZN3cub18CUB_300001_SM_10006detail6reduce28DeviceReduceSingleTileKernelINS2_10policy_hubIfjN4cuda3std3__44plusIfEEE10Policy1000EN6thrust24THRUST_300001_SM_1000_NS6detail15normal_iteratorINSD_10device_ptrIfEEEEPfjS9_ff6squareIfEEEvT0_T1_T2_T3_T4_T6_)
        /*0020*/ 	.word	0x00000020


	//----- nvinfo : EIATTR_FRAME_SIZE
	.align		4
.L_48:
        /*0024*/ 	.byte	0x04, 0x11
        /*0026*/ 	.short	(.L_50 - .L_49)
	.align		4
.L_49:
        /*0028*/ 	.word	index@(_ZN3cub18CUB_300001_SM_10006detail6reduce28DeviceReduceSingleTileKernelINS2_10policy_hubIfjN4cuda3std3__44plusIfEEE10Policy1000EN6thrust24THRUST_300001_SM_1000_NS6detail15normal_iteratorINSD_10device_ptrIfEEEEPfjS9_ff6squareIfEEEvT0_T1_T2_T3_T4_T6_)
        /*002c*/ 	.word	0x00000000


	//----- nvinfo : EIATTR_REGCOUNT
	.align		4
.L_50:
        /*0030*/ 	.byte	0x04, 0x2f
        /*0032*/ 	.short	(.L_52 - .L_51)
	.align		4
.L_51:
        /*0034*/ 	.word	index@(_ZN3cub18CUB_300001_SM_10006detail6reduce18DeviceReduceKernelINS2_10policy_hubIfjN4cuda3std3__44plusIfEEE10Policy1000EN6thrust24THRUST_300001_SM_1000_NS6detail15normal_iteratorINSD_10device_ptrIfEEEEjS9_f6squareIfEEEvT0_PT3_T1_NS0_13GridEvenShareISO_EET2_T4_)
        /*0038*/ 	.word	0x00000020


	//----- nvinfo : EIATTR_FRAME_SIZE
	.align		4
.L_52:
        /*003c*/ 	.byte	0x04, 0x11
        /*003e*/ 	.short	(.L_54 - .L_53)
	.align		4
.L_53:
        /*0040*/ 	.word	index@(_ZN3cub18CUB_300001_SM_10006detail6reduce18DeviceReduceKernelINS2_10policy_hubIfjN4cuda3std3__44plusIfEEE10Policy1000EN6thrust24THRUST_300001_SM_1000_NS6detail15normal_iteratorINSD_10device_ptrIfEEEEjS9_f6squareIfEEEvT0_PT3_T1_NS0_13GridEvenShareISO_EET2_T4_)
        /*0044*/ 	.word	0x00000000


	//----- nvinfo : EIATTR_REGCOUNT
	.align		4
.L_54:
        /*0048*/ 	.byte	0x04, 0x2f
        /*004a*/ 	.short	(.L_56 - .L_55)
	.align		4
.L_55:
        /*004c*/ 	.word	index@(_ZN3cub18CUB_300001_SM_10006detail6reduce28DeviceReduceSingleTileKernelINS2_10policy_hubIfjN4cuda3std3__44plusIfEEE10Policy1000EPfSC_iS9_ffNS7_10__identityEEEvT0_T1_T2_T3_T4_T6_)
        /*0050*/ 	.word	0x0000001e


	//----- nvinfo : EIATTR_FRAME_SIZE
	.align		4
.L_56:
        /*0054*/ 	.byte	0x04, 0x11
        /*0056*/ 	.short	(.L_58 - .L_57)
	.align		4
.L_57:
        /*0058*/ 	.word	index@(_ZN3cub18CUB_300001_SM_10006detail6reduce28DeviceReduceSingleTileKernelINS2_10policy_hubIfjN4cuda3std3__44plusIfEEE10Policy1000EPfSC_iS9_ffNS7_10__identityEEEvT0_T1_T2_T3_T4_T6_)
        /*005c*/ 	.word	0x00000000


	//----- nvinfo : EIATTR_REGCOUNT
	.align		4
.L_58:
        /*0060*/ 	.byte	0x04, 0x2f
        /*0062*/ 	.short	(.L_60 - .L_59)
	.align		4
.L_59:
        /*0064*/ 	.word	index@(_ZN3cub18CUB_300001_SM_10006detail6reduce28DeviceReduceSingleTileKernelINS2_10policy_hubIfyN4cuda3std3__44plusIfEEE10Policy1000EN6thrust24THRUST_300001_SM_1000_NS6detail15normal_iteratorINSD_10device_ptrIfEEEEPfyS9_ff6squareIfEEEvT0_T1_T2_T3_T4_T6_)
        /*0068*/ 	.word	0x00000020


	//----- nvinfo : EIATTR_FRAME_SIZE
	.align		4
.L_60:
        /*006c*/ 	.byte	0x04, 0x11
        /*006e*/ 	.short	(.L_62 - .L_61)
	.align		4
.L_61:
        /*0070*/ 	.word	index@(_ZN3cub18CUB_300001_SM_10006detail6reduce28DeviceReduceSingleTileKernelINS2_10policy_hubIfyN4cuda3std3__44plusIfEEE10Policy1000EN6thrust24THRUST_300001_SM_1000_NS6detail15normal_iteratorINSD_10device_ptrIfEEEEPfyS9_ff6squareIfEEEvT0_T1_T2_T3_T4_T6_)
        /*0074*/ 	.word	0x00000000


	//----- nvinfo : EIATTR_REGCOUNT
	.align		4
.L_62:
        /*0078*/ 	.byte	0x04, 0x2f
        /*007a*/ 	.short	(.L_64 - .L_63)
	.align		4
.L_63:
        /*007c*/ 	.word	index@(_ZN3cub18CUB_300001_SM_10006detail6reduce18DeviceReduceKernelINS2_10policy_hubIfyN4cuda3std3__44plusIfEEE10Policy1000EN6thrust24THRUST_300001_SM_1000_NS6detail15normal_iteratorINSD_10device_ptrIfEEEEyS9_f6squareIfEEEvT0_PT3_T1_NS0_13GridEvenShareISO_EET2_T4_)
        /*0080*/ 	.word	0x0000001f


	//----- nvinfo : EIATTR_FRAME_SIZE
	.align		4
.L_64:
        /*0084*/ 	.byte	0x04, 0x11
        /*0086*/ 	.short	(.L_66 - .L_65)
	.align		4
.L_65:
        /*0088*/ 	.word	index@(_ZN3cub18CUB_300001_SM_10006detail6reduce18DeviceReduceKernelINS2_10policy_hubIfyN4cuda3std3__44plusIfEEE10Policy1000EN6thrust24THRUST_300001_SM_1000_NS6detail15normal_iteratorINSD_10device_ptrIfEEEEyS9_f6squareIfEEEvT0_PT3_T1_NS0_13GridEvenShareISO_EET2_T4_)
        /*008c*/ 	.word	0x00000000


	//----- nvinfo : EIATTR_REGCOUNT
	.align		4
.L_66:
        /*0090*/ 	.byte	0x04, 0x2f
        /*0092*/ 	.short	(.L_68 - .L_67)
	.align		4
.L_67:
        /*0094*/ 	.word	index@(_ZN3cub18CUB_300001_SM_10006detail6reduce28DeviceReduceSingleTileKernelINS2_10policy_hubIfyN4cuda3std3__44plusIfEEE10Policy1000EPfSC_iS9_ffNS7_10__identityEEEvT0_T1_T2_T3_T4_T6_)
        /*0098*/ 	.word	0x0000001e


	//----- nvinfo : EIATTR_FRAME_SIZE
	.align		4
.L_68:
        /*009c*/ 	.byte	0x04, 0x11
        /*009e*/ 	.short	(.L_70 - .L_69)
	.align		4
.L_69:
        /*00a0*/ 	.word	index@(_ZN3cub18CUB_300001_SM_10006detail6reduce28DeviceReduceSingleTileKernelINS2_10policy_hubIfyN4cuda3std3__44plusIfEEE10Policy1000EPfSC_iS9_ffNS7_10__identityEEEvT0_T1_T2_T3_T4_T6_)
        /*00a4*/ 	.word	0x00000000


	//----- nvinfo : EIATTR_MIN_STACK_SIZE
	.align		4
.L_70:
        /*00a8*/ 	.byte	0x04, 0x12
        /*00aa*/ 	.short	(.L_72 - .L_71)
	.align		4
.L_71:
        /*00ac*/ 	.word	index@(_ZN3cub18CUB_300001_SM_10006detail6reduce28DeviceReduceSingleTileKernelINS2_10policy_hubIfyN4cuda3std3__44plusIfEEE10Policy1000EPfSC_iS9_ffNS7_10__identityEEEvT0_T1_T2_T3_T4_T6_)
        /*00b0*/ 	.word	0x00000000


	//----- nvinfo : EIATTR_MIN_STACK_SIZE
	.align		4
.L_72:
        /*00b4*/ 	.byte	0x04, 0x12
        /*00b6*/ 	.short	(.L_74 - .L_73)
	.align		4
.L_73:
        /*00b8*/ 	.word	index@(_ZN3cub18CUB_300001_SM_10006detail6reduce18DeviceReduceKernelINS2_10policy_hubIfyN4cuda3std3__44plusIfEEE10Policy1000EN6thrust24THRUST_300001_SM_1000_NS6detail15normal_iteratorINSD_10device_ptrIfEEEEyS9_f6squareIfEEEvT0_PT3_T1_NS0_13GridEvenShareISO_EET2_T4_)
        /*00bc*/ 	.word	0x00000000


	//----- nvinfo : EIATTR_MIN_STACK_SIZE
	.align		4
.L_74:
        /*00c0*/ 	.byte	0x04, 0x12
        /*00c2*/ 	.short	(.L_76 - .L_75)
	.align		4
.L_75:
        /*00c4*/ 	.word	index@(_ZN3cub18CUB_300001_SM_10006detail6reduce28DeviceReduceSingleTileKernelINS2_10policy_hubIfyN4cuda3std3__44plusIfEEE10Policy1000EN6thrust24THRUST_300001_SM_1000_NS6detail15normal_iteratorINSD_10device_ptrIfEEEEPfyS9_ff6squareIfEEEvT0_T1_T2_T3_T4_T6_)
        /*00c8*/ 	.word	0x00000000


	//----- nvinfo : EIATTR_MIN_STACK_SIZE
	.align		4
.L_76:
        /*00cc*/ 	.byte	0x04, 0x12
        /*00ce*/ 	.short	(.L_78 - .L_77)
	.align		4
.L_77:
        /*00d0*/ 	.word	index@(_ZN3cub18CUB_300001_SM_10006detail6reduce28DeviceReduceSingleTileKernelINS2_10policy_hubIfjN4cuda3std3__44plusIfEEE10Policy1000EPfSC_iS9_ffNS7_10__identityEEEvT0_T1_T2_T3_T4_T6_)
        /*00d4*/ 	.word	0x00000000


	//----- nvinfo : EIATTR_MIN_STACK_SIZE
	.align		4
.L_78:
        /*00d8*/ 	.byte	0x04, 0x12
        /*00da*/ 	.short	(.L_80 - .L_79)
	.align		4
.L_79:
        /*00dc*/ 	.word	index@(_ZN3cub18CUB_300001_SM_10006detail6reduce18DeviceReduceKernelINS2_10policy_hubIfjN4cuda3std3__44plusIfEEE10Policy1000EN6thrust24THRUST_300001_SM_1000_NS6detail15normal_iteratorINSD_10device_ptrIfEEEEjS9_f6squareIfEEEvT0_PT3_T1_NS0_13GridEvenShareISO_EET2_T4_)
        /*00e0*/ 	.word	0x00000000


	//----- nvinfo : EIATTR_MIN_STACK_SIZE
	.align		4
.L_80:
        /*00e4*/ 	.byte	0x04, 0x12
        /*00e6*/ 	.short	(.L_82 - .L_81)
	.align		4
.L_81:
        /*00e8*/ 	.word	index@(_ZN3cub18CUB_300001_SM_10006detail6reduce28DeviceReduceSingleTileKernelINS2_10policy_hubIfjN4cuda3std3__44plusIfEEE10Policy1000EN6thrust24THRUST_300001_SM_1000_NS6detail15normal_iteratorINSD_10device_ptrIfEEEEPfjS9_ff6squareIfEEEvT0_T1_T2_T3_T4_T6_)
        /*00ec*/ 	.word	0x00000000


	//----- nvinfo : EIATTR_MIN_STACK_SIZE
	.align		4
.L_82:
        /*00f0*/ 	.byte	0x04, 0x12
        /*00f2*/ 	.short	(.L_84 - .L_83)
	.align		4
.L_83:
        /*00f4*/ 	.word	index@(_ZN3cub18CUB_300001_SM_10006detail11EmptyKernelIvEEvv)
        /*00f8*/ 	.word	0x00000000
.L_84:


//--------------------- .nv.compat                --------------------------
	.section	.nv.compat,"",@"SHT_CUDA_COMPAT_INFO"
	.align	4
        /*0000*/ 	.byte	0x02, 0x09, 0x00, 0x00, 0x02, 0x02, 0x01, 0x00, 0x02, 0x05, 0x05, 0x00, 0x03, 0x07, 0x01, 0x01
        /*0010*/ 	.byte	0x02, 0x03, 0x00, 0x00, 0x02, 0x06, 0x01, 0x00, 0x04, 0x0b, 0x08, 0x00, 0x09, 0x00, 0x00, 0x00
        /*0020*/ 	.byte	0x00, 0x00, 0x00, 0x00


//--------------------- .nv.info._ZN3cub18CUB_300001_SM_10006detail6reduce28DeviceReduceSingleTileKernelINS2_10policy_hubIfyN4cuda3std3__44plusIfEEE10Policy1000EPfSC_iS9_ffNS7_10__identityEEEvT0_T1_T2_T3_T4_T6_ --------------------------
	.section	.nv.info._ZN3cub18CUB_300001_SM_10006detail6reduce28DeviceReduceSingleTileKernelINS2_10policy_hubIfyN4cuda3std3__44plusIfEEE10Policy1000EPfSC_iS9_ffNS7_10__identityEEEvT0_T1_T2_T3_T4_T6_,"",@"SHT_CUDA_INFO"
	.sectionflags	@""
	.align	4


	//----- nvinfo : EIATTR_CUDA_API_VERSION
	.align		4
        /*0000*/ 	.byte	0x04, 0x37
        /*0002*/ 	.short	(.L_86 - .L_85)
.L_85:
        /*0004*/ 	.word	0x00000082


	//----- nvinfo : EIATTR_KPARAM_INFO
	.align		4
.L_86:
        /*0008*/ 	.byte	0x04, 0x17
        /*000a*/ 	.short	(.L_88 - .L_87)
.L_87:
        /*000c*/ 	.word	0x00000000
        /*0010*/ 	.short	0x0005
        /*0012*/ 	.short	0x001c
        /*0014*/ 	.byte	0x00, 0xf0, 0x05, 0x00


	//----- nvinfo : EIATTR_KPARAM_INFO
	.align		4
.L_88:
        /*0018*/ 	.byte	0x04, 0x17
        /*001a*/ 	.short	(.L_90 - .L_89)
.L_89:
        /*001c*/ 	.word	0x00000000
        /*0020*/ 	.short	0x0004
        /*0022*/ 	.short	0x0018
        /*0024*/ 	.byte	0x00, 0xf0, 0x11, 0x00


	//----- nvinfo : EIATTR_KPARAM_INFO
	.align		4
.L_90:
        /*0028*/ 	.byte	0x04, 0x17
        /*002a*/ 	.short	(.L_92 - .L_91)
.L_91:
        /*002c*/ 	.word	0x00000000
        /*0030*/ 	.short	0x0003
        /*0032*/ 	.short	0x0014
        /*0034*/ 	.byte	0x00, 0xf0, 0x05, 0x00


	//----- nvinfo : EIATTR_KPARAM_INFO
	.align		4
.L_92:
        /*0038*/ 	.byte	0x04, 0x17
        /*003a*/ 	.short	(.L_94 - .L_93)
.L_93:
        /*003c*/ 	.word	0x00000000
        /*0040*/ 	.short	0x0002
        /*0042*/ 	.short	0x0010
        /*0044*/ 	.byte	0x00, 0xf0, 0x11, 0x00


	//----- nvinfo : EIATTR_KPARAM_INFO
	.align		4
.L_94:
        /*0048*/ 	.byte	0x04, 0x17
        /*004a*/ 	.short	(.L_96 - .L_95)
.L_95:
        /*004c*/ 	.word	0x00000000
        /*0050*/ 	.short	0x0001
        /*0052*/ 	.short	0x0008
        /*0054*/ 	.byte	0x00, 0xf5, 0x21, 0x00


	//----- nvinfo : EIATTR_KPARAM_INFO
	.align		4
.L_96:
        /*0058*/ 	.byte	0x04, 0x17
        /*005a*/ 	.short	(.L_98 - .L_97)
.L_97:
        /*005c*/ 	.word	0x00000000
        /*0060*/ 	.short	0x0000
        /*0062*/ 	.short	0x0000
        /*0064*/ 	.byte	0x00, 0xf5, 0x21, 0x00


	//----- nvinfo : EIATTR_SPARSE_MMA_MASK
	.align		4
.L_98:
        /*0068*/ 	.byte	0x03, 0x50
        /*006a*/ 	.short	0x0000


	//----- nvinfo : EIATTR_MAXREG_COUNT
	.align		4
        /*006c*/ 	.byte	0x03, 0x1b
        /*006e*/ 	.short	0x00ff


	//----- nvinfo : EIATTR_NUM_BARRIERS
	.align		4
        /*0070*/ 	.byte	0x02, 0x4c
        /*0072*/ 	.byte	0x01
	.zero		1


	//----- nvinfo : EIATTR_MERCURY_ISA_VERSION
	.align		4
        /*0074*/ 	.byte	0x03, 0x5f
        /*0076*/ 	.short	0x0101


	//----- nvinfo : EIATTR_COOP_GROUP_MASK_REGIDS
	.align		4
        /*0078*/ 	.byte	0x04, 0x29
        /*007a*/ 	.short	(.L_100 - .L_99)


	//   ....[0]....
.L_99:
        /*007c*/ 	.word	0xffffffff


	//   ....[1]....
        /*0080*/ 	.word	0xffffffff


	//   ....[2]....
        /*0084*/ 	.word	0xffffffff


	//   ....[3]....
        /*0088*/ 	.word	0xffffffff


	//   ....[4]....
        /*008c*/ 	.word	0xffffffff


	//   ....[5]....
        /*0090*/ 	.word	0xffffffff


	//   ....[6]....
        /*0094*/ 	.word	0xffffffff


	//   ....[7]....
        /*0098*/ 	.word	0xffffffff


	//   ....[8]....
        /*009c*/ 	.word	0xffffffff


	//   ....[9]....
        /*00a0*/ 	.word	0xffffffff


	//   ....[10]....
        /*00a4*/ 	.word	0xffffffff


	//   ....[11]....
        /*00a8*/ 	.word	0xffffffff


	//   ....[12]....
        /*00ac*/ 	.word	0xffffffff


	//   ....[13]....
        /*00b0*/ 	.word	0xffffffff


	//   ....[14]....
        /*00b4*/ 	.word	0xffffffff


	//   ....[15]....
        /*00b8*/ 	.word	0xffffffff


	//   ....[16]....
        /*00bc*/ 	.word	0xffffffff


	//   ....[17]....
        /*00c0*/ 	.word	0xffffffff


	//   ....[18]....
        /*00c4*/ 	.word	0xffffffff


	//   ....[19]....
        /*00c8*/ 	.word	0xffffffff


	//   ....[20]....
        /*00cc*/ 	.word	0xffffffff


	//   ....[21]....
        /*00d0*/ 	.word	0xffffffff


	//   ....[22]....
        /*00d4*/ 	.word	0xffffffff


	//   ....[23]....
        /*00d8*/ 	.word	0xffffffff


	//   ....[24]....
        /*00dc*/ 	.word	0xffffffff


	//   ....[25]....
        /*00e0*/ 	.word	0xffffffff


	//   ....[26]....
        /*00e4*/ 	.word	0xffffffff


	//   ....[27]....
        /*00e8*/ 	.word	0xffffffff


	//   ....[28]....
        /*00ec*/ 	.word	0xffffffff


	//   ....[29]....
        /*00f0*/ 	.word	0xffffffff


	//----- nvinfo : EIATTR_COOP_GROUP_INSTR_OFFSETS
	.align		4
.L_100:
        /*00f4*/ 	.byte	0x04, 0x28
        /*00f6*/ 	.short	(.L_102 - .L_101)


	//   ....[0]....
.L_101:
        /*00f8*/ 	.word	0x00000980


	//   ....[1]....
        /*00fc*/ 	.word	0x000009e0


	//   ....[2]....
        /*0100*/ 	.word	0x00000a50


	//   ....[3]....
        /*0104*/ 	.word	0x00000aa0


	//   ....[4]....
        /*0108*/ 	.word	0x00000ad0


	//   ....[5]....
        /*010c*/ 	.word	0x00000c90


	//   ....[6]....
        /*0110*/ 	.word	0x00000d20


	//   ....[7]....
        /*0114*/ 	.word	0x00000d60


	//   ....[8]....
        /*0118*/ 	.word	0x00000db0


	//   ....[9]....
        /*011c*/ 	.word	0x00000df0


	//   ....[10]....
        /*0120*/ 	.word	0x00001c00


	//   ....[11]....
        /*0124*/ 	.word	0x00001c80


	//   ....[12]....
        /*0128*/ 	.word	0x00001cd0


	//   ....[13]....
        /*012c*/ 	.word	0x00001d10


	//   ....[14]....
        /*0130*/ 	.word	0x00001d40


	//   ....[15]....
        /*0134*/ 	.word	0x00002700


	//   ....[16]....
        /*0138*/ 	.word	0x00002760


	//   ....[17]....
        /*013c*/ 	.word	0x000027d0


	//   ....[18]....
        /*0140*/ 	.word	0x00002820


	//   ....[19]....
        /*0144*/ 	.word	0x00002850


	//   ....[20]....
        /*0148*/ 	.word	0x00002a10


	//   ....[21]....
        /*014c*/ 	.word	0x00002a90


	//   ....[22]....
        /*0150*/ 	.word	0x00002ad0


	//   ....[23]....
        /*0154*/ 	.word	0x00002b10


	//   ....[24]....
        /*0158*/ 	.word	0x00002b70


	//   ....[25]....
        /*015c*/ 	.word	0x00003b00


	//   ....[26]....
        /*0160*/ 	.word	0x00003b80


	//   ....[27]....
        /*0164*/ 	.word	0x00003bd0


	//   ....[28]....
        /*0168*/ 	.word	0x00003c10


	//   ....[29]....
        /*016c*/ 	.word	0x00003c40


	//----- nvinfo : EIATTR_VRC_CTA_INIT_COUNT
	.align		4
.L_102:
        /*0170*/ 	.byte	0x02, 0x4a
	.zero		1
	.zero		1


	//----- nvinfo : EIATTR_EXIT_INSTR_OFFSETS
	.align		4
        /*0174*/ 	.byte	0x04, 0x1c
        /*0176*/ 	.short	(.L_104 - .L_103)


	//   ....[0]....
.L_103:
        /*0178*/ 	.word	0x00000080


	//   ....[1]....
        /*017c*/ 	.word	0x000000c0


	//   ....[2]....
        /*0180*/ 	.word	0x00003d90


	//   ....[3]....
        /*0184*/ 	.word	0x00003de0


	//----- nvinfo : EIATTR_MAX_THREADS
	.align		4
.L_104:
        /*0188*/ 	.byte	0x04, 0x05
        /*018a*/ 	.short	(.L_106 - .L_105)
.L_105:
        /*018c*/ 	.word	0x00000100
        /*0190*/ 	.word	0x00000001
        /*0194*/ 	.word	0x00000001


	//----- nvinfo : EIATTR_CRS_STACK_SIZE
	.align		4
.L_106:
        /*0198*/ 	.byte	0x04, 0x1e
        /*019a*/ 	.short	(.L_108 - .L_107)
.L_107:
        /*019c*/ 	.word	0x00000000


	//----- nvinfo : EIATTR_CBANK_PARAM_SIZE
	.align		4
.L_108:
        /*01a0*/ 	.byte	0x03, 0x19
        /*01a2*/ 	.short	0x001d


	//----- nvinfo : EIATTR_PARAM_CBANK
	.align		4
        /*01a4*/ 	.byte	0x04, 0x0a
        /*01a6*/ 	.short	(.L_110 - .L_109)
	.align		4
.L_109:
        /*01a8*/ 	.word	index@(.nv.constant0._ZN3cub18CUB_300001_SM_10006detail6reduce28DeviceReduceSingleTileKernelINS2_10policy_hubIfyN4cuda3std3__44plusIfEEE10Policy1000EPfSC_iS9_ffNS7_10__identityEEEvT0_T1_T2_T3_T4_T6_)
        /*01ac*/ 	.short	0x0380
        /*01ae*/ 	.short	0x001d


	//----- nvinfo : EIATTR_SW_WAR
	.align		4
.L_110:
        /*01b0*/ 	.byte	0x04, 0x36
        /*01b2*/ 	.short	(.L_112 - .L_111)
.L_111:
        /*01b4*/ 	.word	0x00000008
.L_112:


//--------------------- .nv.info._ZN3cub18CUB_300001_SM_10006detail6reduce18DeviceReduceKernelINS2_10policy_hubIfyN4cuda3std3__44plusIfEEE10Policy1000EN6thrust24THRUST_300001_SM_1000_NS6detail15normal_iteratorINSD_10device_ptrIfEEEEyS9_f6squareIfEEEvT0_PT3_T1_NS0_13GridEvenShareISO_EET2_T4_ --------------------------
	.section	.nv.info._ZN3cub18CUB_300001_SM_10006detail6reduce18DeviceReduceKernelINS2_10policy_hubIfyN4cuda3std3__44plusIfEEE10Policy1000EN6thrust24THRUST_300001_SM_1000_NS6detail15normal_iteratorINSD_10device_ptrIfEEEEyS9_f6squareIfEEEvT0_PT3_T1_NS0_13GridEvenShareISO_EET2_T4_,"",@"SHT_CUDA_INFO"
	.sectionflags	@""
	.align	4


	//----- nvinfo : EIATTR_CUDA_API_VERSION
	.align		4
        /*0000*/ 	.byte	0x04, 0x37
        /*0002*/ 	.short	(.L_114 - .L_113)
.L_113:
        /*0004*/ 	.word	0x00000082


	//----- nvinfo : EIATTR_KPARAM_INFO
	.align		4
.L_114:
        /*0008*/ 	.byte	0x04, 0x17
        /*000a*/ 	.short	(.L_116 - .L_115)
.L_115:
        /*000c*/ 	.word	0x00000000
        /*0010*/ 	.short	0x0005
        /*0012*/ 	.short	0x0061
        /*0014*/ 	.byte	0x00, 0xf0, 0x05, 0x00


	//----- nvinfo : EIATTR_KPARAM_INFO
	.align		4
.L_116:
        /*0018*/ 	.byte	0x04, 0x17
        /*001a*/ 	.short	(.L_118 - .L_117)
.L_117:
        /*001c*/ 	.word	0x00000000
        /*0020*/ 	.short	0x0004
        /*0022*/ 	.short	0x0060
        /*0024*/ 	.byte	0x00, 0xf0, 0x05, 0x00


	//----- nvinfo : EIATTR_KPARAM_INFO
	.align		4
.L_118:
        /*0028*/ 	.byte	0x04, 0x17
        /*002a*/ 	.short	(.L_120 - .L_119)
.L_119:
        /*002c*/ 	.word	0x00000000
        /*0030*/ 	.short	0x0003
        /*0032*/ 	.short	0x0018
        /*0034*/ 	.byte	0x00, 0xf0, 0x21, 0x01


	//----- nvinfo : EIATTR_KPARAM_INFO
	.align		4
.L_120:
        /*0038*/ 	.byte	0x04, 0x17
        /*003a*/ 	.short	(.L_122 - .L_121)
.L_121:
        /*003c*/ 	.word	0x00000000
        /*0040*/ 	.short	0x0002
        /*0042*/ 	.short	0x0010
        /*0044*/ 	.byte	0x00, 0xf0, 0x21, 0x00


	//----- nvinfo : EIATTR_KPARAM_INFO
	.align		4
.L_122:
        /*0048*/ 	.byte	0x04, 0x17
        /*004a*/ 	.short	(.L_124 - .L_123)
.L_123:
        /*004c*/ 	.word	0x00000000
        /*0050*/ 	.short	0x0001
        /*0052*/ 	.short	0x0008
        /*0054*/ 	.byte	0x00, 0xf5, 0x21, 0x00


	//----- nvinfo : EIATTR_KPARAM_INFO
	.align		4
.L_124:
        /*0058*/ 	.byte	0x04, 0x17
        /*005a*/ 	.short	(.L_126 - .L_125)
.L_125:
        /*005c*/ 	.word	0x00000000
        /*0060*/ 	.short	0x0000
        /*0062*/ 	.short	0x0000
        /*0064*/ 	.byte	0x00, 0xf0, 0x21, 0x00


	//----- nvinfo : EIATTR_SPARSE_MMA_MASK
	.align		4
.L_126:
        /*0068*/ 	.byte	0x03, 0x50
        /*006a*/ 	.short	0x0000


	//----- nvinfo : EIATTR_MAXREG_COUNT
	.align		4
        /*006c*/ 	.byte	0x03, 0x1b
        /*006e*/ 	.short	0x00ff


	//----- nvinfo : EIATTR_NUM_BARRIERS
	.align		4
        /*0070*/ 	.byte	0x02, 0x4c
        /*0072*/ 	.byte	0x01
	.zero		1


	//----- nvinfo : EIATTR_MERCURY_ISA_VERSION
	.align		4
        /*0074*/ 	.byte	0x03, 0x5f
        /*0076*/ 	.short	0x0101


	//----- nvinfo : EIATTR_COOP_GROUP_MASK_REGIDS
	.align		4
        /*0078*/ 	.byte	0x04, 0x29
        /*007a*/ 	.short	(.L_128 - .L_127)


	//   ....[0]....
.L_127:
        /*007c*/ 	.word	0xffffffff


	//   ....[1]....
        /*0080*/ 	.word	0xffffffff


	//   ....[2]....
        /*0084*/ 	.word	0xffffffff


	//   ....[3]....
        /*0088*/ 	.word	0xffffffff


	//   ....[4]....
        /*008c*/ 	.word	0xffffffff


	//   ....[5]....
        /*0090*/ 	.word	0xffffffff


	//   ....[6]....
        /*0094*/ 	.word	0xffffffff


	//   ....[7]....
        /*0098*/ 	.word	0xffffffff


	//   ....[8]....
        /*009c*/ 	.word	0xffffffff


	//   ....[9]....
        /*00a0*/ 	.word	0xffffffff


	//   ....[10]....
        /*00a4*/ 	.word	0xffffffff


	//   ....[11]....
        /*00a8*/ 	.word	0xffffffff


	//   ....[12]....
        /*00ac*/ 	.word	0xffffffff


	//   ....[13]....
        /*00b0*/ 	.word	0xffffffff


	//   ....[14]....
        /*00b4*/ 	.word	0xffffffff


	//----- nvinfo : EIATTR_COOP_GROUP_INSTR_OFFSETS
	.align		4
.L_128:
        /*00b8*/ 	.byte	0x04, 0x28
        /*00ba*/ 	.short	(.L_130 - .L_129)


	//   ....[0]....
.L_129:
        /*00bc*/ 	.word	0x000009c0


	//   ....[1]....
        /*00c0*/ 	.word	0x00000a20


	//   ....[2]....
        /*00c4*/ 	.word	0x00000a90


	//   ....[3]....
        /*00c8*/ 	.word	0x00000ae0


	//   ....[4]....
        /*00cc*/ 	.word	0x00000b10


	//   ....[5]....
        /*00d0*/ 	.word	0x00000cd0


	//   ....[6]....
        /*00d4*/ 	.word	0x00000d60


	//   ....[7]....
        /*00d8*/ 	.word	0x00000da0


	//   ....[8]....
        /*00dc*/ 	.word	0x00000df0


	//   ....[9]....
        /*00e0*/ 	.word	0x00000e30


	//   ....[10]....
        /*00e4*/ 	.word	0x000020e0


	//   ....[11]....
        /*00e8*/ 	.word	0x00002170


	//   ....[12]....
        /*00ec*/ 	.word	0x000021c0


	//   ....[13]....
        /*00f0*/ 	.word	0x00002200


	//   ....[14]....
        /*00f4*/ 	.word	0x00002230


	//----- nvinfo : EIATTR_VRC_CTA_INIT_COUNT
	.align		4
.L_130:
        /*00f8*/ 	.byte	0x02, 0x4a
	.zero		1
	.zero		1


	//----- nvinfo : EIATTR_EXIT_INSTR_OFFSETS
	.align		4
        /*00fc*/ 	.byte	0x04, 0x1c
        /*00fe*/ 	.short	(.L_132 - .L_131)


	//   ....[0]....
.L_131:
        /*0100*/ 	.word	0x00002380


	//   ....[1]....
        /*0104*/ 	.word	0x000023e0


	//----- nvinfo : EIATTR_MAX_THREADS
	.align		4
.L_132:
        /*0108*/ 	.byte	0x04, 0x05
        /*010a*/ 	.short	(.L_134 - .L_133)
.L_133:
        /*010c*/ 	.word	0x00000100
        /*0110*/ 	.word	0x00000001
        /*0114*/ 	.word	0x00000001


	//----- nvinfo : EIATTR_CRS_STACK_SIZE
	.align		4
.L_134:
        /*0118*/ 	.byte	0x04, 0x1e
        /*011a*/ 	.short	(.L_136 - .L_135)
.L_135:
        /*011c*/ 	.word	0x00000000


	//----- nvinfo : EIATTR_CBANK_PARAM_SIZE
	.align		4
.L_136:
        /*0120*/ 	.byte	0x03, 0x19
        /*0122*/ 	.short	0x0062


	//----- nvinfo : EIATTR_PARAM_CBANK
	.align		4
        /*0124*/ 	.byte	0x04, 0x0a
        /*0126*/ 	.short	(.L_138 - .L_137)
	.align		4
.L_137:
        /*0128*/ 	.word	index@(.nv.constant0._ZN3cub18CUB_300001_SM_10006detail6reduce18DeviceReduceKernelINS2_10policy_hubIfyN4cuda3std3__44plusIfEEE10Policy1000EN6thrust24THRUST_300001_SM_1000_NS6detail15normal_iteratorINSD_10device_ptrIfEEEEyS9_f6squareIfEEEvT0_PT3_T1_NS0_13GridEvenShareISO_EET2_T4_)
        /*012c*/ 	.short	0x0380
        /*012e*/ 	.short	0x0062


	//----- nvinfo : EIATTR_SW_WAR
	.align		4
.L_138:
        /*0130*/ 	.byte	0x04, 0x36
        /*0132*/ 	.short	(.L_140 - .L_139)
.L_139:
        /*0134*/ 	.word	0x00000008
.L_140:


//--------------------- .nv.info._ZN3cub18CUB_300001_SM_10006detail6reduce28DeviceReduceSingleTileKernelINS2_10policy_hubIfyN4cuda3std3__44plusIfEEE10Policy1000EN6thrust24THRUST_300001_SM_1000_NS6detail15normal_iteratorINSD_10device_ptrIfEEEEPfyS9_ff6squareIfEEEvT0_T1_T2_T3_T4_T6_ --------------------------
	.section	.nv.info._ZN3cub18CUB_300001_SM_10006detail6reduce28DeviceReduceSingleTileKernelINS2_10policy_hubIfyN4cuda3std3__44plusIfEEE10Policy1000EN6thrust24THRUST_300001_SM_1000_NS6detail15normal_iteratorINSD_10device_ptrIfEEEEPfyS9_ff6squareIfEEEvT0_T1_T2_T3_T4_T6_,"",@"SHT_CUDA_INFO"
	.sectionflags	@""
	.align	4


	//----- nvinfo : EIATTR_CUDA_API_VERSION
	.align		4
        /*0000*/ 	.byte	0x04, 0x37
        /*0002*/ 	.short	(.L_142 - .L_141)
.L_141:
        /*0004*/ 	.word	0x00000082


	//----- nvinfo : EIATTR_KPARAM_INFO
	.align		4
.L_142:
        /*0008*/ 	.byte	0x04, 0x17
        /*000a*/ 	.short	(.L_144 - .L_143)
.L_143:
        /*000c*/ 	.word	0x00000000
        /*0010*/ 	.short	0x0005
        /*0012*/ 	.short	0x0020
        /*0014*/ 	.byte	0x00, 0xf0, 0x05, 0x00


	//----- nvinfo : EIATTR_KPARAM_INFO
	.align		4
.L_144:
        /*0018*/ 	.byte	0x04, 0x17
        /*001a*/ 	.short	(.L_146 - .L_145)
.L_145:
        /*001c*/ 	.word	0x00000000
        /*0020*/ 	.short	0x0004
        /*0022*/ 	.short	0x001c
        /*0024*/ 	.byte	0x00, 0xf0, 0x11, 0x00


	//----- nvinfo : EIATTR_KPARAM_INFO
	.align		4
.L_146:
        /*0028*/ 	.byte	0x04, 0x17
        /*002a*/ 	.short	(.L_148 - .L_147)
.L_147:
        /*002c*/ 	.word	0x00000000
        /*0030*/ 	.short	0x0003
        /*0032*/ 	.short	0x0018
        /*0034*/ 	.byte	0x00, 0xf0, 0x05, 0x00


	//----- nvinfo : EIATTR_KPARAM_INFO
	.align		4
.L_148:
        /*0038*/ 	.byte	0x04, 0x17
        /*003a*/ 	.short	(.L_150 - .L_149)
.L_149:
        /*003c*/ 	.word	0x00000000
        /*0040*/ 	.short	0x0002
        /*0042*/ 	.short	0x0010
        /*0044*/ 	.byte	0x00, 0xf0, 0x21, 0x00


	//----- nvinfo : EIATTR_KPARAM_INFO
	.align		4
.L_150:
        /*0048*/ 	.byte	0x04, 0x17
        /*004a*/ 	.short	(.L_152 - .L_151)
.L_151:
        /*004c*/ 	.word	0x00000000
        /*0050*/ 	.short	0x0001
        /*0052*/ 	.short	0x0008
        /*0054*/ 	.byte	0x00, 0xf5, 0x21, 0x00


	//----- nvinfo : EIATTR_KPARAM_INFO
	.align		4
.L_152:
        /*0058*/ 	.byte	0x04, 0x17
        /*005a*/ 	.short	(.L_154 - .L_153)
.L_153:
        /*005c*/ 	.word	0x00000000
        /*0060*/ 	.short	0x0000
        /*0062*/ 	.short	0x0000
        /*0064*/ 	.byte	0x00, 0xf0, 0x21, 0x00


	//----- nvinfo : EIATTR_SPARSE_MMA_MASK
	.align		4
.L_154:
        /*0068*/ 	.byte	0x03, 0x50
        /*006a*/ 	.short	0x0000


	//----- nvinfo : EIATTR_MAXREG_COUNT
	.align		4
        /*006c*/ 	.byte	0x03, 0x1b
        /*006e*/ 	.short	0x00ff


	//----- nvinfo : EIATTR_NUM_BARRIERS
	.align		4
        /*0070*/ 	.byte	0x02, 0x4c
        /*0072*/ 	.byte	0x01
	.zero		1


	//----- nvinfo : EIATTR_MERCURY_ISA_VERSION
	.align		4
        /*0074*/ 	.byte	0x03, 0x5f
        /*0076*/ 	.short	0x0101


	//----- nvinfo : EIATTR_COOP_GROUP_MASK_REGIDS
	.align		4
        /*0078*/ 	.byte	0x04, 0x29
        /*007a*/ 	.short	(.L_156 - .L_155)


	//   ....[0]....
.L_155:
        /*007c*/ 	.word	0xffffffff


	//   ....[1]....
        /*0080*/ 	.word	0xffffffff


	//   ....[2]....
        /*0084*/ 	.word	0xffffffff


	//   ....[3]....
        /*0088*/ 	.word	0xffffffff


	//   ....[4]....
        /*008c*/ 	.word	0xffffffff


	//   ....[5]....
        /*0090*/ 	.word	0xffffffff


	//   ....[6]....
        /*0094*/ 	.word	0xffffffff


	//   ....[7]....
        /*0098*/ 	.word	0xffffffff


	//   ....[8]....
        /*009c*/ 	.word	0xffffffff


	//   ....[9]....
        /*00a0*/ 	.word	0xffffffff


	//   ....[10]....
        /*00a4*/ 	.word	0xffffffff


	//   ....[11]....
        /*00a8*/ 	.word	0xffffffff


	//   ....[12]....
        /*00ac*/ 	.word	0xffffffff


	//   ....[13]....
        /*00b0*/ 	.word	0xffffffff


	//   ....[14]....
        /*00b4*/ 	.word	0xffffffff


	//----- nvinfo : EIATTR_COOP_GROUP_INSTR_OFFSETS
	.align		4
.L_156:
        /*00b8*/ 	.byte	0x04, 0x28
        /*00ba*/ 	.short	(.L_158 - .L_157)


	//   ....[0]....
.L_157:
        /*00bc*/ 	.word	0x00000940


	//   ....[1]....
        /*00c0*/ 	.word	0x000009a0


	//   ....[2]....
        /*00c4*/ 	.word	0x00000a10


	//   ....[3]....
        /*00c8*/ 	.word	0x00000a60


	//   ....[4]....
        /*00cc*/ 	.word	0x00000a90


	//   ....[5]....
        /*00d0*/ 	.word	0x00000c50


	//   ....[6]....
        /*00d4*/ 	.word	0x00000ce0


	//   ....[7]....
        /*00d8*/ 	.word	0x00000d30


	//   ....[8]....
        /*00dc*/ 	.word	0x00000d70


	//   ....[9]....
        /*00e0*/ 	.word	0x00000db0


	//   ....[10]....
        /*00e4*/ 	.word	0x00001ed0


	//   ....[11]....
        /*00e8*/ 	.word	0x00001f50


	//   ....[12]....
        /*00ec*/ 	.word	0x00001fa0


	//   ....[13]....
        /*00f0*/ 	.word	0x00001fe0


	//   ....[14]....
        /*00f4*/ 	.word	0x00002010


	//----- nvinfo : EIATTR_VRC_CTA_INIT_COUNT
	.align		4
.L_158:
        /*00f8*/ 	.byte	0x02, 0x4a
	.zero		1
	.zero		1


	//----- nvinfo : EIATTR_EXIT_INSTR_OFFSETS
	.align		4
        /*00fc*/ 	.byte	0x04, 0x1c
        /*00fe*/ 	.short	(.L_160 - .L_159)


	//   ....[0]....
.L_159:
        /*0100*/ 	.word	0x000000a0


	//   ....[1]....
        /*0104*/ 	.word	0x000000e0


	//   ....[2]....
        /*0108*/ 	.word	0x00002150


	//   ....[3]....
        /*010c*/ 	.word	0x000021a0


	//----- nvinfo : EIATTR_MAX_THREADS
	.align		4
.L_160:
        /*0110*/ 	.byte	0x04, 0x05
        /*0112*/ 	.short	(.L_162 - .L_161)
.L_161:
        /*0114*/ 	.word	0x00000100
        /*0118*/ 	.word	0x00000001
        /*011c*/ 	.word	0x00000001


	//----- nvinfo : EIATTR_CRS_STACK_SIZE
	.align		4
.L_162:
        /*0120*/ 	.byte	0x04, 0x1e
        /*0122*/ 	.short	(.L_164 - .L_163)
.L_163:
        /*0124*/ 	.word	0x00000000


	//----- nvinfo : EIATTR_CBANK_PARAM_SIZE
	.align		4
.L_164:
        /*0128*/ 	.byte	0x03, 0x19
        /*012a*/ 	.short	0x0021


	//----- nvinfo : EIATTR_PARAM_CBANK
	.align		4
        /*012c*/ 	.byte	0x04, 0x0a
        /*012e*/ 	.short	(.L_166 - .L_165)
	.align		4
.L_165:
        /*0130*/ 	.word	index@(.nv.constant0._ZN3cub18CUB_300001_SM_10006detail6reduce28DeviceReduceSingleTileKernelINS2_10policy_hubIfyN4cuda3std3__44plusIfEEE10Policy1000EN6thrust24THRUST_300001_SM_1000_NS6detail15normal_iteratorINSD_10device_ptrIfEEEEPfyS9_ff6squareIfEEEvT0_T1_T2_T3_T4_T6_)
        /*0134*/ 	.short	0x0380
        /*0136*/ 	.short	0x0021


	//----- nvinfo : EIATTR_SW_WAR
	.align		4
.L_166:
        /*0138*/ 	.byte	0x04, 0x36
        /*013a*/ 	.short	(.L_168 - .L_167)
.L_167:
        /*013c*/ 	.word	0x00000008
.L_168:


//--------------------- .nv.info._ZN3cub18CUB_300001_SM_10006detail6reduce28DeviceReduceSingleTileKernelINS2_10policy_hubIfjN4cuda3std3__44plusIfEEE10Policy1000EPfSC_iS9_ffNS7_10__identityEEEvT0_T1_T2_T3_T4_T6_ --------------------------
	.section	.nv.info._ZN3cub18CUB_300001_SM_10006detail6reduce28DeviceReduceSingleTileKernelINS2_10policy_hubIfjN4cuda3std3__44plusIfEEE10Policy1000EPfSC_iS9_ffNS7_10__identityEEEvT0_T1_T2_T3_T4_T6_,"",@"SHT_CUDA_INFO"
	.sectionflags	@""
	.align	4


	//----- nvinfo : EIATTR_CUDA_API_VERSION
	.align		4
        /*0000*/ 	.byte	0x04, 0x37
        /*0002*/ 	.short	(.L_170 - .L_169)
.L_169:
        /*0004*/ 	.word	0x00000082


	//----- nvinfo : EIATTR_KPARAM_INFO
	.align		4
.L_170:
        /*0008*/ 	.byte	0x04, 0x17
        /*000a*/ 	.short	(.L_172 - .L_171)
.L_171:
        /*000c*/ 	.word	0x00000000
        /*0010*/ 	.short	0x0005
        /*0012*/ 	.short	0x001c
        /*0014*/ 	.byte	0x00, 0xf0, 0x05, 0x00


	//----- nvinfo : EIATTR_KPARAM_INFO
	.align		4
.L_172:
        /*0018*/ 	.byte	0x04, 0x17
        /*001a*/ 	.short	(.L_174 - .L_173)
.L_173:
        /*001c*/ 	.word	0x00000000
        /*0020*/ 	.short	0x0004
        /*0022*/ 	.short	0x0018
        /*0024*/ 	.byte	0x00, 0xf0, 0x11, 0x00


	//----- nvinfo : EIATTR_KPARAM_INFO
	.align		4
.L_174:
        /*0028*/ 	.byte	0x04, 0x17
        /*002a*/ 	.short	(.L_176 - .L_175)
.L_175:
        /*002c*/ 	.word	0x00000000
        /*0030*/ 	.short	0x0003
        /*0032*/ 	.short	0x0014
        /*0034*/ 	.byte	0x00, 0xf0, 0x05, 0x00


	//----- nvinfo : EIATTR_KPARAM_INFO
	.align		4
.L_176:
        /*0038*/ 	.byte	0x04, 0x17
        /*003a*/ 	.short	(.L_178 - .L_177)
.L_177:
        /*003c*/ 	.word	0x00000000
        /*0040*/ 	.short	0x0002
        /*0042*/ 	.short	0x0010
        /*0044*/ 	.byte	0x00, 0xf0, 0x11, 0x00


	//----- nvinfo : EIATTR_KPARAM_INFO
	.align		4
.L_178:
        /*0048*/ 	.byte	0x04, 0x17
        /*004a*/ 	.short	(.L_180 - .L_179)
.L_179:
        /*004c*/ 	.word	0x00000000
        /*0050*/ 	.short	0x0001
        /*0052*/ 	.short	0x0008
        /*0054*/ 	.byte	0x00, 0xf5, 0x21, 0x00


	//----- nvinfo : EIATTR_KPARAM_INFO
	.align		4
.L_180:
        /*0058*/ 	.byte	0x04, 0x17
        /*005a*/ 	.short	(.L_182 - .L_181)
.L_181:
        /*005c*/ 	.word	0x00000000
        /*0060*/ 	.short	0x0000
        /*0062*/ 	.short	0x0000
        /*0064*/ 	.byte	0x00, 0xf5, 0x21, 0x00


	//----- nvinfo : EIATTR_SPARSE_MMA_MASK
	.align		4
.L_182:
        /*0068*/ 	.byte	0x03, 0x50
        /*006a*/ 	.short	0x0000


	//----- nvinfo : EIATTR_MAXREG_COUNT
	.align		4
        /*006c*/ 	.byte	0x03, 0x1b
        /*006e*/ 	.short	0x0080


	//----- nvinfo : EIATTR_NUM_BARRIERS
	.align		4
        /*0070*/ 	.byte	0x02, 0x4c
        /*0072*/ 	.byte	0x01
	.zero		1


	//----- nvinfo : EIATTR_MERCURY_ISA_VERSION
	.align		4
        /*0074*/ 	.byte	0x03, 0x5f
        /*0076*/ 	.short	0x0101


	//----- nvinfo : EIATTR_UNUSED_LOAD_BYTE_OFFSET
	.align		4
        /*0078*/ 	.byte	0x04, 0x44
        /*007a*/ 	.short	(.L_184 - .L_183)


	//   ....[0]....
.L_183:
        /*007c*/ 	.word	0x00000b70
        /*0080*/ 	.word	0x0000fff0


	//   ....[1]....
        /*0084*/ 	.word	0x00000f80
        /*0088*/ 	.word	0x0000fff0


	//   ....[2]....
        /*008c*/ 	.word	0x00002010
        /*0090*/ 	.word	0x0000fff0


	//   ....[3]....
        /*0094*/ 	.word	0x00002bb0
        /*0098*/ 	.word	0x0000fff0


	//   ....[4]....
        /*009c*/ 	.word	0x00002fc0
        /*00a0*/ 	.word	0x0000fff0


	//   ....[5]....
        /*00a4*/ 	.word	0x00004140
        /*00a8*/ 	.word	0x0000fff0


	//----- nvinfo : EIATTR_COOP_GROUP_MASK_REGIDS
	.align		4
.L_184:
        /*00ac*/ 	.byte	0x04, 0x29
        /*00ae*/ 	.short	(.L_186 - .L_185)


	//   ....[0]....
.L_185:
        /*00b0*/ 	.word	0xffffffff


	//   ....[1]....
        /*00b4*/ 	.word	0xffffffff


	//   ....[2]....
        /*00b8*/ 	.word	0xffffffff


	//   ....[3]....
        /*00bc*/ 	.word	0xffffffff


	//   ....[4]....
        /*00c0*/ 	.word	0xffffffff


	//   ....[5]....
        /*00c4*/ 	.word	0xffffffff


	//   ....[6]....
        /*00c8*/ 	.word	0xffffffff


	//   ....[7]....
        /*00cc*/ 	.word	0xffffffff


	//   ....[8]....
        /*00d0*/ 	.word	0xffffffff


	//   ....[9]....
        /*00d4*/ 	.word	0xffffffff


	//   ....[10]....
        /*00d8*/ 	.word	0xffffffff


	//   ....[11]....
        /*00dc*/ 	.word	0xffffffff


	//   ....[12]....
        /*00e0*/ 	.word	0xffffffff


	//   ....[13]....
        /*00e4*/ 	.word	0xffffffff


	//   ....[14]....
        /*00e8*/ 	.word	0xffffffff


	//   ....[15]....
        /*00ec*/ 	.word	0xffffffff


	//   ....[16]....
        /*00f0*/ 	.word	0xffffffff


	//   ....[17]....
        /*00f4*/ 	.word	0xffffffff


	//   ....[18]....
        /*00f8*/ 	.word	0xffffffff


	//   ....[19]....
        /*00fc*/ 	.word	0xffffffff


	//   ....[20]....
        /*0100*/ 	.word	0xffffffff


	//   ....[21]....
        /*0104*/ 	.word	0xffffffff


	//   ....[22]....
        /*0108*/ 	.word	0xffffffff


	//   ....[23]....
        /*010c*/ 	.word	0xffffffff


	//   ....[24]....
        /*0110*/ 	.word	0xffffffff


	//   ....[25]....
        /*0114*/ 	.word	0xffffffff


	//   ....[26]....
        /*0118*/ 	.word	0xffffffff


	//   ....[27]....
        /*011c*/ 	.word	0xffffffff


	//   ....[28]....
        /*0120*/ 	.word	0xffffffff


	//   ....[29]....
        /*0124*/ 	.word	0xffffffff


	//----- nvinfo : EIATTR_COOP_GROUP_INSTR_OFFSETS
	.align		4
.L_186:
        /*0128*/ 	.byte	0x04, 0x28
        /*012a*/ 	.short	(.L_188 - .L_187)


	//   ....[0]....
.L_187:
        /*012c*/ 	.word	0x00000980


	//   ....[1]....
        /*0130*/ 	.word	0x000009e0


	//   ....[2]....
        /*0134*/ 	.word	0x00000a50


	//   ....[3]....
        /*0138*/ 	.word	0x00000aa0


	//   ....[4]....
        /*013c*/ 	.word	0x00000ad0


	//   ....[5]....
        /*0140*/ 	.word	0x00000d20


	//   ....[6]....
        /*0144*/ 	.word	0x00000db0


	//   ....[7]....
        /*0148*/ 	.word	0x00000df0


	//   ....[8]....
        /*014c*/ 	.word	0x00000e40


	//   ....[9]....
        /*0150*/ 	.word	0x00000e80


	//   ....[10]....
        /*0154*/ 	.word	0x00001e30


	//   ....[11]....
        /*0158*/ 	.word	0x00001eb0


	//   ....[12]....
        /*015c*/ 	.word	0x00001f00


	//   ....[13]....
        /*0160*/ 	.word	0x00001f40


	//   ....[14]....
        /*0164*/ 	.word	0x00001f70


	//   ....[15]....
        /*0168*/ 	.word	0x000029c0


	//   ....[16]....
        /*016c*/ 	.word	0x00002a20


	//   ....[17]....
        /*0170*/ 	.word	0x00002a90


	//   ....[18]....
        /*0174*/ 	.word	0x00002ae0


	//   ....[19]....
        /*0178*/ 	.word	0x00002b10


	//   ....[20]....
        /*017c*/ 	.word	0x00002d60


	//   ....[21]....
        /*0180*/ 	.word	0x00002de0


	//   ....[22]....
        /*0184*/ 	.word	0x00002e20


	//   ....[23]....
        /*0188*/ 	.word	0x00002e60


	//   ....[24]....
        /*018c*/ 	.word	0x00002ec0


	//   ....[25]....
        /*0190*/ 	.word	0x00003f60


	//   ....[26]....
        /*0194*/ 	.word	0x00003fe0


	//   ....[27]....
        /*0198*/ 	.word	0x00004030


	//   ....[28]....
        /*019c*/ 	.word	0x00004070


	//   ....[29]....
        /*01a0*/ 	.word	0x000040a0


	//----- nvinfo : EIATTR_VRC_CTA_INIT_COUNT
	.align		4
.L_188:
        /*01a4*/ 	.byte	0x02, 0x4a
	.zero		1
	.zero		1


	//----- nvinfo : EIATTR_EXIT_INSTR_OFFSETS
	.align		4
        /*01a8*/ 	.byte	0x04, 0x1c
        /*01aa*/ 	.short	(.L_190 - .L_189)


	//   ....[0]....
.L_189:
        /*01ac*/ 	.word	0x00000080


	//   ....[1]....
        /*01b0*/ 	.word	0x000000c0


	//   ....[2]....
        /*01b4*/ 	.word	0x00004280


	//   ....[3]....
        /*01b8*/ 	.word	0x000042d0


	//----- nvinfo : EIATTR_MAX_THREADS
	.align		4
.L_190:
        /*01bc*/ 	.byte	0x04, 0x05
        /*01be*/ 	.short	(.L_192 - .L_191)
.L_191:
        /*01c0*/ 	.word	0x00000200
        /*01c4*/ 	.word	0x00000001
        /*01c8*/ 	.word	0x00000001


	//----- nvinfo : EIATTR_CRS_STACK_SIZE
	.align		4
.L_192:
        /*01cc*/ 	.byte	0x04, 0x1e
        /*01ce*/ 	.short	(.L_194 - .L_193)
.L_193:
        /*01d0*/ 	.word	0x00000000


	//----- nvinfo : EIATTR_CBANK_PARAM_SIZE
	.align		4
.L_194:
        /*01d4*/ 	.byte	0x03, 0x19
        /*01d6*/ 	.short	0x001d


	//----- nvinfo : EIATTR_PARAM_CBANK
	.align		4
        /*01d8*/ 	.byte	0x04, 0x0a
        /*01da*/ 	.short	(.L_196 - .L_195)
	.align		4
.L_195:
        /*01dc*/ 	.word	index@(.nv.constant0._ZN3cub18CUB_300001_SM_10006detail6reduce28DeviceReduceSingleTileKernelINS2_10policy_hubIfjN4cuda3std3__44plusIfEEE10Policy1000EPfSC_iS9_ffNS7_10__identityEEEvT0_T1_T2_T3_T4_T6_)
        /*01e0*/ 	.short	0x0380
        /*01e2*/ 	.short	0x001d


	//----- nvinfo : EIATTR_SW_WAR
	.align		4
.L_196:
        /*01e4*/ 	.byte	0x04, 0x36
        /*01e6*/ 	.short	(.L_198 - .L_197)
.L_197:
        /*01e8*/ 	.word	0x00000008
.L_198:


//--------------------- .nv.info._ZN3cub18CUB_300001_SM_10006detail6reduce18DeviceReduceKernelINS2_10policy_hubIfjN4cuda3std3__44plusIfEEE10Policy1000EN6thrust24THRUST_300001_SM_1000_NS6detail15normal_iteratorINSD_10device_ptrIfEEEEjS9_f6squareIfEEEvT0_PT3_T1_NS0_13GridEvenShareISO_EET2_T4_ --------------------------
	.section	.nv.info._ZN3cub18CUB_300001_SM_10006detail6reduce18DeviceReduceKernelINS2_10policy_hubIfjN4cuda3std3__44plusIfEEE10Policy1000EN6thrust24THRUST_300001_SM_1000_NS6detail15normal_iteratorINSD_10device_ptrIfEEEEjS9_f6squareIfEEEvT0_PT3_T1_NS0_13GridEvenShareISO_EET2_T4_,"",@"SHT_CUDA_INFO"
	.sectionflags	@""
	.align	4


	//----- nvinfo : EIATTR_CUDA_API_VERSION
	.align		4
        /*0000*/ 	.byte	0x04, 0x37
        /*0002*/ 	.short	(.L_200 - .L_199)
.L_199:
        /*0004*/ 	.word	0x00000082


	//----- nvinfo : EIATTR_KPARAM_INFO
	.align		4
.L_200:
        /*0008*/ 	.byte	0x04, 0x17
        /*000a*/ 	.short	(.L_202 - .L_201)
.L_201:
        /*000c*/ 	.word	0x00000000
        /*0010*/ 	.short	0x0005
        /*0012*/ 	.short	0x003d
        /*0014*/ 	.byte	0x00, 0xf0, 0x05, 0x00


	//----- nvinfo : EIATTR_KPARAM_INFO
	.align		4
.L_202:
        /*0018*/ 	.byte	0x04, 0x17
        /*001a*/ 	.short	(.L_204 - .L_203)
.L_203:
        /*001c*/ 	.word	0x00000000
        /*0020*/ 	.short	0x0004
        /*0022*/ 	.short	0x003c
        /*0024*/ 	.byte	0x00, 0xf0, 0x05, 0x00


	//----- nvinfo : EIATTR_KPARAM_INFO
	.align		4
.L_204:
        /*0028*/ 	.byte	0x04, 0x17
        /*002a*/ 	.short	(.L_206 - .L_205)
.L_205:
        /*002c*/ 	.word	0x00000000
        /*0030*/ 	.short	0x0003
        /*0032*/ 	.short	0x0014
        /*0034*/ 	.byte	0x00, 0xf0, 0xa1, 0x00


	//----- nvinfo : EIATTR_KPARAM_INFO
	.align		4
.L_206:
        /*0038*/ 	.byte	0x04, 0x17
        /*003a*/ 	.short	(.L_208 - .L_207)
.L_207:
        /*003c*/ 	.word	0x00000000
        /*0040*/ 	.short	0x0002
        /*0042*/ 	.short	0x0010
        /*0044*/ 	.byte	0x00, 0xf0, 0x11, 0x00


	//----- nvinfo : EIATTR_KPARAM_INFO
	.align		4
.L_208:
        /*0048*/ 	.byte	0x04, 0x17
        /*004a*/ 	.short	(.L_210 - .L_209)
.L_209:
        /*004c*/ 	.word	0x00000000
        /*0050*/ 	.short	0x0001
        /*0052*/ 	.short	0x0008
        /*0054*/ 	.byte	0x00, 0xf5, 0x21, 0x00


	//----- nvinfo : EIATTR_KPARAM_INFO
	.align		4
.L_210:
        /*0058*/ 	.byte	0x04, 0x17
        /*005a*/ 	.short	(.L_212 - .L_211)
.L_211:
        /*005c*/ 	.word	0x00000000
        /*0060*/ 	.short	0x0000
        /*0062*/ 	.short	0x0000
        /*0064*/ 	.byte	0x00, 0xf0, 0x21, 0x00


	//----- nvinfo : EIATTR_SPARSE_MMA_MASK
	.align		4
.L_212:
        /*0068*/ 	.byte	0x03, 0x50
        /*006a*/ 	.short	0x0000


	//----- nvinfo : EIATTR_MAXREG_COUNT
	.align		4
        /*006c*/ 	.byte	0x03, 0x1b
        /*006e*/ 	.short	0x0080


	//----- nvinfo : EIATTR_NUM_BARRIERS
	.align		4
        /*0070*/ 	.byte	0x02, 0x4c
        /*0072*/ 	.byte	0x01
	.zero		1


	//----- nvinfo : EIATTR_MERCURY_ISA_VERSION
	.align		4
        /*0074*/ 	.byte	0x03, 0x5f
        /*0076*/ 	.short	0x0101


	//----- nvinfo : EIATTR_UNUSED_LOAD_BYTE_OFFSET
	.align		4
        /*0078*/ 	.byte	0x04, 0x44
        /*007a*/ 	.short	(.L_214 - .L_213)


	//   ....[0]....
.L_213:
        /*007c*/ 	.word	0x00000df0
        /*0080*/ 	.word	0x0000fff0


	//   ....[1]....
        /*0084*/ 	.word	0x00001200
        /*0088*/ 	.word	0x0000fff0


	//   ....[2]....
        /*008c*/ 	.word	0x000027c0
        /*0090*/ 	.word	0x0000fff0


	//----- nvinfo : EIATTR_COOP_GROUP_MASK_REGIDS
	.align		4
.L_214:
        /*0094*/ 	.byte	0x04, 0x29
        /*0096*/ 	.short	(.L_216 - .L_215)


	//   ....[0]....
.L_215:
        /*0098*/ 	.word	0xffffffff


	//   ....[1]....
        /*009c*/ 	.word	0xffffffff


	//   ....[2]....
        /*00a0*/ 	.word	0xffffffff


	//   ....[3]....
        /*00a4*/ 	.word	0xffffffff


	//   ....[4]....
        /*00a8*/ 	.word	0xffffffff


	//   ....[5]....
        /*00ac*/ 	.word	0xffffffff


	//   ....[6]....
        /*00b0*/ 	.word	0xffffffff


	//   ....[7]....
        /*00b4*/ 	.word	0xffffffff


	//   ....[8]....
        /*00b8*/ 	.word	0xffffffff


	//   ....[9]....
        /*00bc*/ 	.word	0xffffffff


	//   ....[10]....
        /*00c0*/ 	.word	0xffffffff


	//   ....[11]....
        /*00c4*/ 	.word	0xffffffff


	//   ....[12]....
        /*00c8*/ 	.word	0xffffffff


	//   ....[13]....
        /*00cc*/ 	.word	0xffffffff


	//   ....[14]....
        /*00d0*/ 	.word	0xffffffff


	//----- nvinfo : EIATTR_COOP_GROUP_INSTR_OFFSETS
	.align		4
.L_216:
        /*00d4*/ 	.byte	0x04, 0x28
        /*00d6*/ 	.short	(.L_218 - .L_217)


	//   ....[0]....
.L_217:
        /*00d8*/ 	.word	0x00000c00


	//   ....[1]....
        /*00dc*/ 	.word	0x00000c60


	//   ....[2]....
        /*00e0*/ 	.word	0x00000cd0


	//   ....[3]....
        /*00e4*/ 	.word	0x00000d20


	//   ....[4]....
        /*00e8*/ 	.word	0x00000d50


	//   ....[5]....
        /*00ec*/ 	.word	0x00000fa0


	//   ....[6]....
        /*00f0*/ 	.word	0x00001030


	//   ....[7]....
        /*00f4*/ 	.word	0x00001080


	//   ....[8]....
        /*00f8*/ 	.word	0x000010c0


	//   ....[9]....
        /*00fc*/ 	.word	0x00001100


	//   ....[10]....
        /*0100*/ 	.word	0x000025d0


	//   ....[11]....
        /*0104*/ 	.word	0x00002660


	//   ....[12]....
        /*0108*/ 	.word	0x000026b0


	//   ....[13]....
        /*010c*/ 	.word	0x000026f0


	//   ....[14]....
        /*0110*/ 	.word	0x00002720


	//----- nvinfo : EIATTR_VRC_CTA_INIT_COUNT
	.align		4
.L_218:
        /*0114*/ 	.byte	0x02, 0x4a
	.zero		1
	.zero		1


	//----- nvinfo : EIATTR_EXIT_INSTR_OFFSETS
	.align		4
        /*0118*/ 	.byte	0x04, 0x1c
        /*011a*/ 	.short	(.L_220 - .L_219)


	//   ....[0]....
.L_219:
        /*011c*/ 	.word	0x00002900


	//   ....[1]....
        /*0120*/ 	.word	0x00002940


	//----- nvinfo : EIATTR_MAX_THREADS
	.align		4
.L_220:
        /*0124*/ 	.byte	0x04, 0x05
        /*0126*/ 	.short	(.L_222 - .L_221)
.L_221:
        /*0128*/ 	.word	0x00000200
        /*012c*/ 	.word	0x00000001
        /*0130*/ 	.word	0x00000001


	//----- nvinfo : EIATTR_CRS_STACK_SIZE
	.align		4
.L_222:
        /*0134*/ 	.byte	0x04, 0x1e
        /*0136*/ 	.short	(.L_224 - .L_223)
.L_223:
        /*0138*/ 	.word	0x00000000


	//----- nvinfo : EIATTR_CBANK_PARAM_SIZE
	.align		4
.L_224:
        /*013c*/ 	.byte	0x03, 0x19
        /*013e*/ 	.short	0x003e


	//----- nvinfo : EIATTR_PARAM_CBANK
	.align		4
        /*0140*/ 	.byte	0x04, 0x0a
        /*0142*/ 	.short	(.L_226 - .L_225)
	.align		4
.L_225:
        /*0144*/ 	.word	index@(.nv.constant0._ZN3cub18CUB_300001_SM_10006detail6reduce18DeviceReduceKernelINS2_10policy_hubIfjN4cuda3std3__44plusIfEEE10Policy1000EN6thrust24THRUST_300001_SM_1000_NS6detail15normal_iteratorINSD_10device_ptrIfEEEEjS9_f6squareIfEEEvT0_PT3_T1_NS0_13GridEvenShareISO_EET2_T4_)
        /*0148*/ 	.short	0x0380
        /*014a*/ 	.short	0x003e


	//----- nvinfo : EIATTR_SW_WAR
	.align		4
.L_226:
        /*014c*/ 	.byte	0x04, 0x36
        /*014e*/ 	.short	(.L_228 - .L_227)
.L_227:
        /*0150*/ 	.word	0x00000008
.L_228:


//--------------------- .nv.info._ZN3cub18CUB_300001_SM_10006detail6reduce28DeviceReduceSingleTileKernelINS2_10policy_hubIfjN4cuda3std3__44plusIfEEE10Policy1000EN6thrust24THRUST_300001_SM_1000_NS6detail15normal_iteratorINSD_10device_ptrIfEEEEPfjS9_ff6squareIfEEEvT0_T1_T2_T3_T4_T6_ --------------------------
	.section	.nv.info._ZN3cub18CUB_300001_SM_10006detail6reduce28DeviceReduceSingleTileKernelINS2_10policy_hubIfjN4cuda3std3__44plusIfEEE10Policy1000EN6thrust24THRUST_300001_SM_1000_NS6detail15normal_iteratorINSD_10device_ptrIfEEEEPfjS9_ff6squareIfEEEvT0_T1_T2_T3_T4_T6_,"",@"SHT_CUDA_INFO"
	.sectionflags	@""
	.align	4


	//----- nvinfo : EIATTR_CUDA_API_VERSION
	.align		4
        /*0000*/ 	.byte	0x04, 0x37
        /*0002*/ 	.short	(.L_230 - .L_229)
.L_229:
        /*0004*/ 	.word	0x00000082


	//----- nvinfo : EIATTR_KPARAM_INFO
	.align		4
.L_230:
        /*0008*/ 	.byte	0x04, 0x17
        /*000a*/ 	.short	(.L_232 - .L_231)
.L_231:
        /*000c*/ 	.word	0x00000000
        /*0010*/ 	.short	0x0005
        /*0012*/ 	.short	0x001c
        /*0014*/ 	.byte	0x00, 0xf0, 0x05, 0x00


	//----- nvinfo : EIATTR_KPARAM_INFO
	.align		4
.L_232:
        /*0018*/ 	.byte	0x04, 0x17
        /*001a*/ 	.short	(.L_234 - .L_233)
.L_233:
        /*001c*/ 	.word	0x00000000
        /*0020*/ 	.short	0x0004
        /*0022*/ 	.short	0x0018
        /*0024*/ 	.byte	0x00, 0xf0, 0x11, 0x00


	//----- nvinfo : EIATTR_KPARAM_INFO
	.align		4
.L_234:
        /*0028*/ 	.byte	0x04, 0x17
        /*002a*/ 	.short	(.L_236 - .L_235)
.L_235:
        /*002c*/ 	.word	0x00000000
        /*0030*/ 	.short	0x0003
        /*0032*/ 	.short	0x0014
        /*0034*/ 	.byte	0x00, 0xf0, 0x05, 0x00


	//----- nvinfo : EIATTR_KPARAM_INFO
	.align		4
.L_236:
        /*0038*/ 	.byte	0x04, 0x17
        /*003a*/ 	.short	(.L_238 - .L_237)
.L_237:
        /*003c*/ 	.word	0x00000000
        /*0040*/ 	.short	0x0002
        /*0042*/ 	.short	0x0010
        /*0044*/ 	.byte	0x00, 0xf0, 0x11, 0x00


	//----- nvinfo : EIATTR_KPARAM_INFO
	.align		4
.L_238:
        /*0048*/ 	.byte	0x04, 0x17
        /*004a*/ 	.short	(.L_240 - .L_239)
.L_239:
        /*004c*/ 	.word	0x00000000
        /*0050*/ 	.short	0x0001
        /*0052*/ 	.short	0x0008
        /*0054*/ 	.byte	0x00, 0xf5, 0x21, 0x00


	//----- nvinfo : EIATTR_KPARAM_INFO
	.align		4
.L_240:
        /*0058*/ 	.byte	0x04, 0x17
        /*005a*/ 	.short	(.L_242 - .L_241)
.L_241:
        /*005c*/ 	.word	0x00000000
        /*0060*/ 	.short	0x0000
        /*0062*/ 	.short	0x0000
        /*0064*/ 	.byte	0x00, 0xf0, 0x21, 0x00


	//----- nvinfo : EIATTR_SPARSE_MMA_MASK
	.align		4
.L_242:
        /*0068*/ 	.byte	0x03, 0x50
        /*006a*/ 	.short	0x0000


	//----- nvinfo : EIATTR_MAXREG_COUNT
	.align		4
        /*006c*/ 	.byte	0x03, 0x1b
        /*006e*/ 	.short	0x0080


	//----- nvinfo : EIATTR_NUM_BARRIERS
	.align		4
        /*0070*/ 	.byte	0x02, 0x4c
        /*0072*/ 	.byte	0x01
	.zero		1


	//----- nvinfo : EIATTR_MERCURY_ISA_VERSION
	.align		4
        /*0074*/ 	.byte	0x03, 0x5f
        /*0076*/ 	.short	0x0101


	//----- nvinfo : EIATTR_UNUSED_LOAD_BYTE_OFFSET
	.align		4
        /*0078*/ 	.byte	0x04, 0x44
        /*007a*/ 	.short	(.L_244 - .L_243)


	//   ....[0]....
.L_243:
        /*007c*/ 	.word	0x00000b10
        /*0080*/ 	.word	0x0000fff0


	//   ....[1]....
        /*0084*/ 	.word	0x00000f20
        /*0088*/ 	.word	0x0000fff0


	//   ....[2]....
        /*008c*/ 	.word	0x00002370
        /*0090*/ 	.word	0x0000fff0


	//----- nvinfo : EIATTR_COOP_GROUP_MASK_REGIDS
	.align		4
.L_244:
        /*0094*/ 	.byte	0x04, 0x29
        /*0096*/ 	.short	(.L_246 - .L_245)


	//   ....[0]....
.L_245:
        /*0098*/ 	.word	0xffffffff


	//   ....[1]....
        /*009c*/ 	.word	0xffffffff


	//   ....[2]....
        /*00a0*/ 	.word	0xffffffff


	//   ....[3]....
        /*00a4*/ 	.word	0xffffffff


	//   ....[4]....
        /*00a8*/ 	.word	0xffffffff


	//   ....[5]....
        /*00ac*/ 	.word	0xffffffff


	//   ....[6]....
        /*00b0*/ 	.word	0xffffffff


	//   ....[7]....
        /*00b4*/ 	.word	0xffffffff


	//   ....[8]....
        /*00b8*/ 	.word	0xffffffff


	//   ....[9]....
        /*00bc*/ 	.word	0xffffffff


	//   ....[10]....
        /*00c0*/ 	.word	0xffffffff


	//   ....[11]....
        /*00c4*/ 	.word	0xffffffff


	//   ....[12]....
        /*00c8*/ 	.word	0xffffffff


	//   ....[13]....
        /*00cc*/ 	.word	0xffffffff


	//   ....[14]....
        /*00d0*/ 	.word	0xffffffff


	//----- nvinfo : EIATTR_COOP_GROUP_INSTR_OFFSETS
	.align		4
.L_246:
        /*00d4*/ 	.byte	0x04, 0x28
        /*00d6*/ 	.short	(.L_248 - .L_247)


	//   ....[0]....
.L_247:
        /*00d8*/ 	.word	0x00000920


	//   ....[1]....
        /*00dc*/ 	.word	0x00000980


	//   ....[2]....
        /*00e0*/ 	.word	0x000009f0


	//   ....[3]....
        /*00e4*/ 	.word	0x00000a40


	//   ....[4]....
        /*00e8*/ 	.word	0x00000a70


	//   ....[5]....
        /*00ec*/ 	.word	0x00000cc0


	//   ....[6]....
        /*00f0*/ 	.word	0x00000d50


	//   ....[7]....
        /*00f4*/ 	.word	0x00000d90


	//   ....[8]....
        /*00f8*/ 	.word	0x00000de0


	//   ....[9]....
        /*00fc*/ 	.word	0x00000e20


	//   ....[10]....
        /*0100*/ 	.word	0x00002190


	//   ....[11]....
        /*0104*/ 	.word	0x00002210


	//   ....[12]....
        /*0108*/ 	.word	0x00002260


	//   ....[13]....
        /*010c*/ 	.word	0x000022a0


	//   ....[14]....
        /*0110*/ 	.word	0x000022d0


	//----- nvinfo : EIATTR_VRC_CTA_INIT_COUNT
	.align		4
.L_248:
        /*0114*/ 	.byte	0x02, 0x4a
	.zero		1
	.zero		1


	//----- nvinfo : EIATTR_EXIT_INSTR_OFFSETS
	.align		4
        /*0118*/ 	.byte	0x04, 0x1c
        /*011a*/ 	.short	(.L_250 - .L_249)


	//   ....[0]....
.L_249:
        /*011c*/ 	.word	0x00000080


	//   ....[1]....
        /*0120*/ 	.word	0x000000c0


	//   ....[2]....
        /*0124*/ 	.word	0x000024b0


	//   ....[3]....
        /*0128*/ 	.word	0x00002500


	//----- nvinfo : EIATTR_MAX_THREADS
	.align		4
.L_250:
        /*012c*/ 	.byte	0x04, 0x05
        /*012e*/ 	.short	(.L_252 - .L_251)
.L_251:
        /*0130*/ 	.word	0x00000200
        /*0134*/ 	.word	0x00000001
        /*0138*/ 	.word	0x00000001


	//----- nvinfo : EIATTR_CRS_STACK_SIZE
	.align		4
.L_252:
        /*013c*/ 	.byte	0x04, 0x1e
        /*013e*/ 	.short	(.L_254 - .L_253)
.L_253:
        /*0140*/ 	.word	0x00000000


	//----- nvinfo : EIATTR_CBANK_PARAM_SIZE
	.align		4
.L_254:
        /*0144*/ 	.byte	0x03, 0x19
        /*0146*/ 	.short	0x001d


	//----- nvinfo : EIATTR_PARAM_CBANK
	.align		4
        /*0148*/ 	.byte	0x04, 0x0a
        /*014a*/ 	.short	(.L_256 - .L_255)
	.align		4
.L_255:
        /*014c*/ 	.word	index@(.nv.constant0._ZN3cub18CUB_300001_SM_10006detail6reduce28DeviceReduceSingleTileKernelINS2_10policy_hubIfjN4cuda3std3__44plusIfEEE10Policy1000EN6thrust24THRUST_300001_SM_1000_NS6detail15normal_iteratorINSD_10device_ptrIfEEEEPfjS9_ff6squareIfEEEvT0_T1_T2_T3_T4_T6_)
        /*0150*/ 	.short	0x0380
        /*0152*/ 	.short	0x001d


	//----- nvinfo : EIATTR_SW_WAR
	.align		4
.L_256:
        /*0154*/ 	.byte	0x04, 0x36
        /*0156*/ 	.short	(.L_258 - .L_257)
.L_257:
        /*0158*/ 	.word	0x00000008
.L_258:


//--------------------- .nv.info._ZN3cub18CUB_300001_SM_10006detail11EmptyKernelIvEEvv --------------------------
	.section	.nv.info._ZN3cub18CUB_300001_SM_10006detail11EmptyKernelIvEEvv,"",@"SHT_CUDA_INFO"
	.sectionflags	@""
	.align	4


	//----- nvinfo : EIATTR_CUDA_API_VERSION
	.align		4
        /*0000*/ 	.byte	0x04, 0x37
        /*0002*/ 	.short	(.L_260 - .L_259)
.L_259:
        /*0004*/ 	.word	0x00000082


	//----- nvinfo : EIATTR_SPARSE_MMA_MASK
	.align		4
.L_260:
        /*0008*/ 	.byte	0x03, 0x50
        /*000a*/ 	.short	0x0000


	//----- nvinfo : EIATTR_MAXREG_COUNT
	.align		4
        /*000c*/ 	.byte	0x03, 0x1b
        /*000e*/ 	.short	0x00ff


	//----- nvinfo : EIATTR_MERCURY_ISA_VERSION
	.align		4
        /*0010*/ 	.byte	0x03, 0x5f
        /*0012*/ 	.short	0x0101


	//----- nvinfo : EIATTR_VRC_CTA_INIT_COUNT
	.align		4
        /*0014*/ 	.byte	0x02, 0x4a
	.zero		1
	.zero		1


	//----- nvinfo : EIATTR_EXIT_INSTR_OFFSETS
	.align		4
        /*0018*/ 	.byte	0x04, 0x1c
        /*001a*/ 	.short	(.L_262 - .L_261)


	//   ....[0]....
.L_261:
        /*001c*/ 	.word	0x00000010


	//----- nvinfo : EIATTR_SW_WAR
	.align		4
.L_262:
        /*0020*/ 	.byte	0x04, 0x36
        /*0022*/ 	.short	(.L_264 - .L_263)
.L_263:
        /*0024*/ 	.word	0x00000008
.L_264:


//--------------------- .nv.callgraph             --------------------------
	.section	.nv.callgraph,"",@"SHT_CUDA_CALLGRAPH"
	.align	4
	.sectionentsize	8
	.align		4
        /*0000*/ 	.word	0x00000000
	.align		4
        /*0004*/ 	.word	0xffffffff
	.align		4
        /*0008*/ 	.word	0x00000000
	.align		4
        /*000c*/ 	.word	0xfffffffe
	.align		4
        /*0010*/ 	.word	0x00000000
	.align		4
        /*0014*/ 	.word	0xfffffffd
	.align		4
        /*0018*/ 	.word	0x00000000
	.align		4
        /*001c*/ 	.word	0xfffffffc


//--------------------- .nv.constant4             --------------------------
	.section	.nv.constant4,"a",@progbits
	.align	8
	.align		8
.nv.constant4:
        /*0000*/ 	.dword	_ZN30_INTERNAL_a6934b1b_4_k_cu_main4cuda3std3__45__cpo5beginE
	.align		8
        /*0008*/ 	.dword	_ZN30_INTERNAL_a6934b1b_4_k_cu_main4cuda3std3__45__cpo3endE
	.align		8
        /*0010*/ 	.dword	_ZN30_INTERNAL_a6934b1b_4_k_cu_main4cuda3std3__45__cpo6cbeginE
	.align		8
        /*0018*/ 	.dword	_ZN30_INTERNAL_a6934b1b_4_k_cu_main4cuda3std3__45__cpo4cendE
	.align		8
        /*0020*/ 	.dword	_ZN30_INTERNAL_a6934b1b_4_k_cu_main4cuda3std3__45__cpo6rbeginE
	.align		8
        /*0028*/ 	.dword	_ZN30_INTERNAL_a6934b1b_4_k_cu_main4cuda3std3__45__cpo4rendE
	.align		8
        /*0030*/ 	.dword	_ZN30_INTERNAL_a6934b1b_4_k_cu_main4cuda3std3__45__cpo7crbeginE
	.align		8
        /*0038*/ 	.dword	_ZN30_INTERNAL_a6934b1b_4_k_cu_main4cuda3std3__45__cpo5crendE
	.align		8
        /*0040*/ 	.dword	_ZN30_INTERNAL_a6934b1b_4_k_cu_main4cuda3std3__432_GLOBAL__N__a6934b1b_4_k_cu_main6ignoreE
	.align		8
        /*0048*/ 	.dword	_ZN30_INTERNAL_a6934b1b_4_k_cu_main4cuda3std3__419piecewise_constructE
	.align		8
        /*0050*/ 	.dword	_ZN30_INTERNAL_a6934b1b_4_k_cu_main4cuda3std3__48in_placeE
	.align		8
        /*0058*/ 	.dword	_ZN30_INTERNAL_a6934b1b_4_k_cu_main4cuda3std3__420unreachable_sentinelE
	.align		8
        /*0060*/ 	.dword	_ZN30_INTERNAL_a6934b1b_4_k_cu_main4cuda3std3__47nulloptE
	.align		8
        /*0068*/ 	.dword	_ZN30_INTERNAL_a6934b1b_4_k_cu_main4cuda3std3__48unexpectE
	.align		8
        /*0070*/ 	.dword	_ZN30_INTERNAL_a6934b1b_4_k_cu_main4cuda3std6ranges3__45__cpo4swapE
	.align		8
        /*0078*/ 	.dword	_ZN30_INTERNAL_a6934b1b_4_k_cu_main4cuda3std6ranges3__45__cpo9iter_moveE
	.align		8
        /*0080*/ 	.dword	_ZN30_INTERNAL_a6934b1b_4_k_cu_main4cuda3std6ranges3__45__cpo5beginE
	.align		8
        /*0088*/ 	.dword	_ZN30_INTERNAL_a6934b1b_4_k_cu_main4cuda3std6ranges3__45__cpo3endE
	.align		8
        /*0090*/ 	.dword	_ZN30_INTERNAL_a6934b1b_4_k_cu_main4cuda3std6ranges3__45__cpo6cbeginE
	.align		8
        /*0098*/ 	.dword	_ZN30_INTERNAL_a6934b1b_4_k_cu_main4cuda3std6ranges3__45__cpo4cendE
	.align		8
        /*00a0*/ 	.dword	_ZN30_INTERNAL_a6934b1b_4_k_cu_main4cuda3std6ranges3__45__cpo7advanceE
	.align		8
        /*00a8*/ 	.dword	_ZN30_INTERNAL_a6934b1b_4_k_cu_main4cuda3std6ranges3__45__cpo9iter_swapE
	.align		8
        /*00b0*/ 	.dword	_ZN30_INTERNAL_a6934b1b_4_k_cu_main4cuda3std6ranges3__45__cpo4nextE
	.align		8
        /*00b8*/ 	.dword	_ZN30_INTERNAL_a6934b1b_4_k_cu_main4cuda3std6ranges3__45__cpo4prevE
	.align		8
        /*00c0*/ 	.dword	_ZN30_INTERNAL_a6934b1b_4_k_cu_main4cuda3std6ranges3__45__cpo4dataE
	.align		8
        /*00c8*/ 	.dword	_ZN30_INTERNAL_a6934b1b_4_k_cu_main4cuda3std6ranges3__45__cpo5cdataE
	.align		8
        /*00d0*/ 	.dword	_ZN30_INTERNAL_a6934b1b_4_k_cu_main4cuda3std6ranges3__45__cpo4sizeE
	.align		8
        /*00d8*/ 	.dword	_ZN30_INTERNAL_a6934b1b_4_k_cu_main4cuda3std6ranges3__45__cpo5ssizeE
	.align		8
        /*00e0*/ 	.dword	_ZN30_INTERNAL_a6934b1b_4_k_cu_main4cuda3std6ranges3__45__cpo8distanceE
	.align		8
        /*00e8*/ 	.dword	_ZN30_INTERNAL_a6934b1b_4_k_cu_main6thrust24THRUST_300001_SM_1000_NS8cuda_cub3parE
	.align		8
        /*00f0*/ 	.dword	_ZN30_INTERNAL_a6934b1b_4_k_cu_main6thrust24THRUST_300001_SM_1000_NS8cuda_cub10par_nosyncE
	.align		8
        /*00f8*/ 	.dword	_ZN30_INTERNAL_a6934b1b_4_k_cu_main6thrust24THRUST_300001_SM_1000_NS6system6detail10sequential3seqE
	.align		8
        /*0100*/ 	.dword	_ZN30_INTERNAL_a6934b1b_4_k_cu_main6thrust24THRUST_300001_SM_1000_NS12placeholders2_1E
	.align		8
        /*0108*/ 	.dword	_ZN30_INTERNAL_a6934b1b_4_k_cu_main6thrust24THRUST_300001_SM_1000_NS12placeholders2_2E
	.align		8
        /*0110*/ 	.dword	_ZN30_INTERNAL_a6934b1b_4_k_cu_main6thrust24THRUST_300001_SM_1000_NS12placeholders2_3E
	.align		8
        /*0118*/ 	.dword	_ZN30_INTERNAL_a6934b1b_4_k_cu_main6thrust24THRUST_300001_SM_1000_NS12placeholders2_4E
	.align		8
        /*0120*/ 	.dword	_ZN30_INTERNAL_a6934b1b_4_k_cu_main6thrust24THRUST_300001_SM_1000_NS12placeholders2_5E
	.align		8
        /*0128*/ 	.dword	_ZN30_INTERNAL_a6934b1b_4_k_cu_main6thrust24THRUST_300001_SM_1000_NS12placeholders2_6E
	.align		8
        /*0130*/ 	.dword	_ZN30_INTERNAL_a6934b1b_4_k_cu_main6thrust24THRUST_300001_SM_1000_NS12placeholders2_7E
	.align		8
        /*0138*/ 	.dword	_ZN30_INTERNAL_a6934b1b_4_k_cu_main6thrust24THRUST_300001_SM_1000_NS12placeholders2_8E
	.align		8
        /*0140*/ 	.dword	_ZN30_INTERNAL_a6934b1b_4_k_cu_main6thrust24THRUST_300001_SM_1000_NS12placeholders2_9E
	.align		8
        /*0148*/ 	.dword	_ZN30_INTERNAL_a6934b1b_4_k_cu_main6thrust24THRUST_300001_SM_1000_NS12placeholders3_10E
	.align		8
        /*0150*/ 	.dword	_ZN30_INTERNAL_a6934b1b_4_k_cu_main6thrust24THRUST_300001_SM_1000_NS3seqE


//--------------------- .text._ZN3cub18CUB_300001_SM_10006detail6reduce28DeviceReduceSingleTileKernelINS2_10policy_hubIfyN4cuda3std3__44plusIfEEE10Policy1000EPfSC_iS9_ffNS7_10__identityEEEvT0_T1_T2_T3_T4_T6_ --------------------------
	.section	.text._ZN3cub18CUB_300001_SM_10006detail6reduce28DeviceReduceSingleTileKernelINS2_10policy_hubIfyN4cuda3std3__44plusIfEEE10Policy1000EPfSC_iS9_ffNS7_10__identityEEEvT0_T1_T2_T3_T4_T6_,"ax",@progbits
	.align	128
        .global         _ZN3cub18CUB_300001_SM_10006detail6reduce28DeviceReduceSingleTileKernelINS2_10policy_hubIfyN4cuda3std3__44plusIfEEE10Policy1000EPfSC_iS9_ffNS7_10__identityEEEvT0_T1_T2_T3_T4_T6_
        .type           _ZN3cub18CUB_300001_SM_10006detail6reduce28DeviceReduceSingleTileKernelINS2_10policy_hubIfyN4cuda3std3__44plusIfEEE10Policy1000EPfSC_iS9_ffNS7_10__identityEEEvT0_T1_T2_T3_T4_T6_,@function
        .size           _ZN3cub18CUB_300001_SM_10006detail6reduce28DeviceReduceSingleTileKernelINS2_10policy_hubIfyN4cuda3std3__44plusIfEEE10Policy1000EPfSC_iS9_ffNS7_10__identityEEEvT0_T1_T2_T3_T4_T6_,(.L_x_236 - _ZN3cub18CUB_300001_SM_10006detail6reduce28DeviceReduceSingleTileKernelINS2_10policy_hubIfyN4cuda3std3__44plusIfEEE10Policy1000EPfSC_iS9_ffNS7_10__identityEEEvT0_T1_T2_T3_T4_T6_)
        .other          _ZN3cub18CUB_300001_SM_10006detail6reduce28DeviceReduceSingleTileKernelINS2_10policy_hubIfyN4cuda3std3__44plusIfEEE10Policy1000EPfSC_iS9_ffNS7_10__identityEEEvT0_T1_T2_T3_T4_T6_,@"STO_CUDA_ENTRY STV_DEFAULT"
_ZN3cub18CUB_300001_SM_10006detail6reduce28DeviceReduceSingleTileKernelINS2_10policy_hubIfyN4cuda3std3__44plusIfEEE10Policy1000EPfSC_iS9_ffNS7_10__identityEEEvT0_T1_T2_T3_T4_T6_:
.text._ZN3cub18CUB_300001_SM_10006detail6reduce28DeviceReduceSingleTileKernelINS2_10policy_hubIfyN4cuda3std3__44plusIfEEE10Policy1000EPfSC_iS9_ffNS7_10__identityEEEvT0_T1_T2_T3_T4_T6_:
[----:B------:R-:W-:Y:S01]  /*0000*/  LDC R1, c[0x0][0x37c] ;  /* 0x0000df00ff017b82 */ /* 0x000fe20000000800 */
[----:B------:R-:W0:Y:S01]  /*0010*/  LDCU UR4, c[0x0][0x390] ;  /* 0x00007200ff0477ac */ /* 0x000e220008000800 */
[----:B------:R-:W1:Y:S01]  /*0020*/  LDCU.64 UR6, c[0x0][0x358] ;  /* 0x00006b00ff0677ac */ /* 0x000e620008000a00 */
[----:B0-----:R-:W-:-:S04]  /*0030*/  MOV R20, UR4 ;  /* 0x0000000400147c02 */ /* 0x001fc80008000f00 */
[----:B------:R-:W-:-:S13]  /*0040*/  ISETP.NE.AND P0, PT, R20, RZ, PT ;  /* 0x000000ff1400720c */ /* 0x000fda0003f05270 */
[----:B-1----:R-:W-:Y:S05]  /*0050*/  @P0 BRA `(.L_x_0) ;  /* 0x00000000001c0947 */ /* 0x002fea0003800000 */
[----:B------:R-:W0:Y:S02]  /*0060*/  S2R R0, SR_TID.X ;  /* 0x0000000000007919 */ /* 0x000e240000002100 */
[----:B0-----:R-:W-:-:S13]  /*0070*/  ISETP.NE.AND P0, PT, R0, RZ, PT ;  /* 0x000000ff0000720c */ /* 0x001fda0003f05270 */
[----:B------:R-:W-:Y:S05]  /*0080*/  @P0 EXIT ;  /* 0x000000000000094d */ /* 0x000fea0003800000 */
[----:B------:R-:W0:Y:S08]  /*0090*/  LDC R5, c[0x0][0x398] ;  /* 0x0000e600ff057b82 */ /* 0x000e300000000800 */
[----:B------:R-:W0:Y:S02]  /*00a0*/  LDC.64 R2, c[0x0][0x388] ;  /* 0x0000e200ff027b82 */ /* 0x000e240000000a00 */
[----:B0-----:R-:W-:Y:S01]  /*00b0*/  STG.E desc[UR6][R2.64], R5 ;  /* 0x0000000502007986 */ /* 0x001fe2000c101906 */
[----:B------:R-:W-:Y:S05]  /*00c0*/  EXIT ;  /* 0x000000000000794d */ /* 0x000fea0003800000 */
.L_x_0:
[----:B------:R-:W0:Y:S01]  /*00d0*/  LDCU UR4, c[0x0][0x380] ;  /* 0x00007000ff0477ac */ /* 0x000e220008000800 */
[----:B------:R-:W-:Y:S01]  /*00e0*/  BSSY.RECONVERGENT B0, `(.L_x_1) ;  /* 0x00003ca000007945 */ /* 0x000fe20003800200 */
[----:B0-----:R-:W-:-:S09]  /*00f0*/  ULOP3.LUT UP0, URZ, UR4, 0xf, URZ, 0xc0, !UPT ;  /* 0x0000000f04ff7892 */ /* 0x001fd2000f80c0ff */
[----:B------:R-:W-:Y:S05]  /*0100*/  BRA.U UP0, `(.L_x_2) ;  /* 0x0000001d00607547 */ /* 0x000fea000b800000 */
[----:B------:R-:W-:-:S13]  /*0110*/  ISETP.GT.AND P0, PT, R20, 0xfff, PT ;  /* 0x00000fff1400780c */ /* 0x000fda0003f04270 */
[----:B------:R-:W-:Y:S05]  /*0120*/  @P0 BRA `(.L_x_3) ;  /* 0x0000000c00a80947 */ /* 0x000fea0003800000 */
[----:B------:R-:W0:Y:S01]  /*0130*/  S2R R9, SR_TID.X ;  /* 0x0000000000097919 */ /* 0x000e220000002100 */
[----:B------:R-:W-:Y:S01]  /*0140*/  BSSY.RECONVERGENT B1, `(.L_x_4) ;  /* 0x0000009000017945 */ /* 0x000fe20003800200 */
[----:B------:R-:W-:Y:S01]  /*0150*/  HFMA2 R0, -RZ, RZ, 0, 0 ;  /* 0x00000000ff007431 */ /* 0x000fe200000001ff */
[----:B0-----:R-:W-:Y:S02]  /*0160*/  ISETP.GE.AND P0, PT, R9, R20, PT ;  /* 0x000000140900720c */ /* 0x001fe40003f06270 */
[----:B------:R-:W-:-:S11]  /*0170*/  MOV R11, R9 ;  /* 0x00000009000b7202 */ /* 0x000fd60000000f00 */
[----:B------:R-:W-:Y:S05]  /*0180*/  @P0 BRA `(.L_x_5) ;  /* 0x0000000000100947 */ /* 0x000fea0003800000 */
[----:B------:R-:W0:Y:S02]  /*0190*/  LDC.64 R2, c[0x0][0x380] ;  /* 0x0000e000ff027b82 */ /* 0x000e240000000a00 */
[----:B0-----:R-:W-:-:S05]  /*01a0*/  IMAD.WIDE.U32 R2, R9, 0x4, R2 ;  /* 0x0000000409027825 */ /* 0x001fca00078e0002 */
[----:B------:R0:W5:Y:S01]  /*01b0*/  LDG.E.CONSTANT R0, desc[UR6][R2.64] ;  /* 0x0000000602007981 */ /* 0x000162000c1e9900 */
[----:B------:R-:W-:-:S07]  /*01c0*/  IADD3 R11, PT, PT, R9, 0x100, RZ ;  /* 0x00000100090b7810 */ /* 0x000fce0007ffe0ff */
.L_x_5:
[----:B------:R-:W-:Y:S05]  /*01d0*/  BSYNC.RECONVERGENT B1 ;  /* 0x0000000000017941 */ /* 0x000fea0003800200 */
.L_x_4:
[----:B------:R-:W-:Y:S01]  /*01e0*/  ISETP.GE.AND P0, PT, R11, R20, PT ;  /* 0x000000140b00720c */ /* 0x000fe20003f06270 */
[----:B------:R-:W-:-:S12]  /*01f0*/  BSSY.RECONVERGENT B1, `(.L_x_6) ;  /* 0x0000074000017945 */ /* 0x000fd80003800200 */
[----:B------:R-:W-:Y:S05]  /*0200*/  @P0 BRA `(.L_x_7) ;  /* 0x0000000400c80947 */ /* 0x000fea0003800000 */
[----:B0-----:R-:W-:Y:S01]  /*0210*/  LOP3.LUT R3, RZ, R11, RZ, 0x33, !PT ;  /* 0x0000000bff037212 */ /* 0x001fe200078e33ff */
[----:B------:R-:W-:Y:S03]  /*0220*/  BSSY.RECONVERGENT B2, `(.L_x_8) ;  /* 0x0000015000027945 */ /* 0x000fe60003800200 */
[----:B------:R-:W-:-:S04]  /*0230*/  IADD3 R4, PT, PT, R3, R20, RZ ;  /* 0x0000001403047210 */ /* 0x000fc80007ffe0ff */
[C---:B------:R-:W-:Y:S02]  /*0240*/  LOP3.LUT R2, R4.reuse, 0x300, RZ, 0xc0, !PT ;  /* 0x0000030004027812 */ /* 0x040fe400078ec0ff */
[----:B------:R-:W-:Y:S02]  /*0250*/  ISETP.GE.U32.AND P1, PT, R4, 0x300, PT ;  /* 0x000003000400780c */ /* 0x000fe40003f26070 */
[----:B------:R-:W-:-:S13]  /*0260*/  ISETP.NE.AND P0, PT, R2, 0x300, PT ;  /* 0x000003000200780c */ /* 0x000fda0003f05270 */
[----:B------:R-:W-:Y:S05]  /*0270*/  @!P0 BRA `(.L_x_9) ;  /* 0x00000000003c8947 */ /* 0x000fea0003800000 */
[----:B------:R-:W0:Y:S01]  /*0280*/  LDC.64 R2, c[0x0][0x380] ;  /* 0x0000e000ff027b82 */ /* 0x000e220000000a00 */
[----:B------:R-:W-:-:S04]  /*0290*/  LEA.HI R4, R4, 0x1, RZ, 0x18 ;  /* 0x0000000104047811 */ /* 0x000fc800078fc0ff */
[----:B------:R-:W-:-:S04]  /*02a0*/  LOP3.LUT R4, R4, 0x3, RZ, 0xc0, !PT ;  /* 0x0000000304047812 */ /* 0x000fc800078ec0ff */
[----:B------:R-:W-:Y:S01]  /*02b0*/  IADD3 R4, PT, PT, -R4, RZ, RZ ;  /* 0x000000ff04047210 */ /* 0x000fe20007ffe1ff */
[----:B0-----:R-:W-:-:S05]  /*02c0*/  IMAD.WIDE.U32 R2, R11, 0x4, R2 ;  /* 0x000000040b027825 */ /* 0x001fca00078e0002 */
[----:B------:R-:W-:-:S07]  /*02d0*/  MOV R5, R3 ;  /* 0x0000000300057202 */ /* 0x000fce0000000f00 */
.L_x_10:
[----:B------:R-:W-:-:S06]  /*02e0*/  MOV R3, R5 ;  /* 0x0000000500037202 */ /* 0x000fcc0000000f00 */
[----:B------:R0:W2:Y:S01]  /*02f0*/  LDG.E.CONSTANT R3, desc[UR6][R2.64] ;  /* 0x0000000602037981 */ /* 0x0000a2000c1e9900 */
[----:B------:R-:W-:Y:S01]  /*0300*/  IADD3 R4, PT, PT, R4, 0x1, RZ ;  /* 0x0000000104047810 */ /* 0x000fe20007ffe0ff */
[----:B------:R-:W-:-:S03]  /*0310*/  VIADD R11, R11, 0x100 ;  /* 0x000001000b0b7836 */ /* 0x000fc60000000000 */
[----:B------:R-:W-:Y:S02]  /*0320*/  ISETP.NE.AND P0, PT, R4, RZ, PT ;  /* 0x000000ff0400720c */ /* 0x000fe40003f05270 */
[----:B0-----:R-:W-:-:S04]  /*0330*/  IADD3 R2, P2, PT, R2, 0x400, RZ ;  /* 0x0000040002027810 */ /* 0x001fc80007f5e0ff */
[----:B------:R-:W-:Y:S01]  /*0340*/  IADD3.X R5, PT, PT, RZ, R5, RZ, P2, !PT ;  /* 0x00000005ff057210 */ /* 0x000fe200017fe4ff */
[----:B--2--5:R-:W-:-:S06]  /*0350*/  FADD R0, R3, R0 ;  /* 0x0000000003007221 */ /* 0x024fcc0000000000 */
[----:B------:R-:W-:Y:S05]  /*0360*/  @P0 BRA `(.L_x_10) ;  /* 0xfffffffc00dc0947 */ /* 0x000fea000383ffff */
.L_x_9:
[----:B------:R-:W-:Y:S05]  /*0370*/  BSYNC.RECONVERGENT B2 ;  /* 0x0000000000027941 */ /* 0x000fea0003800200 */
.L_x_8:
[----:B------:R-:W-:Y:S05]  /*0380*/  @!P1 BRA `(.L_x_7) ;  /* 0x0000000400689947 */ /* 0x000fea0003800000 */
[----:B------:R-:W-:Y:S01]  /*0390*/  IADD3 R2, PT, PT, -R11, R20, RZ ;  /* 0x000000140b027210 */ /* 0x000fe20007ffe1ff */
[----:B------:R-:W-:Y:S01]  /*03a0*/  BSSY.RECONVERGENT B2, `(.L_x_11) ;  /* 0x0000031000027945 */ /* 0x000fe20003800200 */
[----:B------:R-:W-:Y:S02]  /*03b0*/  PLOP3.LUT P0, PT, PT, PT, PT, 0x80, 0x8 ;  /* 0x000000000008781c */ /* 0x000fe40003f0f070 */
[----:B------:R-:W-:-:S13]  /*03c0*/  ISETP.GT.AND P1, PT, R2, 0xc00, PT ;  /* 0x00000c000200780c */ /* 0x000fda0003f24270 */
[----:B------:R-:W-:Y:S05]  /*03d0*/  @!P1 BRA `(.L_x_12) ;  /* 0x0000000000b49947 */ /* 0x000fea0003800000 */
[----:B------:R-:W-:Y:S02]  /*03e0*/  PLOP3.LUT P0, PT, PT, PT, PT, 0x8, 0x80 ;  /* 0x000000000080781c */ /* 0x000fe40003f0e170 */
[----:B------:R-:W-:-:S11]  /*03f0*/  IADD3 R8, PT, PT, R20, -0xc00, RZ ;  /* 0xfffff40014087810 */ /* 0x000fd60007ffe0ff */
.L_x_13:
[----:B------:R-:W0:Y:S01]  /*0400*/  LDC.64 R6, c[0x0][0x380] ;  /* 0x0000e000ff067b82 */ /* 0x000e220000000a00 */
[C---:B------:R-:W-:Y:S01]  /*0410*/  IADD3 R5, PT, PT, R11.reuse, 0x400, RZ ;  /* 0x000004000b057810 */ /* 0x040fe20007ffe0ff */
[----:B0-----:R-:W-:-:S05]  /*0420*/  IMAD.WIDE R24, R11, 0x4, R6 ;  /* 0x000000040b187825 */ /* 0x001fca00078e0206 */
[----:B------:R-:W2:Y:S04]  /*0430*/  LDG.E.CONSTANT R13, desc[UR6][R24.64] ;  /* 0x00000006180d7981 */ /* 0x000ea8000c1e9900 */
[----:B------:R-:W3:Y:S01]  /*0440*/  LDG.E.CONSTANT R10, desc[UR6][R24.64+0x400] ;  /* 0x00040006180a7981 */ /* 0x000ee2000c1e9900 */
[----:B------:R-:W-:-:S03]  /*0450*/  IMAD.WIDE R4, R5, 0x4, R6 ;  /* 0x0000000405047825 */ /* 0x000fc600078e0206 */
[----:B------:R-:W4:Y:S04]  /*0460*/  LDG.E.CONSTANT R12, desc[UR6][R24.64+0x800] ;  /* 0x00080006180c7981 */ /* 0x000f28000c1e9900 */
[----:B------:R-:W4:Y:S04]  /*0470*/  LDG.E.CONSTANT R17, desc[UR6][R24.64+0xc00] ;  /* 0x000c000618117981 */ /* 0x000f28000c1e9900 */
[----:B------:R-:W4:Y:S01]  /*0480*/  LDG.E.CONSTANT R16, desc[UR6][R4.64] ;  /* 0x0000000604107981 */ /* 0x000f22000c1e9900 */
[----:B------:R-:W-:-:S03]  /*0490*/  IADD3 R3, PT, PT, R11, 0x800, RZ ;  /* 0x000008000b037810 */ /* 0x000fc60007ffe0ff */
[----:B------:R-:W4:Y:S04]  /*04a0*/  LDG.E.CONSTANT R15, desc[UR6][R4.64+0x400] ;  /* 0x00040006040f7981 */ /* 0x000f28000c1e9900 */
[----:B------:R-:W4:Y:S01]  /*04b0*/  LDG.E.CONSTANT R14, desc[UR6][R4.64+0x800] ;  /* 0x00080006040e7981 */ /* 0x000f22000c1e9900 */
[----:B------:R-:W-:-:S03]  /*04c0*/  IMAD.WIDE R2, R3, 0x4, R6 ;  /* 0x0000000403027825 */ /* 0x000fc600078e0206 */
[----:B------:R-:W4:Y:S04]  /*04d0*/  LDG.E.CONSTANT R22, desc[UR6][R4.64+0xc00] ;  /* 0x000c000604167981 */ /* 0x000f28000c1e9900 */
[----:B------:R-:W4:Y:S01]  /*04e0*/  LDG.E.CONSTANT R21, desc[UR6][R2.64] ;  /* 0x0000000602157981 */ /* 0x000f22000c1e9900 */
[----:B------:R-:W-:-:S03]  /*04f0*/  IADD3 R23, PT, PT, R11, 0xc00, RZ ;  /* 0x00000c000b177810 */ /* 0x000fc60007ffe0ff */
[----:B------:R-:W4:Y:S04]  /*0500*/  LDG.E.CONSTANT R19, desc[UR6][R2.64+0x400] ;  /* 0x0004000602137981 */ /* 0x000f28000c1e9900 */
[----:B------:R-:W4:Y:S01]  /*0510*/  LDG.E.CONSTANT R18, desc[UR6][R2.64+0x800] ;  /* 0x0008000602127981 */ /* 0x000f22000c1e9900 */
[----:B------:R-:W-:-:S03]  /*0520*/  IMAD.WIDE R6, R23, 0x4, R6 ;  /* 0x0000000417067825 */ /* 0x000fc600078e0206 */
[----:B------:R-:W4:Y:S04]  /*0530*/  LDG.E.CONSTANT R26, desc[UR6][R2.64+0xc00] ;  /* 0x000c0006021a7981 */ /* 0x000f28000c1e9900 */
[----:B------:R-:W4:Y:S04]  /*0540*/  LDG.E.CONSTANT R25, desc[UR6][R6.64] ;  /* 0x0000000606197981 */ /* 0x000f28000c1e9900 */
[----:B------:R-:W4:Y:S04]  /*0550*/  LDG.E.CONSTANT R23, desc[UR6][R6.64+0x400] ;  /* 0x0004000606177981 */ /* 0x000f28000c1e9900 */
[----:B------:R-:W4:Y:S04]  /*0560*/  LDG.E.CONSTANT R24, desc[UR6][R6.64+0x800] ;  /* 0x0008000606187981 */ /* 0x000f28000c1e9900 */
[----:B------:R-:W4:Y:S01]  /*0570*/  LDG.E.CONSTANT R27, desc[UR6][R6.64+0xc00] ;  /* 0x000c0006061b7981 */ /* 0x000f22000c1e9900 */
[----:B------:R-:W-:-:S04]  /*0580*/  IADD3 R11, PT, PT, R11, 0x1000, RZ ;  /* 0x000010000b0b7810 */ /* 0x000fc80007ffe0ff */
[----:B------:R-:W-:Y:S01]  /*0590*/  ISETP.GE.AND P1, PT, R11, R8, PT ;  /* 0x000000080b00720c */ /* 0x000fe20003f26270 */
[----:B--2--5:R-:W-:-:S04]  /*05a0*/  FADD R13, R13, R0 ;  /* 0x000000000d0d7221 */ /* 0x024fc80000000000 */
[----:B---3--:R-:W-:-:S04]  /*05b0*/  FADD R13, R13, R10 ;  /* 0x0000000a0d0d7221 */ /* 0x008fc80000000000 */
[----:B----4-:R-:W-:-:S04]  /*05c0*/  FADD R12, R13, R12 ;  /* 0x0000000c0d0c7221 */ /* 0x010fc80000000000 */
[----:B------:R-:W-:-:S04]  /*05d0*/  FADD R17, R12, R17 ;  /* 0x000000110c117221 */ /* 0x000fc80000000000 */
        /* <DEDUP_REMOVED lines=11> */
[----:B------:R-:W-:Y:S01]  /*0690*/  FADD R0, R24, R27 ;  /* 0x0000001b18007221 */ /* 0x000fe20000000000 */
[----:B------:R-:W-:Y:S06]  /*06a0*/  @!P1 BRA `(.L_x_13) ;  /* 0xfffffffc00549947 */ /* 0x000fec000383ffff */
.L_x_12:
[----:B------:R-:W-:Y:S05]  /*06b0*/  BSYNC.RECONVERGENT B2 ;  /* 0x0000000000027941 */ /* 0x000fea0003800200 */
.L_x_11:
[----:B------:R-:W-:Y:S01]  /*06c0*/  IADD3 R2, PT, PT, -R11, R20, RZ ;  /* 0x000000140b027210 */ /* 0x000fe20007ffe1ff */
[----:B------:R-:W-:Y:S03]  /*06d0*/  BSSY.RECONVERGENT B2, `(.L_x_14) ;  /* 0x0000019000027945 */ /* 0x000fe60003800200 */
[----:B------:R-:W-:-:S13]  /*06e0*/  ISETP.GT.AND P1, PT, R2, 0x400, PT ;  /* 0x000004000200780c */ /* 0x000fda0003f24270 */
[----:B------:R-:W-:Y:S05]  /*06f0*/  @!P1 BRA `(.L_x_15) ;  /* 0x0000000000589947 */ /* 0x000fea0003800000 */
[----:B------:R-:W0:Y:S01]  /*0700*/  LDC.64 R4, c[0x0][0x380] ;  /* 0x0000e000ff047b82 */ /* 0x000e220000000a00 */
[C---:B------:R-:W-:Y:S02]  /*0710*/  VIADD R15, R11.reuse, 0x400 ;  /* 0x000004000b0f7836 */ /* 0x040fe40000000000 */
[----:B0-----:R-:W-:-:S05]  /*0720*/  IMAD.WIDE R2, R11, 0x4, R4 ;  /* 0x000000040b027825 */ /* 0x001fca00078e0204 */
[----:B------:R-:W2:Y:S04]  /*0730*/  LDG.E.CONSTANT R7, desc[UR6][R2.64] ;  /* 0x0000000602077981 */ /* 0x000ea8000c1e9900 */
[----:B------:R-:W3:Y:S01]  /*0740*/  LDG.E.CONSTANT R6, desc[UR6][R2.64+0x400] ;  /* 0x0004000602067981 */ /* 0x000ee2000c1e9900 */
[----:B------:R-:W-:-:S03]  /*0750*/  IMAD.WIDE R4, R15, 0x4, R4 ;  /* 0x000000040f047825 */ /* 0x000fc600078e0204 */
[----:B------:R-:W4:Y:S04]  /*0760*/  LDG.E.CONSTANT R13, desc[UR6][R2.64+0x800] ;  /* 0x00080006020d7981 */ /* 0x000f28000c1e9900 */
[----:B------:R-:W4:Y:S04]  /*0770*/  LDG.E.CONSTANT R15, desc[UR6][R2.64+0xc00] ;  /* 0x000c0006020f7981 */ /* 0x000f28000c1e9900 */
[----:B------:R-:W4:Y:S04]  /*0780*/  LDG.E.CONSTANT R17, desc[UR6][R4.64] ;  /* 0x0000000604117981 */ /* 0x000f28000c1e9900 */
[----:B------:R-:W4:Y:S04]  /*0790*/  LDG.E.CONSTANT R19, desc[UR6][R4.64+0x400] ;  /* 0x0004000604137981 */ /* 0x000f28000c1e9900 */
[----:B------:R-:W4:Y:S04]  /*07a0*/  LDG.E.CONSTANT R21, desc[UR6][R4.64+0x800] ;  /* 0x0008000604157981 */ /* 0x000f28000c1e9900 */
[----:B------:R-:W4:Y:S01]  /*07b0*/  LDG.E.CONSTANT R23, desc[UR6][R4.64+0xc00] ;  /* 0x000c000604177981 */ /* 0x000f22000c1e9900 */
[----:B------:R-:W-:-:S02]  /*07c0*/  PLOP3.LUT P0, PT, PT, PT, PT, 0x8, 0x80 ;  /* 0x000000000080781c */ /* 0x000fc40003f0e170 */
[----:B------:R-:W-:Y:S01]  /*07d0*/  IADD3 R11, PT, PT, R11, 0x800, RZ ;  /* 0x000008000b0b7810 */ /* 0x000fe20007ffe0ff */
[----:B--2--5:R-:W-:-:S04]  /*07e0*/  FADD R7, R0, R7 ;  /* 0x0000000700077221 */ /* 0x024fc80000000000 */
[----:B---3--:R-:W-:-:S04]  /*07f0*/  FADD R6, R7, R6 ;  /* 0x0000000607067221 */ /* 0x008fc80000000000 */
[----:B----4-:R-:W-:-:S04]  /*0800*/  FADD R6, R6, R13 ;  /* 0x0000000d06067221 */ /* 0x010fc80000000000 */
[----:B------:R-:W-:-:S04]  /*0810*/  FADD R6, R6, R15 ;  /* 0x0000000f06067221 */ /* 0x000fc80000000000 */
[----:B------:R-:W-:-:S04]  /*0820*/  FADD R6, R6, R17 ;  /* 0x0000001106067221 */ /* 0x000fc80000000000 */
[----:B------:R-:W-:-:S04]  /*0830*/  FADD R6, R6, R19 ;  /* 0x0000001306067221 */ /* 0x000fc80000000000 */
[----:B------:R-:W-:-:S04]  /*0840*/  FADD R6, R6, R21 ;  /* 0x0000001506067221 */ /* 0x000fc80000000000 */
[----:B------:R-:W-:-:S07]  /*0850*/  FADD R0, R6, R23 ;  /* 0x0000001706007221 */ /* 0x000fce0000000000 */
.L_x_15:
[----:B------:R-:W-:Y:S05]  /*0860*/  BSYNC.RECONVERGENT B2 ;  /* 0x0000000000027941 */ /* 0x000fea0003800200 */
.L_x_14:
[----:B------:R-:W-:-:S13]  /*0870*/  ISETP.LT.OR P0, PT, R11, R20, P0 ;  /* 0x000000140b00720c */ /* 0x000fda0000701670 */
[----:B------:R-:W-:Y:S05]  /*0880*/  @!P0 BRA `(.L_x_7) ;  /* 0x0000000000288947 */ /* 0x000fea0003800000 */
[----:B------:R-:W0:Y:S02]  /*0890*/  LDC.64 R2, c[0x0][0x380] ;  /* 0x0000e000ff027b82 */ /* 0x000e240000000a00 */
[----:B0-----:R-:W-:-:S05]  /*08a0*/  IMAD.WIDE R2, R11, 0x4, R2 ;  /* 0x000000040b027825 */ /* 0x001fca00078e0202 */
[----:B------:R-:W2:Y:S04]  /*08b0*/  LDG.E.CONSTANT R5, desc[UR6][R2.64] ;  /* 0x0000000602057981 */ /* 0x000ea8000c1e9900 */
[----:B------:R-:W3:Y:S04]  /*08c0*/  LDG.E.CONSTANT R4, desc[UR6][R2.64+0x400] ;  /* 0x0004000602047981 */ /* 0x000ee8000c1e9900 */
[----:B------:R-:W4:Y:S04]  /*08d0*/  LDG.E.CONSTANT R7, desc[UR6][R2.64+0x800] ;  /* 0x0008000602077981 */ /* 0x000f28000c1e9900 */
[----:B------:R-:W4:Y:S01]  /*08e0*/  LDG.E.CONSTANT R11, desc[UR6][R2.64+0xc00] ;  /* 0x000c0006020b7981 */ /* 0x000f22000c1e9900 */
[----:B--2--5:R-:W-:-:S04]  /*08f0*/  FADD R5, R0, R5 ;  /* 0x0000000500057221 */ /* 0x024fc80000000000 */
[----:B---3--:R-:W-:-:S04]  /*0900*/  FADD R4, R5, R4 ;  /* 0x0000000405047221 */ /* 0x008fc80000000000 */
[----:B----4-:R-:W-:-:S04]  /*0910*/  FADD R4, R4, R7 ;  /* 0x0000000704047221 */ /* 0x010fc80000000000 */
[----:B------:R-:W-:-:S07]  /*0920*/  FADD R0, R4, R11 ;  /* 0x0000000b04007221 */ /* 0x000fce0000000000 */
.L_x_7:
[----:B------:R-:W-:Y:S05]  /*0930*/  BSYNC.RECONVERGENT B1 ;  /* 0x0000000000017941 */ /* 0x000fea0003800200 */
.L_x_6:
[----:B------:R-:W-:Y:S02]  /*0940*/  ISETP.GE.AND P0, PT, R20, 0x100, PT ;  /* 0x000001001400780c */ /* 0x000fe40003f06270 */
[----:B-----5:R-:W-:-:S11]  /*0950*/  MOV R7, R0 ;  /* 0x0000000000077202 */ /* 0x020fd60000000f00 */
[----:B------:R-:W-:Y:S05]  /*0960*/  @!P0 BRA `(.L_x_16) ;  /* 0x0000000000ac8947 */ /* 0x000fea0003800000 */
[----:B------:R-:W1:Y:S01]  /*0970*/  S2R R6, SR_LANEID ;  /* 0x0000000000067919 */ /* 0x000e620000000000 */
[----:B------:R-:W2:Y:S02]  /*0980*/  SHFL.DOWN PT, R0, R7, 0x1, 0x1f ;  /* 0x08201f0007007f89 */ /* 0x000ea400000e0000 */
[----:B--2---:R-:W-:Y:S01]  /*0990*/  FADD R0, R0, R7 ;  /* 0x0000000700007221 */ /* 0x004fe20000000000 */
[C---:B-1----:R-:W-:Y:S02]  /*09a0*/  ISETP.GT.AND P0, PT, R6.reuse, 0x1e, PT ;  /* 0x0000001e0600780c */ /* 0x042fe40003f04270 */
[C---:B------:R-:W-:Y:S02]  /*09b0*/  ISETP.NE.AND P1, PT, R6.reuse, RZ, PT ;  /* 0x000000ff0600720c */ /* 0x040fe40003f25270 */
[----:B------:R-:W-:Y:S02]  /*09c0*/  FSEL R0, R7, R0, P0 ;  /* 0x0000000007007208 */ /* 0x000fe40000000000 */
[----:B------:R-:W-:-:S03]  /*09d0*/  ISETP.GT.AND P0, PT, R6, 0x1d, PT ;  /* 0x0000001d0600780c */ /* 0x000fc60003f04270 */
[----:B0-----:R-:W0:Y:S06]  /*09e0*/  SHFL.DOWN PT, R3, R0, 0x2, 0x1f ;  /* 0x08401f0000037f89 */ /* 0x001e2c00000e0000 */
[----:B------:R-:W1:Y:S01]  /*09f0*/  @!P1 S2R R5, SR_CgaCtaId ;  /* 0x0000000000059919 */ /* 0x000e620000008800 */
[----:B------:R-:W-:Y:S02]  /*0a00*/  @!P1 MOV R4, 0x400 ;  /* 0x0000040000049802 */ /* 0x000fe40000000f00 */
[----:B------:R-:W-:-:S04]  /*0a10*/  @!P1 SHF.R.U32.HI R2, RZ, 0x3, R9 ;  /* 0x00000003ff029819 */ /* 0x000fc80000011609 */
[----:B------:R-:W-:Y:S01]  /*0a20*/  @!P1 LOP3.LUT R2, R2, 0x7c, RZ, 0xc0, !PT ;  /* 0x0000007c02029812 */ /* 0x000fe200078ec0ff */
[----:B0-----:R-:W-:Y:S01]  /*0a30*/  @!P0 FADD R0, R0, R3 ;  /* 0x0000000300008221 */ /* 0x001fe20000000000 */
[----:B------:R-:W-:-:S04]  /*0a40*/  ISETP.GT.AND P0, PT, R6, 0x1b, PT ;  /* 0x0000001b0600780c */ /* 0x000fc80003f04270 */
[----:B------:R-:W0:Y:S01]  /*0a50*/  SHFL.DOWN PT, R3, R0, 0x4, 0x1f ;  /* 0x08801f0000037f89 */ /* 0x000e2200000e0000 */
[----:B-1----:R-:W-:-:S04]  /*0a60*/  @!P1 LEA R5, R5, R4, 0x18 ;  /* 0x0000000405059211 */ /* 0x002fc800078ec0ff */
[----:B------:R-:W-:-:S04]  /*0a70*/  @!P1 IADD3 R2, PT, PT, R2, R5, RZ ;  /* 0x0000000502029210 */ /* 0x000fc80007ffe0ff */
[----:B0-----:R-:W-:Y:S01]  /*0a80*/  @!P0 FADD R0, R0, R3 ;  /* 0x0000000300008221 */ /* 0x001fe20000000000 */
[----:B------:R-:W-:-:S04]  /*0a90*/  ISETP.GT.AND P0, PT, R6, 0x17, PT ;  /* 0x000000170600780c */ /* 0x000fc80003f04270 */
[----:B------:R-:W0:Y:S09]  /*0aa0*/  SHFL.DOWN PT, R3, R0, 0x8, 0x1f ;  /* 0x09001f0000037f89 */ /* 0x000e3200000e0000 */
[----:B0-----:R-:W-:Y:S01]  /*0ab0*/  @!P0 FADD R0, R0, R3 ;  /* 0x0000000300008221 */ /* 0x001fe20000000000 */
[----:B------:R-:W-:-:S04]  /*0ac0*/  ISETP.NE.AND P0, PT, R9, RZ, PT ;  /* 0x000000ff0900720c */ /* 0x000fc80003f05270 */
[----:B------:R-:W0:Y:S02]  /*0ad0*/  SHFL.DOWN PT, R3, R0, 0x10, 0x1f ;  /* 0x0a001f0000037f89 */ /* 0x000e2400000e0000 */
[----:B0-----:R-:W-:-:S05]  /*0ae0*/  FADD R3, R0, R3 ;  /* 0x0000000300037221 */ /* 0x001fca0000000000 */
[----:B------:R0:W-:Y:S01]  /*0af0*/  @!P1 STS [R2+0x8], R3 ;  /* 0x0000080302009388 */ /* 0x0001e20000000800 */
[----:B------:R-:W-:Y:S01]  /*0b00*/  BAR.SYNC.DEFER_BLOCKING 0x0 ;  /* 0x0000000000007b1d */ /* 0x000fe20000010000 */
[----:B------:R-:W-:-:S04]  /*0b10*/  ISETP.GT.AND P1, PT, R6, 0xf, PT ;  /* 0x0000000f0600780c */ /* 0x000fc80003f24270 */
[----:B------:R-:W-:Y:S01]  /*0b20*/  FSEL R0, R0, R3, P1 ;  /* 0x0000000300007208 */ /* 0x000fe20000800000 */
[----:B------:R-:W-:Y:S08]  /*0b30*/  @P0 BRA `(.L_x_17) ;  /* 0x0000003000900947 */ /* 0x000ff00003800000 */
[----:B------:R-:W1:Y:S01]  /*0b40*/  S2UR UR5, SR_CgaCtaId ;  /* 0x00000000000579c3 */ /* 0x000e620000008800 */
[----:B------:R-:W-:Y:S02]  /*0b50*/  UMOV UR4, 0x400 ;  /* 0x0000040000047882 */ /* 0x000fe40000000000 */
[----:B-1----:R-:W-:-:S09]  /*0b60*/  ULEA UR4, UR5, UR4, 0x18 ;  /* 0x0000000405047291 */ /* 0x002fd2000f8ec0ff */
[----:B0-----:R-:W0:Y:S04]  /*0b70*/  LDS R3, [UR4+0xc] ;  /* 0x00000c04ff037984 */ /* 0x001e280008000800 */
[----:B------:R-:W1:Y:S04]  /*0b80*/  LDS.128 R4, [UR4+0x10] ;  /* 0x00001004ff047984 */ /* 0x000e680008000c00 */
[----:B------:R-:W2:Y:S01]  /*0b90*/  LDS.64 R8, [UR4+0x20] ;  /* 0x00002004ff087984 */ /* 0x000ea20008000a00 */
[----:B0-----:R-:W-:-:S04]  /*0ba0*/  FADD R3, R0, R3 ;  /* 0x0000000300037221 */ /* 0x001fc80000000000 */
[----:B-1----:R-:W-:-:S04]  /*0bb0*/  FADD R4, R3, R4 ;  /* 0x0000000403047221 */ /* 0x002fc80000000000 */
[----:B------:R-:W-:-:S04]  /*0bc0*/  FADD R5, R4, R5 ;  /* 0x0000000504057221 */ /* 0x000fc80000000000 */
[----:B------:R-:W-:-:S04]  /*0bd0*/  FADD R6, R5, R6 ;  /* 0x0000000605067221 */ /* 0x000fc80000000000 */
[----:B------:R-:W-:-:S04]  /*0be0*/  FADD R7, R6, R7 ;  /* 0x0000000706077221 */ /* 0x000fc80000000000 */
[----:B--2---:R-:W-:-:S04]  /*0bf0*/  FADD R8, R7, R8 ;  /* 0x0000000807087221 */ /* 0x004fc80000000000 */
[----:B------:R-:W-:Y:S01]  /*0c00*/  FADD R0, R8, R9 ;  /* 0x0000000908007221 */ /* 0x000fe20000000000 */
[----:B------:R-:W-:Y:S06]  /*0c10*/  BRA `(.L_x_17) ;  /* 0x0000003000587947 */ /* 0x000fec0003800000 */
.L_x_16:
[----:B------:R-:W1:Y:S01]  /*0c20*/  S2R R4, SR_LANEID ;  /* 0x0000000000047919 */ /* 0x000e620000000000 */
[----:B------:R-:W-:-:S04]  /*0c30*/  LOP3.LUT R0, R9, 0x3e0, RZ, 0xc0, !PT ;  /* 0x000003e009007812 */ /* 0x000fc800078ec0ff */
[----:B0-----:R-:W-:Y:S02]  /*0c40*/  IADD3 R3, PT, PT, R0, 0x20, RZ ;  /* 0x0000002000037810 */ /* 0x001fe40007ffe0ff */
[----:B------:R-:W-:Y:S02]  /*0c50*/  LOP3.LUT R5, RZ, R0, RZ, 0x33, !PT ;  /* 0x00000000ff057212 */ /* 0x000fe400078e33ff */
[-C--:B------:R-:W-:Y:S02]  /*0c60*/  ISETP.GT.AND P0, PT, R3, R20.reuse, PT ;  /* 0x000000140300720c */ /* 0x080fe40003f04270 */
[----:B------:R-:W-:-:S04]  /*0c70*/  IADD3 R5, PT, PT, R5, R20, RZ ;  /* 0x0000001405057210 */ /* 0x000fc80007ffe0ff */
[----:B------:R-:W-:-:S05]  /*0c80*/  SEL R5, R5, 0x1f, P0 ;  /* 0x0000001f05057807 */ /* 0x000fca0000000000 */
[----:B------:R-:W0:Y:S01]  /*0c90*/  SHFL.DOWN PT, R0, R7, 0x1, R5 ;  /* 0x0820000007007989 */ /* 0x000e2200000e0005 */
[C---:B-1----:R-:W-:Y:S02]  /*0ca0*/  ISETP.GE.AND P0, PT, R4.reuse, R5, PT ;  /* 0x000000050400720c */ /* 0x042fe40003f06270 */
[C---:B------:R-:W-:Y:S02]  /*0cb0*/  IADD3 R2, PT, PT, R4.reuse, 0x2, RZ ;  /* 0x0000000204027810 */ /* 0x040fe40007ffe0ff */
[----:B------:R-:W-:-:S09]  /*0cc0*/  ISETP.NE.AND P1, PT, R4, RZ, PT ;  /* 0x000000ff0400720c */ /* 0x000fd20003f25270 */
[----:B0-----:R-:W-:Y:S01]  /*0cd0*/  @!P0 FADD R7, R0, R7 ;  /* 0x0000000700078221 */ /* 0x001fe20000000000 */
[-C--:B------:R-:W-:Y:S02]  /*0ce0*/  ISETP.GT.AND P0, PT, R2, R5.reuse, PT ;  /* 0x000000050200720c */ /* 0x080fe40003f04270 */
[----:B------:R-:W-:Y:S01]  /*0cf0*/  IADD3 R2, PT, PT, R4, 0x4, RZ ;  /* 0x0000000404027810 */ /* 0x000fe20007ffe0ff */
[----:B------:R-:W0:Y:S01]  /*0d00*/  @!P1 S2R R6, SR_CgaCtaId ;  /* 0x0000000000069919 */ /* 0x000e220000008800 */
[----:B------:R-:W-:Y:S01]  /*0d10*/  @!P1 MOV R3, 0x400 ;  /* 0x0000040000039802 */ /* 0x000fe20000000f00 */
[----:B------:R-:W1:Y:S08]  /*0d20*/  SHFL.DOWN PT, R0, R7, 0x2, R5 ;  /* 0x0840000007007989 */ /* 0x000e7000000e0005 */
[----:B-1----:R-:W-:Y:S01]  /*0d30*/  @!P0 FADD R7, R7, R0 ;  /* 0x0000000007078221 */ /* 0x002fe20000000000 */
[----:B------:R-:W-:-:S02]  /*0d40*/  ISETP.GT.AND P0, PT, R2, R5, PT ;  /* 0x000000050200720c */ /* 0x000fc40003f04270 */
[----:B------:R-:W-:Y:S02]  /*0d50*/  IADD3 R2, PT, PT, R4, 0x8, RZ ;  /* 0x0000000804027810 */ /* 0x000fe40007ffe0ff */
[----:B------:R-:W1:Y:S01]  /*0d60*/  SHFL.DOWN PT, R0, R7, 0x4, R5 ;  /* 0x0880000007007989 */ /* 0x000e6200000e0005 */
[----:B0-----:R-:W-:-:S08]  /*0d70*/  @!P1 LEA R3, R6, R3, 0x18 ;  /* 0x0000000306039211 */ /* 0x001fd000078ec0ff */
[----:B-1----:R-:W-:Y:S01]  /*0d80*/  @!P0 FADD R7, R7, R0 ;  /* 0x0000000007078221 */ /* 0x002fe20000000000 */
[----:B------:R-:W-:Y:S01]  /*0d90*/  ISETP.GT.AND P0, PT, R2, R5, PT ;  /* 0x000000050200720c */ /* 0x000fe20003f04270 */
[----:B------:R-:W-:-:S03]  /*0da0*/  VIADD R2, R4, 0x10 ;  /* 0x0000001004027836 */ /* 0x000fc60000000000 */
[----:B------:R-:W0:Y:S09]  /*0db0*/  SHFL.DOWN PT, R0, R7, 0x8, R5 ;  /* 0x0900000007007989 */ /* 0x000e3200000e0005 */
[----:B0-----:R-:W-:Y:S01]  /*0dc0*/  @!P0 FADD R7, R7, R0 ;  /* 0x0000000007078221 */ /* 0x001fe20000000000 */
[----:B------:R-:W-:-:S02]  /*0dd0*/  ISETP.GT.AND P0, PT, R2, R5, PT ;  /* 0x000000050200720c */ /* 0x000fc40003f04270 */
[----:B------:R-:W-:Y:S02]  /*0de0*/  @!P1 SHF.R.U32.HI R2, RZ, 0x3, R9 ;  /* 0x00000003ff029819 */ /* 0x000fe40000011609 */
[----:B------:R-:W0:Y:S02]  /*0df0*/  SHFL.DOWN PT, R0, R7, 0x10, R5 ;  /* 0x0a00000007007989 */ /* 0x000e2400000e0005 */
[----:B------:R-:W-:-:S04]  /*0e00*/  @!P1 LOP3.LUT R2, R2, 0x7c, RZ, 0xc0, !PT ;  /* 0x0000007c02029812 */ /* 0x000fc800078ec0ff */
[----:B------:R-:W-:-:S03]  /*0e10*/  @!P1 IADD3 R3, PT, PT, R2, R3, RZ ;  /* 0x0000000302039210 */ /* 0x000fc60007ffe0ff */
[----:B0-----:R-:W-:Y:S01]  /*0e20*/  @!P0 FADD R7, R7, R0 ;  /* 0x0000000007078221 */ /* 0x001fe20000000000 */
[----:B------:R-:W-:-:S04]  /*0e30*/  ISETP.NE.AND P0, PT, R9, RZ, PT ;  /* 0x000000ff0900720c */ /* 0x000fc80003f05270 */
[----:B------:R-:W-:-:S05]  /*0e40*/  MOV R0, R7 ;  /* 0x0000000700007202 */ /* 0x000fca0000000f00 */
[----:B------:R4:W-:Y:S01]  /*0e50*/  @!P1 STS [R3+0x8], R0 ;  /* 0x0000080003009388 */ /* 0x0009e20000000800 */
[----:B------:R-:W-:Y:S06]  /*0e60*/  BAR.SYNC.DEFER_BLOCKING 0x0 ;  /* 0x0000000000007b1d */ /* 0x000fec0000010000 */
[----:B------:R-:W-:Y:S05]  /*0e70*/  @P0 BRA `(.L_x_17) ;  /* 0x0000002c00c00947 */ /* 0x000fea0003800000 */
[----:B------:R-:W0:Y:S01]  /*0e80*/  S2UR UR5, SR_CgaCtaId ;  /* 0x00000000000579c3 */ /* 0x000e220000008800 */
[----:B------:R-:W-:Y:S01]  /*0e90*/  UMOV UR4, 0x400 ;  /* 0x0000040000047882 */ /* 0x000fe20000000000 */
[C---:B------:R-:W-:Y:S02]  /*0ea0*/  ISETP.GT.AND P2, PT, R20.reuse, 0x20, PT ;  /* 0x000000201400780c */ /* 0x040fe40003f44270 */
[C---:B------:R-:W-:Y:S02]  /*0eb0*/  ISETP.GT.AND P4, PT, R20.reuse, 0x40, PT ;  /* 0x000000401400780c */ /* 0x040fe40003f84270 */
[C---:B------:R-:W-:Y:S02]  /*0ec0*/  ISETP.GT.AND P3, PT, R20.reuse, 0x60, PT ;  /* 0x000000601400780c */ /* 0x040fe40003f64270 */
[----:B------:R-:W-:Y:S01]  /*0ed0*/  ISETP.GT.AND P1, PT, R20, 0x80, PT ;  /* 0x000000801400780c */ /* 0x000fe20003f24270 */
[----:B0-----:R-:W-:-:S09]  /*0ee0*/  ULEA UR4, UR5, UR4, 0x18 ;  /* 0x0000000405047291 */ /* 0x001fd2000f8ec0ff */
[----:B----4-:R-:W0:Y:S04]  /*0ef0*/  LDS R3, [UR4+0xc] ;  /* 0x00000c04ff037984 */ /* 0x010e280008000800 */
[----:B------:R-:W1:Y:S04]  /*0f00*/  LDS.128 R4, [UR4+0x10] ;  /* 0x00001004ff047984 */ /* 0x000e680008000c00 */
[----:B------:R-:W2:Y:S01]  /*0f10*/  LDS.64 R8, [UR4+0x20] ;  /* 0x00002004ff087984 */ /* 0x000ea20008000a00 */
[----:B0-----:R-:W-:Y:S01]  /*0f20*/  @P2 FADD R0, R0, R3 ;  /* 0x0000000300002221 */ /* 0x001fe20000000000 */
[----:B------:R-:W-:-:S03]  /*0f30*/  ISETP.GT.AND P2, PT, R20, 0xa0, PT ;  /* 0x000000a01400780c */ /* 0x000fc60003f44270 */
[----:B-1----:R-:W-:Y:S01]  /*0f40*/  @P4 FADD R0, R0, R4 ;  /* 0x0000000400004221 */ /* 0x002fe20000000000 */
[----:B------:R-:W-:-:S03]  /*0f50*/  ISETP.GT.AND P4, PT, R20, 0xc0, PT ;  /* 0x000000c01400780c */ /* 0x000fc60003f84270 */
[----:B------:R-:W-:Y:S01]  /*0f60*/  @P3 FADD R0, R0, R5 ;  /* 0x0000000500003221 */ /* 0x000fe20000000000 */
[----:B------:R-:W-:-:S03]  /*0f70*/  ISETP.GT.AND P3, PT, R20, 0xe0, PT ;  /* 0x000000e01400780c */ /* 0x000fc60003f64270 */
[----:B------:R-:W-:-:S04]  /*0f80*/  @P1 FADD R0, R0, R6 ;  /* 0x0000000600001221 */ /* 0x000fc80000000000 */
[----:B------:R-:W-:-:S04]  /*0f90*/  @P2 FADD R0, R0, R7 ;  /* 0x0000000700002221 */ /* 0x000fc80000000000 */
[----:B--2---:R-:W-:-:S04]  /*0fa0*/  @P4 FADD R0, R0, R8 ;  /* 0x0000000800004221 */ /* 0x004fc80000000000 */
[----:B------:R-:W-:Y:S01]  /*0fb0*/  @P3 FADD R0, R0, R9 ;  /* 0x0000000900003221 */ /* 0x000fe20000000000 */
[----:B------:R-:W-:Y:S06]  /*0fc0*/  BRA `(.L_x_17) ;  /* 0x0000002c006c7947 */ /* 0x000fec0003800000 */
.L_x_3:
[----:B------:R-:W0:Y:S01]  /*0fd0*/  S2R R0, SR_TID.X ;  /* 0x0000000000007919 */ /* 0x000e220000002100 */
[----:B------:R-:W1:Y:S01]  /*0fe0*/  LDC.64 R2, c[0x0][0x380] ;  /* 0x0000e000ff027b82 */ /* 0x000e620000000a00 */
[----:B0-----:R-:W-:-:S05]  /*0ff0*/  SHF.L.U32 R5, R0, 0x2, RZ ;  /* 0x0000000200057819 */ /* 0x001fca00000006ff */
[----:B-1----:R-:W-:-:S05]  /*1000*/  IMAD.WIDE.U32 R2, R5, 0x4, R2 ;  /* 0x0000000405027825 */ /* 0x002fca00078e0002 */
[----:B------:R-:W2:Y:S04]  /*1010*/  LDG.E.128.CONSTANT R4, desc[UR6][R2.64] ;  /* 0x0000000602047981 */ /* 0x000ea8000c1e9d00 */
[----:B------:R-:W3:Y:S04]  /*1020*/  LDG.E.128.CONSTANT R8, desc[UR6][R2.64+0x1000] ;  /* 0x0010000602087981 */ /* 0x000ee8000c1e9d00 */
[----:B------:R-:W4:Y:S04]  /*1030*/  LDG.E.128.CONSTANT R12, desc[UR6][R2.64+0x2000] ;  /* 0x00200006020c7981 */ /* 0x000f28000c1e9d00 */
[----:B------:R-:W5:Y:S01]  /*1040*/  LDG.E.128.CONSTANT R16, desc[UR6][R2.64+0x3000] ;  /* 0x0030000602107981 */ /* 0x000f62000c1e9d00 */
[----:B------:R-:W-:Y:S01]  /*1050*/  ISETP.GE.U32.AND P0, PT, R20, 0x2000, PT ;  /* 0x000020001400780c */ /* 0x000fe20003f06070 */
[----:B------:R-:W-:-:S02]  /*1060*/  HFMA2 R23, -RZ, RZ, 0, 0.00048828125 ;  /* 0x00001000ff177431 */ /* 0x000fc400000001ff */
[----:B--2---:R-:W-:Y:S01]  /*1070*/  FADD R4, R4, R5 ;  /* 0x0000000504047221 */ /* 0x004fe20000000000 */
[----:B------:R-:W-:Y:S01]  /*1080*/  FADD R7, R6, R7 ;  /* 0x0000000706077221 */ /* 0x000fe20000000000 */
[----:B---3--:R-:W-:Y:S01]  /*1090*/  FADD R8, R8, R9 ;  /* 0x0000000908087221 */ /* 0x008fe20000000000 */
[----:B------:R-:W-:Y:S02]  /*10a0*/  FADD R11, R10, R11 ;  /* 0x0000000b0a0b7221 */ /* 0x000fe40000000000 */
[----:B------:R-:W-:Y:S01]  /*10b0*/  FADD R4, R4, R7 ;  /* 0x0000000704047221 */ /* 0x000fe20000000000 */
[----:B----4-:R-:W-:Y:S01]  /*10c0*/  FADD R12, R12, R13 ;  /* 0x0000000d0c0c7221 */ /* 0x010fe20000000000 */
[----:B------:R-:W-:Y:S01]  /*10d0*/  FADD R15, R14, R15 ;  /* 0x0000000f0e0f7221 */ /* 0x000fe20000000000 */
[----:B------:R-:W-:Y:S01]  /*10e0*/  FADD R11, R8, R11 ;  /* 0x0000000b080b7221 */ /* 0x000fe20000000000 */
[----:B-----5:R-:W-:Y:S01]  /*10f0*/  FADD R16, R16, R17 ;  /* 0x0000001110107221 */ /* 0x020fe20000000000 */
[----:B------:R-:W-:Y:S01]  /*1100*/  FADD R19, R18, R19 ;  /* 0x0000001312137221 */ /* 0x000fe20000000000 */
[----:B------:R-:W-:Y:S01]  /*1110*/  FADD R12, R12, R15 ;  /* 0x0000000f0c0c7221 */ /* 0x000fe20000000000 */
[----:B------:R-:W-:-:S02]  /*1120*/  FADD R4, R4, R11 ;  /* 0x0000000b04047221 */ /* 0x000fc40000000000 */
[----:B------:R-:W-:-:S04]  /*1130*/  FADD R19, R16, R19 ;  /* 0x0000001310137221 */ /* 0x000fc80000000000 */
[----:B------:R-:W-:-:S04]  /*1140*/  FADD R19, R12, R19 ;  /* 0x000000130c137221 */ /* 0x000fc80000000000 */
[----:B------:R-:W-:Y:S01]  /*1150*/  FADD R21, R4, R19 ;  /* 0x0000001304157221 */ /* 0x000fe20000000000 */
[----:B------:R-:W-:Y:S06]  /*1160*/  @!P0 BRA `(.L_x_18) ;  /* 0x00000000007c8947 */ /* 0x000fec0003800000 */
[----:B------:R-:W0:Y:S01]  /*1170*/  LDC R24, c[0x0][0x390] ;  /* 0x0000e400ff187b82 */ /* 0x000e220000000800 */
[----:B------:R-:W-:Y:S02]  /*1180*/  IADD3 R22, PT, PT, R20, -0x1000, RZ ;  /* 0xfffff00014167810 */ /* 0x000fe40007ffe0ff */
[----:B------:R-:W-:-:S07]  /*1190*/  MOV R23, 0x1000 ;  /* 0x0000100000177802 */ /* 0x000fce0000000f00 */
.L_x_20:
[----:B------:R-:W-:-:S05]  /*11a0*/  IMAD.WIDE R26, R23, 0x4, R2 ;  /* 0x00000004171a7825 */ /* 0x000fca00078e0202 */
[----:B------:R-:W2:Y:S04]  /*11b0*/  LDG.E.128.CONSTANT R16, desc[UR6][R26.64+0x2000] ;  /* 0x002000061a107981 */ /* 0x000ea8000c1e9d00 */
[----:B------:R-:W3:Y:S04]  /*11c0*/  LDG.E.128.CONSTANT R4, desc[UR6][R26.64+0x3000] ;  /* 0x003000061a047981 */ /* 0x000ee8000c1e9d00 */
[----:B------:R-:W4:Y:S04]  /*11d0*/  LDG.E.128.CONSTANT R8, desc[UR6][R26.64] ;  /* 0x000000061a087981 */ /* 0x000f28000c1e9d00 */
[----:B------:R-:W5:Y:S01]  /*11e0*/  LDG.E.128.CONSTANT R12, desc[UR6][R26.64+0x1000] ;  /* 0x001000061a0c7981 */ /* 0x000f62000c1e9d00 */
[----:B0-----:R-:W-:Y:S01]  /*11f0*/  MOV R20, R24 ;  /* 0x0000001800147202 */ /* 0x001fe20000000f00 */
[----:B--2---:R-:W-:Y:S01]  /*1200*/  FADD R17, R17, R18 ;  /* 0x0000001211117221 */ /* 0x004fe20000000000 */
[----:B---3--:R-:W-:-:S02]  /*1210*/  FADD R18, R19, R4 ;  /* 0x0000000413127221 */ /* 0x008fc40000000000 */
[----:B------:R-:W-:Y:S01]  /*1220*/  IADD3 R4, PT, PT, -R23, R20, RZ ;  /* 0x0000001417047210 */ /* 0x000fe20007ffe1ff */
[----:B------:R-:W-:Y:S01]  /*1230*/  FADD R5, R5, R6 ;  /* 0x0000000605057221 */ /* 0x000fe20000000000 */
[----:B----4-:R-:W-:Y:S01]  /*1240*/  FADD R9, R9, R10 ;  /* 0x0000000a09097221 */ /* 0x010fe20000000000 */
[----:B------:R-:W-:Y:S01]  /*1250*/  FADD R8, R8, R21 ;  /* 0x0000001508087221 */ /* 0x000fe20000000000 */
[----:B------:R-:W-:Y:S01]  /*1260*/  ISETP.GE.AND P0, PT, R4, 0x1000, PT ;  /* 0x000010000400780c */ /* 0x000fe20003f06270 */
[----:B-----5:R-:W-:Y:S01]  /*1270*/  FADD R13, R13, R14 ;  /* 0x0000000e0d0d7221 */ /* 0x020fe20000000000 */
[----:B------:R-:W-:Y:S01]  /*1280*/  FADD R10, R11, R12 ;  /* 0x0000000c0b0a7221 */ /* 0x000fe20000000000 */
[----:B------:R-:W-:Y:S01]  /*1290*/  FADD R14, R15, R16 ;  /* 0x000000100f0e7221 */ /* 0x000fe20000000000 */
[----:B------:R-:W-:Y:S01]  /*12a0*/  FADD R8, R8, R9 ;  /* 0x0000000908087221 */ /* 0x000fe20000000000 */
[----:B------:R-:W-:Y:S01]  /*12b0*/  FADD R5, R18, R5 ;  /* 0x0000000512057221 */ /* 0x000fe20000000000 */
[----:B------:R-:W-:Y:S01]  /*12c0*/  FADD R13, R10, R13 ;  /* 0x0000000d0a0d7221 */ /* 0x000fe20000000000 */
[----:B------:R-:W-:-:S03]  /*12d0*/  FADD R14, R14, R17 ;  /* 0x000000110e0e7221 */ /* 0x000fc60000000000 */
[----:B------:R-:W-:Y:S01]  /*12e0*/  FADD R8, R8, R13 ;  /* 0x0000000d08087221 */ /* 0x000fe20000000000 */
[----:B------:R-:W-:-:S04]  /*12f0*/  FADD R5, R14, R5 ;  /* 0x000000050e057221 */ /* 0x000fc80000000000 */
[----:B------:R-:W-:-:S04]  /*1300*/  FADD R5, R8, R5 ;  /* 0x0000000508057221 */ /* 0x000fc80000000000 */
[----:B------:R-:W-:Y:S01]  /*1310*/  FADD R21, R7, R5 ;  /* 0x0000000507157221 */ /* 0x000fe20000000000 */
[----:B------:R-:W-:Y:S06]  /*1320*/  @!P0 BRA `(.L_x_19) ;  /* 0x0000000800308947 */ /* 0x000fec0003800000 */
[----:B------:R-:W-:-:S04]  /*1330*/  IADD3 R23, PT, PT, R23, 0x1000, RZ ;  /* 0x0000100017177810 */ /* 0x000fc80007ffe0ff */
[----:B------:R-:W-:-:S13]  /*1340*/  ISETP.GT.AND P0, PT, R23, R22, PT ;  /* 0x000000161700720c */ /* 0x000fda0003f04270 */
[----:B------:R-:W-:Y:S05]  /*1350*/  @!P0 BRA `(.L_x_20) ;  /* 0xfffffffc00908947 */ /* 0x000fea000383ffff */
.L_x_18:
[----:B------:R-:W-:-:S13]  /*1360*/  ISETP.GE.AND P0, PT, R23, R20, PT ;  /* 0x000000141700720c */ /* 0x000fda0003f06270 */
[----:B------:R-:W-:Y:S05]  /*1370*/  @P0 BRA `(.L_x_19) ;  /* 0x00000008001c0947 */ /* 0x000fea0003800000 */
[----:B------:R-:W-:Y:S01]  /*1380*/  IMAD.IADD R9, R20, 0x1, -R23 ;  /* 0x0000000114097824 */ /* 0x000fe200078e0a17 */
[----:B------:R-:W-:Y:S04]  /*1390*/  BSSY.RECONVERGENT B1, `(.L_x_19) ;  /* 0x0000085000017945 */ /* 0x000fe80003800200 */
[----:B------:R-:W-:-:S13]  /*13a0*/  ISETP.GE.AND P0, PT, R0, R9, PT ;  /* 0x000000090000720c */ /* 0x000fda0003f06270 */
[----:B------:R-:W-:Y:S05]  /*13b0*/  @P0 BRA `(.L_x_21) ;  /* 0x0000000800080947 */ /* 0x000fea0003800000 */
[-C--:B------:R-:W-:Y:S01]  /*13c0*/  LOP3.LUT R2, RZ, R0.reuse, RZ, 0x33, !PT ;  /* 0x00000000ff027212 */ /* 0x080fe200078e33ff */
[----:B------:R-:W-:Y:S01]  /*13d0*/  BSSY.RECONVERGENT B2, `(.L_x_22) ;  /* 0x0000015000027945 */ /* 0x000fe20003800200 */
[----:B------:R-:W-:Y:S02]  /*13e0*/  MOV R8, R0 ;  /* 0x0000000000087202 */ /* 0x000fe40000000f00 */
[----:B------:R-:W-:-:S04]  /*13f0*/  IADD3 R2, PT, PT, -R23, R20, R2 ;  /* 0x0000001417027210 */ /* 0x000fc80007ffe102 */
[C---:B------:R-:W-:Y:S02]  /*1400*/  LOP3.LUT R3, R2.reuse, 0x300, RZ, 0xc0, !PT ;  /* 0x0000030002037812 */ /* 0x040fe400078ec0ff */
[----:B------:R-:W-:Y:S02]  /*1410*/  ISETP.GE.U32.AND P1, PT, R2, 0x300, PT ;  /* 0x000003000200780c */ /* 0x000fe40003f26070 */
[----:B------:R-:W-:-:S13]  /*1420*/  ISETP.NE.AND P0, PT, R3, 0x300, PT ;  /* 0x000003000300780c */ /* 0x000fda0003f05270 */
[----:B------:R-:W-:Y:S05]  /*1430*/  @!P0 BRA `(.L_x_23) ;  /* 0x0000000000388947 */ /* 0x000fea0003800000 */
[----:B------:R-:W0:Y:S01]  /*1440*/  LDC.64 R4, c[0x0][0x380] ;  /* 0x0000e000ff047b82 */ /* 0x000e220000000a00 */
[----:B------:R-:W-:Y:S02]  /*1450*/  LEA.HI R2, R2, 0x1, RZ, 0x18 ;  /* 0x0000000102027811 */ /* 0x000fe400078fc0ff */
[----:B------:R-:W-:Y:S02]  /*1460*/  IADD3 R7, PT, PT, R0, R23, RZ ;  /* 0x0000001700077210 */ /* 0x000fe40007ffe0ff */
[----:B------:R-:W-:Y:S02]  /*1470*/  LOP3.LUT R2, R2, 0x3, RZ, 0xc0, !PT ;  /* 0x0000000302027812 */ /* 0x000fe400078ec0ff */
[----:B------:R-:W-:Y:S02]  /*1480*/  MOV R8, R0 ;  /* 0x0000000000087202 */ /* 0x000fe40000000f00 */
[----:B------:R-:W-:-:S07]  /*1490*/  IADD3 R6, PT, PT, -R2, RZ, RZ ;  /* 0x000000ff02067210 */ /* 0x000fce0007ffe1ff */
.L_x_24:
[----:B0-----:R-:W-:-:S06]  /*14a0*/  IMAD.WIDE.U32 R2, R7, 0x4, R4 ;  /* 0x0000000407027825 */ /* 0x001fcc00078e0004 */
[----:B------:R-:W2:Y:S01]  /*14b0*/  LDG.E.CONSTANT R2, desc[UR6][R2.64] ;  /* 0x0000000602027981 */ /* 0x000ea2000c1e9900 */
[----:B------:R-:W-:Y:S02]  /*14c0*/  IADD3 R6, PT, PT, R6, 0x1, RZ ;  /* 0x0000000106067810 */ /* 0x000fe40007ffe0ff */
[----:B------:R-:W-:Y:S02]  /*14d0*/  IADD3 R8, PT, PT, R8, 0x100, RZ ;  /* 0x0000010008087810 */ /* 0x000fe40007ffe0ff */
[----:B------:R-:W-:Y:S02]  /*14e0*/  ISETP.NE.AND P0, PT, R6, RZ, PT ;  /* 0x000000ff0600720c */ /* 0x000fe40003f05270 */
[----:B------:R-:W-:Y:S01]  /*14f0*/  IADD3 R7, PT, PT, R7, 0x100, RZ ;  /* 0x0000010007077810 */ /* 0x000fe20007ffe0ff */
[----:B--2---:R-:W-:-:S10]  /*1500*/  FADD R21, R2, R21 ;  /* 0x0000001502157221 */ /* 0x004fd40000000000 */
[----:B------:R-:W-:Y:S05]  /*1510*/  @P0 BRA `(.L_x_24) ;  /* 0xfffffffc00e00947 */ /* 0x000fea000383ffff */
.L_x_23:
[----:B------:R-:W-:Y:S05]  /*1520*/  BSYNC.RECONVERGENT B2 ;  /* 0x0000000000027941 */ /* 0x000fea0003800200 */
.L_x_22:
[----:B------:R-:W-:Y:S05]  /*1530*/  @!P1 BRA `(.L_x_21) ;  /* 0x0000000400a89947 */ /* 0x000fea0003800000 */
[----:B------:R-:W0:Y:S01]  /*1540*/  LDCU.64 UR4, c[0x0][0x380] ;  /* 0x00007000ff0477ac */ /* 0x000e220008000a00 */
[----:B------:R-:W-:Y:S01]  /*1550*/  IADD3 R5, PT, PT, R9, -R8, RZ ;  /* 0x8000000809057210 */ /* 0x000fe20007ffe0ff */
[----:B------:R-:W-:Y:S01]  /*1560*/  BSSY.RECONVERGENT B2, `(.L_x_25) ;  /* 0x000003b000027945 */ /* 0x000fe20003800200 */
[CC--:B------:R-:W-:Y:S02]  /*1570*/  IADD3 R3, P0, PT, R8.reuse, R23.reuse, RZ ;  /* 0x0000001708037210 */ /* 0x0c0fe40007f1e0ff */
[----:B------:R-:W-:Y:S02]  /*1580*/  ISETP.GT.AND P1, PT, R5, 0xc00, PT ;  /* 0x00000c000500780c */ /* 0x000fe40003f24270 */
[----:B------:R-:W-:Y:S02]  /*1590*/  IADD3.X R4, PT, PT, RZ, RZ, RZ, P0, !PT ;  /* 0x000000ffff047210 */ /* 0x000fe400007fe4ff */
[----:B------:R-:W-:Y:S02]  /*15a0*/  IADD3 R11, PT, PT, R8, R23, RZ ;  /* 0x00000017080b7210 */ /* 0x000fe40007ffe0ff */
[----:B0-----:R-:W-:-:S04]  /*15b0*/  LEA R2, P0, R3, UR4, 0x2 ;  /* 0x0000000403027c11 */ /* 0x001fc8000f8010ff */
[----:B------:R-:W-:Y:S02]  /*15c0*/  LEA.HI.X R3, R3, UR5, R4, 0x2, P0 ;  /* 0x0000000503037c11 */ /* 0x000fe400080f1404 */
[----:B------:R-:W-:-:S05]  /*15d0*/  IADD3 R2, P0, PT, R2, 0x800, RZ ;  /* 0x0000080002027810 */ /* 0x000fca0007f1e0ff */
[----:B------:R-:W-:Y:S01]  /*15e0*/  IMAD.X R3, RZ, RZ, R3, P0 ;  /* 0x000000ffff037224 */ /* 0x000fe200000e0603 */
[----:B------:R-:W-:Y:S01]  /*15f0*/  PLOP3.LUT P0, PT, PT, PT, PT, 0x80, 0x8 ;  /* 0x000000000008781c */ /* 0x000fe20003f0f070 */
[----:B------:R-:W-:-:S12]  /*1600*/  @!P1 BRA `(.L_x_26) ;  /* 0x0000000000c09947 */ /* 0x000fd80003800000 */
[----:B------:R-:W-:Y:S02]  /*1610*/  PLOP3.LUT P0, PT, PT, PT, PT, 0x8, 0x80 ;  /* 0x000000000080781c */ /* 0x000fe40003f0e170 */
[----:B------:R-:W-:-:S11]  /*1620*/  IADD3 R13, PT, PT, R9, -0xc00, RZ ;  /* 0xfffff400090d7810 */ /* 0x000fd60007ffe0ff */
.L_x_27:
[----:B------:R-:W0:Y:S01]  /*1630*/  LDC.64 R4, c[0x0][0x380] ;  /* 0x0000e000ff047b82 */ /* 0x000e220000000a00 */
[----:B------:R-:W2:Y:S01]  /*1640*/  LDG.E.CONSTANT R10, desc[UR6][R2.64+-0x400] ;  /* 0xfffc0006020a7981 */ /* 0x000ea2000c1e9900 */
[----:B------:R-:W-:-:S03]  /*1650*/  IADD3 R25, PT, PT, R11, 0x400, RZ ;  /* 0x000004000b197810 */ /* 0x000fc60007ffe0ff */
[----:B------:R-:W3:Y:S04]  /*1660*/  LDG.E.CONSTANT R19, desc[UR6][R2.64] ;  /* 0x0000000602137981 */ /* 0x000ee8000c1e9900 */
[----:B------:R-:W4:Y:S01]  /*1670*/  LDG.E.CONSTANT R18, desc[UR6][R2.64+0x400] ;  /* 0x0004000602127981 */ /* 0x000f22000c1e9900 */
[----:B------:R-:W-:-:S03]  /*1680*/  IADD3 R7, PT, PT, R11, 0x800, RZ ;  /* 0x000008000b077810 */ /* 0x000fc60007ffe0ff */
[----:B------:R-:W5:Y:S04]  /*1690*/  LDG.E.CONSTANT R16, desc[UR6][R2.64+0xc00] ;  /* 0x000c000602107981 */ /* 0x000f68000c1e9900 */
[----:B------:R-:W5:Y:S04]  /*16a0*/  LDG.E.CONSTANT R15, desc[UR6][R2.64+0x1000] ;  /* 0x00100006020f7981 */ /* 0x000f68000c1e9900 */
[----:B------:R-:W5:Y:S01]  /*16b0*/  LDG.E.CONSTANT R14, desc[UR6][R2.64+0x1400] ;  /* 0x00140006020e7981 */ /* 0x000f62000c1e9900 */
[----:B0-----:R-:W-:-:S03]  /*16c0*/  IMAD.WIDE.U32 R22, R11, 0x4, R4 ;  /* 0x000000040b167825 */ /* 0x001fc600078e0004 */
[----:B------:R-:W5:Y:S04]  /*16d0*/  LDG.E.CONSTANT R20, desc[UR6][R2.64+0x2000] ;  /* 0x0020000602147981 */ /* 0x000f68000c1e9900 */
[----:B------:R0:W2:Y:S01]  /*16e0*/  LDG.E.CONSTANT R12, desc[UR6][R22.64] ;  /* 0x00000006160c7981 */ /* 0x0000a2000c1e9900 */
[----:B------:R-:W-:-:S03]  /*16f0*/  IMAD.WIDE.U32 R24, R25, 0x4, R4 ;  /* 0x0000000419187825 */ /* 0x000fc600078e0004 */
[----:B------:R-:W5:Y:S04]  /*1700*/  LDG.E.CONSTANT R26, desc[UR6][R2.64+0x3000] ;  /* 0x00300006021a7981 */ /* 0x000f68000c1e9900 */
[----:B------:R-:W5:Y:S01]  /*1710*/  LDG.E.CONSTANT R17, desc[UR6][R24.64] ;  /* 0x0000000618117981 */ /* 0x000f62000c1e9900 */
[--C-:B------:R-:W-:Y:S01]  /*1720*/  IMAD.WIDE.U32 R6, R7, 0x4, R4.reuse ;  /* 0x0000000407067825 */ /* 0x100fe200078e0004 */
[----:B0-----:R-:W-:Y:S02]  /*1730*/  IADD3 R23, PT, PT, R11, 0xc00, RZ ;  /* 0x00000c000b177810 */ /* 0x001fe40007ffe0ff */
[----:B------:R-:W5:Y:S04]  /*1740*/  LDG.E.CONSTANT R22, desc[UR6][R2.64+0x1c00] ;  /* 0x001c000602167981 */ /* 0x000f68000c1e9900 */
[----:B------:R-:W5:Y:S01]  /*1750*/  LDG.E.CONSTANT R6, desc[UR6][R6.64] ;  /* 0x0000000606067981 */ /* 0x000f62000c1e9900 */
[----:B------:R-:W-:-:S03]  /*1760*/  IMAD.WIDE.U32 R4, R23, 0x4, R4 ;  /* 0x0000000417047825 */ /* 0x000fc600078e0004 */
[----:B------:R-:W5:Y:S04]  /*1770*/  LDG.E.CONSTANT R23, desc[UR6][R2.64+0x2400] ;  /* 0x0024000602177981 */ /* 0x000f68000c1e9900 */
[----:B------:R-:W5:Y:S04]  /*1780*/  LDG.E.CONSTANT R4, desc[UR6][R4.64] ;  /* 0x0000000604047981 */ /* 0x000f68000c1e9900 */
[----:B------:R-:W5:Y:S04]  /*1790*/  LDG.E.CONSTANT R24, desc[UR6][R2.64+0x2c00] ;  /* 0x002c000602187981 */ /* 0x000f68000c1e9900 */
[----:B------:R0:W5:Y:S01]  /*17a0*/  LDG.E.CONSTANT R25, desc[UR6][R2.64+0x3400] ;  /* 0x0034000602197981 */ /* 0x000162000c1e9900 */
[----:B------:R-:W-:-:S04]  /*17b0*/  IADD3 R8, PT, PT, R8, 0x1000, RZ ;  /* 0x0000100008087810 */ /* 0x000fc80007ffe0ff */
[----:B------:R-:W-:Y:S02]  /*17c0*/  ISETP.GE.AND P1, PT, R8, R13, PT ;  /* 0x0000000d0800720c */ /* 0x000fe40003f26270 */
[----:B0-----:R-:W-:Y:S02]  /*17d0*/  IADD3 R2, P2, PT, R2, 0x4000, RZ ;  /* 0x0000400002027810 */ /* 0x001fe40007f5e0ff */
[----:B------:R-:W-:Y:S02]  /*17e0*/  IADD3 R11, PT, PT, R11, 0x1000, RZ ;  /* 0x000010000b0b7810 */ /* 0x000fe40007ffe0ff */
[----:B------:R-:W-:Y:S01]  /*17f0*/  IADD3.X R3, PT, PT, RZ, R3, RZ, P2, !PT ;  /* 0x00000003ff037210 */ /* 0x000fe200017fe4ff */
[----:B--2---:R-:W-:-:S04]  /*1800*/  FADD R21, R12, R21 ;  /* 0x000000150c157221 */ /* 0x004fc80000000000 */
[----:B------:R-:W-:-:S04]  /*1810*/  FADD R10, R21, R10 ;  /* 0x0000000a150a7221 */ /* 0x000fc80000000000 */
[----:B---3--:R-:W-:-:S04]  /*1820*/  FADD R19, R10, R19 ;  /* 0x000000130a137221 */ /* 0x008fc80000000000 */
[----:B----4-:R-:W-:-:S04]  /*1830*/  FADD R18, R19, R18 ;  /* 0x0000001213127221 */ /* 0x010fc80000000000 */
[----:B-----5:R-:W-:-:S04]  /*1840*/  FADD R17, R18, R17 ;  /* 0x0000001112117221 */ /* 0x020fc80000000000 */
        /* <DEDUP_REMOVED lines=12> */
.L_x_26:
[----:B------:R-:W-:Y:S05]  /*1910*/  BSYNC.RECONVERGENT B2 ;  /* 0x0000000000027941 */ /* 0x000fea0003800200 */
.L_x_25:
[----:B------:R-:W-:Y:S01]  /*1920*/  IADD3 R4, PT, PT, R9, -R8, RZ ;  /* 0x8000000809047210 */ /* 0x000fe20007ffe0ff */
[----:B------:R-:W-:Y:S03]  /*1930*/  BSSY.RECONVERGENT B2, `(.L_x_28) ;  /* 0x000001e000027945 */ /* 0x000fe60003800200 */
[----:B------:R-:W-:-:S13]  /*1940*/  ISETP.GT.AND P1, PT, R4, 0x400, PT ;  /* 0x000004000400780c */ /* 0x000fda0003f24270 */
[----:B------:R-:W-:Y:S05]  /*1950*/  @!P1 BRA `(.L_x_29) ;  /* 0x00000000006c9947 */ /* 0x000fea0003800000 */
[----:B------:R-:W0:Y:S01]  /*1960*/  LDC.64 R6, c[0x0][0x380] ;  /* 0x0000e000ff067b82 */ /* 0x000e220000000a00 */
[----:B------:R-:W2:Y:S01]  /*1970*/  LDG.E.CONSTANT R10, desc[UR6][R2.64+-0x400] ;  /* 0xfffc0006020a7981 */ /* 0x000ea2000c1e9900 */
[----:B------:R-:W-:-:S03]  /*1980*/  VIADD R15, R11, 0x400 ;  /* 0x000004000b0f7836 */ /* 0x000fc60000000000 */
[----:B------:R-:W3:Y:S04]  /*1990*/  LDG.E.CONSTANT R13, desc[UR6][R2.64] ;  /* 0x00000006020d7981 */ /* 0x000ee8000c1e9900 */
[----:B------:R-:W4:Y:S04]  /*19a0*/  LDG.E.CONSTANT R17, desc[UR6][R2.64+0xc00] ;  /* 0x000c000602117981 */ /* 0x000f28000c1e9900 */
[----:B------:R-:W5:Y:S04]  /*19b0*/  LDG.E.CONSTANT R19, desc[UR6][R2.64+0x1000] ;  /* 0x0010000602137981 */ /* 0x000f68000c1e9900 */
[----:B------:R1:W5:Y:S01]  /*19c0*/  LDG.E.CONSTANT R23, desc[UR6][R2.64+0x1400] ;  /* 0x0014000602177981 */ /* 0x000362000c1e9900 */
[----:B0-----:R-:W-:-:S06]  /*19d0*/  IMAD.WIDE.U32 R4, R11, 0x4, R6 ;  /* 0x000000040b047825 */ /* 0x001fcc00078e0006 */
[----:B------:R-:W2:Y:S01]  /*19e0*/  LDG.E.CONSTANT R4, desc[UR6][R4.64] ;  /* 0x0000000604047981 */ /* 0x000ea2000c1e9900 */
[----:B------:R-:W-:-:S03]  /*19f0*/  IMAD.WIDE.U32 R6, R15, 0x4, R6 ;  /* 0x000000040f067825 */ /* 0x000fc600078e0006 */
[----:B------:R-:W4:Y:S04]  /*1a00*/  LDG.E.CONSTANT R15, desc[UR6][R2.64+0x400] ;  /* 0x00040006020f7981 */ /* 0x000f28000c1e9900 */
[----:B------:R-:W5:Y:S01]  /*1a10*/  LDG.E.CONSTANT R7, desc[UR6][R6.64] ;  /* 0x0000000606077981 */ /* 0x000f62000c1e9900 */
[----:B------:R-:W-:Y:S02]  /*1a20*/  PLOP3.LUT P0, PT, PT, PT, PT, 0x8, 0x80 ;  /* 0x000000000080781c */ /* 0x000fe40003f0e170 */
[----:B------:R-:W-:Y:S02]  /*1a30*/  IADD3 R8, PT, PT, R8, 0x800, RZ ;  /* 0x0000080008087810 */ /* 0x000fe40007ffe0ff */
[----:B------:R-:W-:Y:S01]  /*1a40*/  IADD3 R11, PT, PT, R11, 0x800, RZ ;  /* 0x000008000b0b7810 */ /* 0x000fe20007ffe0ff */
[----:B--2---:R-:W-:-:S04]  /*1a50*/  FADD R21, R21, R4 ;  /* 0x0000000415157221 */ /* 0x004fc80000000000 */
[----:B------:R-:W-:-:S04]  /*1a60*/  FADD R10, R21, R10 ;  /* 0x0000000a150a7221 */ /* 0x000fc80000000000 */
[----:B---3--:R-:W-:-:S04]  /*1a70*/  FADD R10, R10, R13 ;  /* 0x0000000d0a0a7221 */ /* 0x008fc80000000000 */
[----:B----4-:R-:W-:-:S04]  /*1a80*/  FADD R10, R10, R15 ;  /* 0x0000000f0a0a7221 */ /* 0x010fc80000000000 */
[----:B-----5:R-:W-:Y:S01]  /*1a90*/  FADD R10, R10, R7 ;  /* 0x000000070a0a7221 */ /* 0x020fe20000000000 */
[----:B------:R-:W-:-:S03]  /*1aa0*/  IADD3 R4, P1, PT, R2, 0x2000, RZ ;  /* 0x0000200002047810 */ /* 0x000fc60007f3e0ff */
[----:B------:R-:W-:Y:S01]  /*1ab0*/  FADD R10, R10, R17 ;  /* 0x000000110a0a7221 */ /* 0x000fe20000000000 */
[----:B------:R-:W-:-:S03]  /*1ac0*/  IADD3.X R5, PT, PT, RZ, R3, RZ, P1, !PT ;  /* 0x00000003ff057210 */ /* 0x000fc60000ffe4ff */
[----:B------:R-:W-:Y:S01]  /*1ad0*/  FADD R10, R10, R19 ;  /* 0x000000130a0a7221 */ /* 0x000fe20000000000 */
[----:B-1----:R-:W-:Y:S02]  /*1ae0*/  MOV R2, R4 ;  /* 0x0000000400027202 */ /* 0x002fe40000000f00 */
[----:B------:R-:W-:Y:S01]  /*1af0*/  MOV R3, R5 ;  /* 0x0000000500037202 */ /* 0x000fe20000000f00 */
[----:B------:R-:W-:-:S07]  /*1b00*/  FADD R21, R10, R23 ;  /* 0x000000170a157221 */ /* 0x000fce0000000000 */
.L_x_29:
[----:B------:R-:W-:Y:S05]  /*1b10*/  BSYNC.RECONVERGENT B2 ;  /* 0x0000000000027941 */ /* 0x000fea0003800200 */
.L_x_28:
[----:B------:R-:W-:-:S13]  /*1b20*/  ISETP.LT.OR P0, PT, R8, R9, P0 ;  /* 0x000000090800720c */ /* 0x000fda0000701670 */
[----:B------:R-:W-:Y:S05]  /*1b30*/  @!P0 BRA `(.L_x_21) ;  /* 0x0000000000288947 */ /* 0x000fea0003800000 */
[----:B------:R-:W0:Y:S01]  /*1b40*/  LDC.64 R4, c[0x0][0x380] ;  /* 0x0000e000ff047b82 */ /* 0x000e220000000a00 */
[----:B------:R-:W2:Y:S04]  /*1b50*/  LDG.E.CONSTANT R6, desc[UR6][R2.64+-0x400] ;  /* 0xfffc000602067981 */ /* 0x000ea8000c1e9900 */
[----:B------:R-:W3:Y:S04]  /*1b60*/  LDG.E.CONSTANT R7, desc[UR6][R2.64] ;  /* 0x0000000602077981 */ /* 0x000ee8000c1e9900 */
[----:B------:R-:W4:Y:S01]  /*1b70*/  LDG.E.CONSTANT R9, desc[UR6][R2.64+0x400] ;  /* 0x0004000602097981 */ /* 0x000f22000c1e9900 */
[----:B0-----:R-:W-:-:S06]  /*1b80*/  IMAD.WIDE.U32 R4, R11, 0x4, R4 ;  /* 0x000000040b047825 */ /* 0x001fcc00078e0004 */
[----:B------:R-:W5:Y:S02]  /*1b90*/  LDG.E.CONSTANT R4, desc[UR6][R4.64] ;  /* 0x0000000604047981 */ /* 0x000f64000c1e9900 */
[----:B-----5:R-:W-:-:S04]  /*1ba0*/  FADD R21, R21, R4 ;  /* 0x0000000415157221 */ /* 0x020fc80000000000 */
[----:B--2---:R-:W-:-:S04]  /*1bb0*/  FADD R6, R21, R6 ;  /* 0x0000000615067221 */ /* 0x004fc80000000000 */
[----:B---3--:R-:W-:-:S04]  /*1bc0*/  FADD R6, R6, R7 ;  /* 0x0000000706067221 */ /* 0x008fc80000000000 */
[----:B----4-:R-:W-:-:S07]  /*1bd0*/  FADD R21, R6, R9 ;  /* 0x0000000906157221 */ /* 0x010fce0000000000 */
.L_x_21:
[----:B------:R-:W-:Y:S05]  /*1be0*/  BSYNC.RECONVERGENT B1 ;  /* 0x0000000000017941 */ /* 0x000fea0003800200 */
.L_x_19:
[----:B------:R-:W0:Y:S01]  /*1bf0*/  S2R R6, SR_LANEID ;  /* 0x0000000000067919 */ /* 0x000e220000000000 */
[----:B------:R-:W1:Y:S01]  /*1c00*/  SHFL.DOWN PT, R2, R21, 0x1, 0x1f ;  /* 0x08201f0015027f89 */ /* 0x000e6200000e0000 */
[C---:B0-----:R-:W-:Y:S02]  /*1c10*/  ISETP.GT.AND P0, PT, R6.reuse, 0x1e, PT ;  /* 0x0000001e0600780c */ /* 0x041fe40003f04270 */
[----:B------:R-:W-:-:S11]  /*1c20*/  ISETP.NE.AND P1, PT, R6, RZ, PT ;  /* 0x000000ff0600720c */ /* 0x000fd60003f25270 */
[----:B-1----:R-:W-:Y:S01]  /*1c30*/  @!P0 FADD R21, R2, R21 ;  /* 0x0000001502158221 */ /* 0x002fe20000000000 */
[----:B------:R-:W-:Y:S01]  /*1c40*/  ISETP.GT.AND P0, PT, R6, 0x1d, PT ;  /* 0x0000001d0600780c */ /* 0x000fe20003f04270 */
[----:B------:R-:W0:Y:S01]  /*1c50*/  @!P1 S2R R5, SR_CgaCtaId ;  /* 0x0000000000059919 */ /* 0x000e220000008800 */
[----:B------:R-:W-:Y:S02]  /*1c60*/  @!P1 MOV R4, 0x400 ;  /* 0x0000040000049802 */ /* 0x000fe40000000f00 */
[----:B------:R-:W-:Y:S01]  /*1c70*/  @!P1 SHF.R.U32.HI R3, RZ, 0x3, R0 ;  /* 0x00000003ff039819 */ /* 0x000fe20000011600 */
[----:B------:R-:W1:Y:S03]  /*1c80*/  SHFL.DOWN PT, R2, R21, 0x2, 0x1f ;  /* 0x08401f0015027f89 */ /* 0x000e6600000e0000 */
[----:B------:R-:W-:-:S05]  /*1c90*/  @!P1 LOP3.LUT R3, R3, 0x7c, RZ, 0xc0, !PT ;  /* 0x0000007c03039812 */ /* 0x000fca00078ec0ff */
[----:B-1----:R-:W-:Y:S01]  /*1ca0*/  @!P0 FADD R21, R21, R2 ;  /* 0x0000000215158221 */ /* 0x002fe20000000000 */
[----:B------:R-:W-:Y:S02]  /*1cb0*/  ISETP.GT.AND P0, PT, R6, 0x1b, PT ;  /* 0x0000001b0600780c */ /* 0x000fe40003f04270 */
[----:B0-----:R-:W-:Y:S02]  /*1cc0*/  @!P1 LEA R4, R5, R4, 0x18 ;  /* 0x0000000405049211 */ /* 0x001fe400078ec0ff */
[----:B------:R-:W0:Y:S02]  /*1cd0*/  SHFL.DOWN PT, R2, R21, 0x4, 0x1f ;  /* 0x08801f0015027f89 */ /* 0x000e2400000e0000 */
[----:B------:R-:W-:-:S07]  /*1ce0*/  @!P1 IADD3 R3, PT, PT, R3, R4, RZ ;  /* 0x0000000403039210 */ /* 0x000fce0007ffe0ff */
        /* <DEDUP_REMOVED lines=12> */
[----:B------:R-:W0:Y:S01]  /*1db0*/  S2UR UR5, SR_CgaCtaId ;  /* 0x00000000000579c3 */ /* 0x000e220000008800 */
[----:B------:R-:W-:Y:S02]  /*1dc0*/  UMOV UR4, 0x400 ;  /* 0x0000040000047882 */ /* 0x000fe40000000000 */
[----:B0-----:R-:W-:-:S09]  /*1dd0*/  ULEA UR4, UR5, UR4, 0x18 ;  /* 0x0000000405047291 */ /* 0x001fd2000f8ec0ff */
[----:B---3--:R-:W0:Y:S04]  /*1de0*/  LDS R3, [UR4+0xc] ;  /* 0x00000c04ff037984 */ /* 0x008e280008000800 */
        /* <DEDUP_REMOVED lines=10> */
.L_x_2:
        /* <DEDUP_REMOVED lines=12> */
.L_x_32:
[----:B------:R-:W-:Y:S05]  /*1f50*/  BSYNC.RECONVERGENT B1 ;  /* 0x0000000000017941 */ /* 0x000fea0003800200 */
.L_x_31:
[----:B------:R-:W-:Y:S01]  /*1f60*/  ISETP.GE.AND P0, PT, R11, R20, PT ;  /* 0x000000140b00720c */ /* 0x000fe20003f06270 */
[----:B------:R-:W-:-:S12]  /*1f70*/  BSSY.RECONVERGENT B1, `(.L_x_33) ;  /* 0x0000074000017945 */ /* 0x000fd80003800200 */
[----:B------:R-:W-:Y:S05]  /*1f80*/  @P0 BRA `(.L_x_34) ;  /* 0x0000000400c80947 */ /* 0x000fea0003800000 */
[----:B0-----:R-:W-:Y:S01]  /*1f90*/  LOP3.LUT R3, RZ, R11, RZ, 0x33, !PT ;  /* 0x0000000bff037212 */ /* 0x001fe200078e33ff */
[----:B------:R-:W-:Y:S04]  /*1fa0*/  BSSY.RECONVERGENT B2, `(.L_x_35) ;  /* 0x0000015000027945 */ /* 0x000fe80003800200 */
[----:B------:R-:W-:-:S05]  /*1fb0*/  IMAD.IADD R4, R3, 0x1, R20 ;  /* 0x0000000103047824 */ /* 0x000fca00078e0214 */
        /* <DEDUP_REMOVED lines=10> */
.L_x_37:
[----:B------:R-:W-:-:S06]  /*2060*/  MOV R3, R5 ;  /* 0x0000000500037202 */ /* 0x000fcc0000000f00 */
[----:B------:R0:W2:Y:S01]  /*2070*/  LDG.E.CONSTANT R3, desc[UR6][R2.64] ;  /* 0x0000000602037981 */ /* 0x0000a2000c1e9900 */
[----:B------:R-:W-:Y:S02]  /*2080*/  IADD3 R4, PT, PT, R4, 0x1, RZ ;  /* 0x0000000104047810 */ /* 0x000fe40007ffe0ff */
[----:B------:R-:W-:Y:S02]  /*2090*/  IADD3 R11, PT, PT, R11, 0x100, RZ ;  /* 0x000001000b0b7810 */ /* 0x000fe40007ffe0ff */
[----:B------:R-:W-:Y:S02]  /*20a0*/  ISETP.NE.AND P0, PT, R4, RZ, PT ;  /* 0x000000ff0400720c */ /* 0x000fe40003f05270 */
[----:B0-----:R-:W-:-:S04]  /*20b0*/  IADD3 R2, P2, PT, R2, 0x400, RZ ;  /* 0x0000040002027810 */ /* 0x001fc80007f5e0ff */
[----:B------:R-:W-:Y:S01]  /*20c0*/  IADD3.X R5, PT, PT, RZ, R5, RZ, P2, !PT ;  /* 0x00000005ff057210 */ /* 0x000fe200017fe4ff */
[----:B--2--5:R-:W-:-:S06]  /*20d0*/  FADD R0, R3, R0 ;  /* 0x0000000003007221 */ /* 0x024fcc0000000000 */
[----:B------:R-:W-:Y:S05]  /*20e0*/  @P0 BRA `(.L_x_37) ;  /* 0xfffffffc00dc0947 */ /* 0x000fea000383ffff */
.L_x_36:
[----:B------:R-:W-:Y:S05]  /*20f0*/  BSYNC.RECONVERGENT B2 ;  /* 0x0000000000027941 */ /* 0x000fea0003800200 */
.L_x_35:
        /* <DEDUP_REMOVED lines=8> */
.L_x_40:
        /* <DEDUP_REMOVED lines=9> */
[----:B------:R-:W-:-:S03]  /*2210*/  VIADD R3, R11, 0x800 ;  /* 0x000008000b037836 */ /* 0x000fc60000000000 */
[----:B------:R-:W4:Y:S01]  /*2220*/  LDG.E.CONSTANT R15, desc[UR6][R4.64+0x400] ;  /* 0x00040006040f7981 */ /* 0x000f22000c1e9900 */
        /* <DEDUP_REMOVED lines=32> */
.L_x_39:
[----:B------:R-:W-:Y:S05]  /*2430*/  BSYNC.RECONVERGENT B2 ;  /* 0x0000000000027941 */ /* 0x000fea0003800200 */
.L_x_38:
[----:B------:R-:W-:Y:S01]  /*2440*/  IADD3 R2, PT, PT, -R11, R20, RZ ;  /* 0x000000140b027210 */ /* 0x000fe20007ffe1ff */
[----:B------:R-:W-:Y:S03]  /*2450*/  BSSY.RECONVERGENT B2, `(.L_x_41) ;  /* 0x0000019000027945 */ /* 0x000fe60003800200 */
[----:B------:R-:W-:-:S13]  /*2460*/  ISETP.GT.AND P1, PT, R2, 0x400, PT ;  /* 0x000004000200780c */ /* 0x000fda0003f24270 */
[----:B------:R-:W-:Y:S05]  /*2470*/  @!P1 BRA `(.L_x_42) ;  /* 0x0000000000589947 */ /* 0x000fea0003800000 */
        /* <DEDUP_REMOVED lines=22> */
.L_x_42:
[----:B------:R-:W-:Y:S05]  /*25e0*/  BSYNC.RECONVERGENT B2 ;  /* 0x0000000000027941 */ /* 0x000fea0003800200 */
.L_x_41:
        /* <DEDUP_REMOVED lines=12> */
.L_x_34:
[----:B------:R-:W-:Y:S05]  /*26b0*/  BSYNC.RECONVERGENT B1 ;  /* 0x0000000000017941 */ /* 0x000fea0003800200 */
.L_x_33:
        /* <DEDUP_REMOVED lines=35> */
[----:B--2---:R-:W0:Y:S04]  /*28f0*/  LDS R3, [UR4+0xc] ;  /* 0x00000c04ff037984 */ /* 0x004e280008000800 */
        /* <DEDUP_REMOVED lines=10> */
.L_x_43:
[----:B0-----:R-:W0:Y:S01]  /*29a0*/  S2R R2, SR_LANEID ;  /* 0x0000000000027919 */ /* 0x001e220000000000 */
[----:B------:R-:W-:-:S04]  /*29b0*/  LOP3.LUT R0, R9, 0x3e0, RZ, 0xc0, !PT ;  /* 0x000003e009007812 */ /* 0x000fc800078ec0ff */
[----:B------:R-:W-:Y:S02]  /*29c0*/  IADD3 R3, PT, PT, R0, 0x20, RZ ;  /* 0x0000002000037810 */ /* 0x000fe40007ffe0ff */
[----:B------:R-:W-:Y:S02]  /*29d0*/  LOP3.LUT R7, RZ, R0, RZ, 0x33, !PT ;  /* 0x00000000ff077212 */ /* 0x000fe400078e33ff */
[-C--:B------:R-:W-:Y:S02]  /*29e0*/  ISETP.GT.AND P0, PT, R3, R20.reuse, PT ;  /* 0x000000140300720c */ /* 0x080fe40003f04270 */
[----:B------:R-:W-:-:S04]  /*29f0*/  IADD3 R7, PT, PT, R7, R20, RZ ;  /* 0x0000001407077210 */ /* 0x000fc80007ffe0ff */
[----:B------:R-:W-:-:S05]  /*2a00*/  SEL R4, R7, 0x1f, P0 ;  /* 0x0000001f07047807 */ /* 0x000fca0000000000 */
[----:B------:R-:W1:Y:S01]  /*2a10*/  SHFL.DOWN PT, R0, R5, 0x1, R4 ;  /* 0x0820000005007989 */ /* 0x000e6200000e0004 */
[C---:B0-----:R-:W-:Y:S01]  /*2a20*/  ISETP.GE.AND P0, PT, R2.reuse, R4, PT ;  /* 0x000000040200720c */ /* 0x041fe20003f06270 */
[C---:B------:R-:W-:Y:S01]  /*2a30*/  VIADD R3, R2.reuse, 0x2 ;  /* 0x0000000202037836 */ /* 0x040fe20000000000 */
[----:B------:R-:W-:-:S11]  /*2a40*/  ISETP.NE.AND P1, PT, R2, RZ, PT ;  /* 0x000000ff0200720c */ /* 0x000fd60003f25270 */
[----:B-1----:R-:W-:Y:S01]  /*2a50*/  @!P0 FADD R5, R0, R5 ;  /* 0x0000000500058221 */ /* 0x002fe20000000000 */
[-C--:B------:R-:W-:Y:S01]  /*2a60*/  ISETP.GT.AND P0, PT, R3, R4.reuse, PT ;  /* 0x000000040300720c */ /* 0x080fe20003f04270 */
[----:B------:R-:W0:Y:S01]  /*2a70*/  @!P1 S2R R6, SR_CgaCtaId ;  /* 0x0000000000069919 */ /* 0x000e220000008800 */
[----:B------:R-:W-:Y:S02]  /*2a80*/  IADD3 R3, PT, PT, R2, 0x4, RZ ;  /* 0x0000000402037810 */ /* 0x000fe40007ffe0ff */
[----:B------:R-:W1:Y:S09]  /*2a90*/  SHFL.DOWN PT, R0, R5, 0x2, R4 ;  /* 0x0840000005007989 */ /* 0x000e7200000e0004 */
[----:B-1----:R-:W-:Y:S01]  /*2aa0*/  @!P0 FADD R5, R5, R0 ;  /* 0x0000000005058221 */ /* 0x002fe20000000000 */
[----:B------:R-:W-:-:S02]  /*2ab0*/  ISETP.GT.AND P0, PT, R3, R4, PT ;  /* 0x000000040300720c */ /* 0x000fc40003f04270 */
[----:B------:R-:W-:Y:S02]  /*2ac0*/  IADD3 R3, PT, PT, R2, 0x8, RZ ;  /* 0x0000000802037810 */ /* 0x000fe40007ffe0ff */
[----:B------:R-:W1:Y:S09]  /*2ad0*/  SHFL.DOWN PT, R0, R5, 0x4, R4 ;  /* 0x0880000005007989 */ /* 0x000e7200000e0004 */
[----:B-1----:R-:W-:Y:S01]  /*2ae0*/  @!P0 FADD R5, R5, R0 ;  /* 0x0000000005058221 */ /* 0x002fe20000000000 */
[----:B------:R-:W-:-:S02]  /*2af0*/  ISETP.GT.AND P0, PT, R3, R4, PT ;  /* 0x000000040300720c */ /* 0x000fc40003f04270 */
[----:B------:R-:W-:Y:S02]  /*2b00*/  IADD3 R3, PT, PT, R2, 0x10, RZ ;  /* 0x0000001002037810 */ /* 0x000fe40007ffe0ff */
[----:B------:R-:W1:Y:S01]  /*2b10*/  SHFL.DOWN PT, R0, R5, 0x8, R4 ;  /* 0x0900000005007989 */ /* 0x000e6200000e0004 */
[----:B------:R-:W-:-:S04]  /*2b20*/  @!P1 SHF.R.U32.HI R2, RZ, 0x3, R9 ;  /* 0x00000003ff029819 */ /* 0x000fc80000011609 */
[----:B------:R-:W-:-:S04]  /*2b30*/  @!P1 LOP3.LUT R2, R2, 0x7c, RZ, 0xc0, !PT ;  /* 0x0000007c02029812 */ /* 0x000fc800078ec0ff */
[----:B-1----:R-:W-:Y:S01]  /*2b40*/  @!P0 FADD R5, R5, R0 ;  /* 0x0000000005058221 */ /* 0x002fe20000000000 */
[----:B------:R-:W-:Y:S02]  /*2b50*/  ISETP.GT.AND P0, PT, R3, R4, PT ;  /* 0x000000040300720c */ /* 0x000fe40003f04270 */
[----:B------:R-:W-:Y:S02]  /*2b60*/  @!P1 MOV R3, 0x400 ;  /* 0x0000040000039802 */ /* 0x000fe40000000f00 */
[----:B------:R-:W1:Y:S02]  /*2b70*/  SHFL.DOWN PT, R0, R5, 0x10, R4 ;  /* 0x0a00000005007989 */ /* 0x000e6400000e0004 */
[----:B0-----:R-:W-:-:S04]  /*2b80*/  @!P1 LEA R3, R6, R3, 0x18 ;  /* 0x0000000306039211 */ /* 0x001fc800078ec0ff */
[----:B------:R-:W-:-:S03]  /*2b90*/  @!P1 IADD3 R3, PT, PT, R2, R3, RZ ;  /* 0x0000000302039210 */ /* 0x000fc60007ffe0ff */
[----:B-1----:R-:W-:Y:S01]  /*2ba0*/  @!P0 FADD R5, R5, R0 ;  /* 0x0000000005058221 */ /* 0x002fe20000000000 */
        /* <DEDUP_REMOVED lines=12> */
[----:B-1----:R-:W0:Y:S04]  /*2c70*/  LDS R3, [UR4+0xc] ;  /* 0x00000c04ff037984 */ /* 0x002e280008000800 */
        /* <DEDUP_REMOVED lines=13> */
.L_x_30:
[----:B------:R-:W0:Y:S01]  /*2d50*/  S2R R8, SR_TID.X ;  /* 0x0000000000087919 */ /* 0x000e220000002100 */
[----:B------:R-:W0:Y:S02]  /*2d60*/  LDC.64 R2, c[0x0][0x380] ;  /* 0x0000e000ff027b82 */ /* 0x000e240000000a00 */
[----:B0-----:R-:W-:-:S05]  /*2d70*/  IMAD.WIDE.U32 R2, R8, 0x4, R2 ;  /* 0x0000000408027825 */ /* 0x001fca00078e0002 */
[----:B------:R-:W2:Y:S04]  /*2d80*/  LDG.E.CONSTANT R19, desc[UR6][R2.64] ;  /* 0x0000000602137981 */ /* 0x000ea8000c1e9900 */
[----:B------:R-:W2:Y:S04]  /*2d90*/  LDG.E.CONSTANT R0, desc[UR6][R2.64+0x400] ;  /* 0x0004000602007981 */ /* 0x000ea8000c1e9900 */
[----:B------:R-:W3:Y:S04]  /*2da0*/  LDG.E.CONSTANT R4, desc[UR6][R2.64+0x800] ;  /* 0x0008000602047981 */ /* 0x000ee8000c1e9900 */
[----:B------:R-:W3:Y:S04]  /*2db0*/  LDG.E.CONSTANT R5, desc[UR6][R2.64+0xc00] ;  /* 0x000c000602057981 */ /* 0x000ee8000c1e9900 */
[----:B------:R-:W4:Y:S04]  /*2dc0*/  LDG.E.CONSTANT R6, desc[UR6][R2.64+0x1000] ;  /* 0x0010000602067981 */ /* 0x000f28000c1e9900 */
[----:B------:R-:W4:Y:S04]  /*2dd0*/  LDG.E.CONSTANT R7, desc[UR6][R2.64+0x1400] ;  /* 0x0014000602077981 */ /* 0x000f28000c1e9900 */
[----:B------:R-:W5:Y:S04]  /*2de0*/  LDG.E.CONSTANT R9, desc[UR6][R2.64+0x1800] ;  /* 0x0018000602097981 */ /* 0x000f68000c1e9900 */
        /* <DEDUP_REMOVED lines=8> */
[----:B------:R-:W5:Y:S01]  /*2e70*/  LDG.E.CONSTANT R18, desc[UR6][R2.64+0x3c00] ;  /* 0x003c000602127981 */ /* 0x000f62000c1e9900 */
[----:B------:R-:W-:Y:S01]  /*2e80*/  ISETP.GE.U32.AND P0, PT, R20, 0x2000, PT ;  /* 0x000020001400780c */ /* 0x000fe20003f06070 */
[----:B--2---:R-:W-:Y:S01]  /*2e90*/  FADD R0, R19, R0 ;  /* 0x0000000013007221 */ /* 0x004fe20000000000 */
[----:B---3--:R-:W-:-:S04]  /*2ea0*/  FADD R5, R4, R5 ;  /* 0x0000000504057221 */ /* 0x008fc80000000000 */
[----:B------:R-:W-:Y:S01]  /*2eb0*/  FADD R0, R0, R5 ;  /* 0x0000000500007221 */ /* 0x000fe20000000000 */
[----:B----4-:R-:W-:Y:S01]  /*2ec0*/  FADD R6, R6, R7 ;  /* 0x0000000706067221 */ /* 0x010fe20000000000 */
[----:B-----5:R-:W-:-:S04]  /*2ed0*/  FADD R9, R9, R10 ;  /* 0x0000000a09097221 */ /* 0x020fc80000000000 */
[----:B------:R-:W-:Y:S01]  /*2ee0*/  FADD R9, R6, R9 ;  /* 0x0000000906097221 */ /* 0x000fe20000000000 */
[----:B------:R-:W-:-:S03]  /*2ef0*/  FADD R11, R11, R12 ;  /* 0x0000000c0b0b7221 */ /* 0x000fc60000000000 */
[----:B------:R-:W-:Y:S01]  /*2f00*/  FADD R0, R0, R9 ;  /* 0x0000000900007221 */ /* 0x000fe20000000000 */
[----:B------:R-:W-:-:S04]  /*2f10*/  FADD R14, R13, R14 ;  /* 0x0000000e0d0e7221 */ /* 0x000fc80000000000 */
[----:B------:R-:W-:Y:S01]  /*2f20*/  FADD R11, R11, R14 ;  /* 0x0000000e0b0b7221 */ /* 0x000fe20000000000 */
[----:B------:R-:W-:Y:S01]  /*2f30*/  FADD R15, R15, R16 ;  /* 0x000000100f0f7221 */ /* 0x000fe20000000000 */
[----:B------:R-:W-:-:S04]  /*2f40*/  FADD R18, R17, R18 ;  /* 0x0000001211127221 */ /* 0x000fc80000000000 */
[----:B------:R-:W-:-:S04]  /*2f50*/  FADD R18, R15, R18 ;  /* 0x000000120f127221 */ /* 0x000fc80000000000 */
[----:B------:R-:W-:Y:S01]  /*2f60*/  FADD R5, R11, R18 ;  /* 0x000000120b057221 */ /* 0x000fe20000000000 */
[----:B------:R-:W-:-:S03]  /*2f70*/  HFMA2 R11, -RZ, RZ, 0, 0.00048828125 ;  /* 0x00001000ff0b7431 */ /* 0x000fc600000001ff */
[----:B------:R-:W-:Y:S01]  /*2f80*/  FADD R0, R0, R5 ;  /* 0x0000000500007221 */ /* 0x000fe20000000000 */
[----:B------:R-:W-:Y:S06]  /*2f90*/  @!P0 BRA `(.L_x_44) ;  /* 0x0000000000ac8947 */ /* 0x000fec0003800000 */
[----:B------:R-:W0:Y:S01]  /*2fa0*/  LDC R7, c[0x0][0x390] ;  /* 0x0000e400ff077b82 */ /* 0x000e220000000800 */
[----:B------:R-:W-:Y:S02]  /*2fb0*/  IADD3 R6, PT, PT, R20, -0x1000, RZ ;  /* 0xfffff00014067810 */ /* 0x000fe40007ffe0ff */
[----:B------:R-:W-:-:S07]  /*2fc0*/  MOV R11, 0x1000 ;  /* 0x00001000000b7802 */ /* 0x000fce0000000f00 */
.L_x_46:
[----:B------:R-:W-:-:S05]  /*2fd0*/  IMAD.WIDE R4, R11, 0x4, R2 ;  /* 0x000000040b047825 */ /* 0x000fca00078e0202 */
[----:B------:R-:W2:Y:S04]  /*2fe0*/  LDG.E.CONSTANT R20, desc[UR6][R4.64+0x400] ;  /* 0x0004000604147981 */ /* 0x000ea8000c1e9900 */
[----:B------:R-:W2:Y:S04]  /*2ff0*/  LDG.E.CONSTANT R21, desc[UR6][R4.64+0x800] ;  /* 0x0008000604157981 */ /* 0x000ea8000c1e9900 */
        /* <DEDUP_REMOVED lines=13> */
[----:B------:R1:W5:Y:S01]  /*30d0*/  LDG.E.CONSTANT R18, desc[UR6][R4.64+0x3c00] ;  /* 0x003c000604127981 */ /* 0x000362000c1e9900 */
[----:B--2---:R-:W-:Y:S01]  /*30e0*/  FADD R21, R20, R21 ;  /* 0x0000001514157221 */ /* 0x004fe20000000000 */
[----:B0-----:R-:W-:-:S05]  /*30f0*/  MOV R20, R7 ;  /* 0x0000000700147202 */ /* 0x001fca0000000f00 */
[----:B-1----:R-:W-:Y:S02]  /*3100*/  IMAD.IADD R4, R20, 0x1, -R11 ;  /* 0x0000000114047824 */ /* 0x002fe400078e0a0b */
[----:B---3--:R-:W-:-:S03]  /*3110*/  FADD R0, R19, R0 ;  /* 0x0000000013007221 */ /* 0x008fc60000000000 */
[----:B------:R-:W-:Y:S01]  /*3120*/  ISETP.GE.AND P0, PT, R4, 0x1000, PT ;  /* 0x000010000400780c */ /* 0x000fe20003f06270 */
[----:B----4-:R-:W-:Y:S01]  /*3130*/  FADD R22, R22, R23 ;  /* 0x0000001716167221 */ /* 0x010fe20000000000 */
[----:B------:R-:W-:Y:S01]  /*3140*/  FADD R0, R0, R21 ;  /* 0x0000001500007221 */ /* 0x000fe20000000000 */
[----:B-----5:R-:W-:-:S04]  /*3150*/  FADD R25, R24, R25 ;  /* 0x0000001918197221 */ /* 0x020fc80000000000 */
[----:B------:R-:W-:Y:S01]  /*3160*/  FADD R25, R22, R25 ;  /* 0x0000001916197221 */ /* 0x000fe20000000000 */
[----:B------:R-:W-:Y:S01]  /*3170*/  FADD R16, R16, R17 ;  /* 0x0000001110107221 */ /* 0x000fe20000000000 */
[----:B------:R-:W-:-:S04]  /*3180*/  FADD R15, R15, R10 ;  /* 0x0000000a0f0f7221 */ /* 0x000fc80000000000 */
[----:B------:R-:W-:Y:S01]  /*3190*/  FADD R15, R16, R15 ;  /* 0x0000000f100f7221 */ /* 0x000fe20000000000 */
[----:B------:R-:W-:Y:S01]  /*31a0*/  FADD R9, R14, R9 ;  /* 0x000000090e097221 */ /* 0x000fe20000000000 */
[----:B------:R-:W-:-:S04]  /*31b0*/  FADD R12, R13, R12 ;  /* 0x0000000c0d0c7221 */ /* 0x000fc80000000000 */
[----:B------:R-:W-:Y:S01]  /*31c0*/  FADD R12, R9, R12 ;  /* 0x0000000c090c7221 */ /* 0x000fe20000000000 */
[----:B------:R-:W-:-:S03]  /*31d0*/  FADD R0, R0, R25 ;  /* 0x0000001900007221 */ /* 0x000fc60000000000 */
[----:B------:R-:W-:-:S04]  /*31e0*/  FADD R15, R15, R12 ;  /* 0x0000000c0f0f7221 */ /* 0x000fc80000000000 */
[----:B------:R-:W-:-:S04]  /*31f0*/  FADD R15, R0, R15 ;  /* 0x0000000f000f7221 */ /* 0x000fc80000000000 */
[----:B------:R-:W-:Y:S01]  /*3200*/  FADD R0, R18, R15 ;  /* 0x0000000f12007221 */ /* 0x000fe20000000000 */
[----:B------:R-:W-:Y:S06]  /*3210*/  @!P0 BRA `(.L_x_45) ;  /* 0x0000000800308947 */ /* 0x000fec0003800000 */
[----:B------:R-:W-:-:S04]  /*3220*/  IADD3 R11, PT, PT, R11, 0x1000, RZ ;  /* 0x000010000b0b7810 */ /* 0x000fc80007ffe0ff */
[----:B------:R-:W-:-:S13]  /*3230*/  ISETP.GT.AND P0, PT, R11, R6, PT ;  /* 0x000000060b00720c */ /* 0x000fda0003f04270 */
[----:B------:R-:W-:Y:S05]  /*3240*/  @!P0 BRA `(.L_x_46) ;  /* 0xfffffffc00608947 */ /* 0x000fea000383ffff */
.L_x_44:
[----:B------:R-:W-:-:S13]  /*3250*/  ISETP.GE.AND P0, PT, R11, R20, PT ;  /* 0x000000140b00720c */ /* 0x000fda0003f06270 */
[----:B------:R-:W-:Y:S05]  /*3260*/  @P0 BRA `(.L_x_45) ;  /* 0x00000008001c0947 */ /* 0x000fea0003800000 */
[----:B------:R-:W-:Y:S01]  /*3270*/  IADD3 R9, PT, PT, -R11, R20, RZ ;  /* 0x000000140b097210 */ /* 0x000fe20007ffe1ff */
[----:B------:R-:W-:Y:S03]  /*3280*/  BSSY.RECONVERGENT B1, `(.L_x_45) ;  /* 0x0000085000017945 */ /* 0x000fe60003800200 */
        /* <DEDUP_REMOVED lines=16> */
.L_x_50:
        /* <DEDUP_REMOVED lines=8> */
.L_x_49:
[----:B------:R-:W-:Y:S05]  /*3410*/  BSYNC.RECONVERGENT B2 ;  /* 0x0000000000027941 */ /* 0x000fea0003800200 */
.L_x_48:
[----:B------:R-:W-:Y:S05]  /*3420*/  @!P1 BRA `(.L_x_47) ;  /* 0x0000000400a89947 */ /* 0x000fea0003800000 */
[----:B------:R-:W0:Y:S01]  /*3430*/  LDCU.64 UR4, c[0x0][0x380] ;  /* 0x00007000ff0477ac */ /* 0x000e220008000a00 */
[----:B------:R-:W-:Y:S01]  /*3440*/  IADD3 R5, PT, PT, R9, -R10, RZ ;  /* 0x8000000a09057210 */ /* 0x000fe20007ffe0ff */
[----:B------:R-:W-:Y:S01]  /*3450*/  BSSY.RECONVERGENT B2, `(.L_x_51) ;  /* 0x000003b000027945 */ /* 0x000fe20003800200 */
[CC--:B------:R-:W-:Y:S02]  /*3460*/  IADD3 R3, P0, PT, R10.reuse, R11.reuse, RZ ;  /* 0x0000000b0a037210 */ /* 0x0c0fe40007f1e0ff */
[----:B------:R-:W-:Y:S02]  /*3470*/  ISETP.GT.AND P1, PT, R5, 0xc00, PT ;  /* 0x00000c000500780c */ /* 0x000fe40003f24270 */
[----:B------:R-:W-:Y:S01]  /*3480*/  IADD3 R11, PT, PT, R10, R11, RZ ;  /* 0x0000000b0a0b7210 */ /* 0x000fe20007ffe0ff */
[----:B------:R-:W-:Y:S01]  /*3490*/  IMAD.X R4, RZ, RZ, RZ, P0 ;  /* 0x000000ffff047224 */ /* 0x000fe200000e06ff */
[----:B0-----:R-:W-:-:S04]  /*34a0*/  LEA R2, P0, R3, UR4, 0x2 ;  /* 0x0000000403027c11 */ /* 0x001fc8000f8010ff */
[----:B------:R-:W-:Y:S02]  /*34b0*/  LEA.HI.X R3, R3, UR5, R4, 0x2, P0 ;  /* 0x0000000503037c11 */ /* 0x000fe400080f1404 */
[----:B------:R-:W-:-:S04]  /*34c0*/  IADD3 R2, P0, PT, R2, 0x800, RZ ;  /* 0x0000080002027810 */ /* 0x000fc80007f1e0ff */
[----:B------:R-:W-:Y:S02]  /*34d0*/  IADD3.X R3, PT, PT, RZ, R3, RZ, P0, !PT ;  /* 0x00000003ff037210 */ /* 0x000fe400007fe4ff */
[----:B------:R-:W-:Y:S01]  /*34e0*/  PLOP3.LUT P0, PT, PT, PT, PT, 0x80, 0x8 ;  /* 0x000000000008781c */ /* 0x000fe20003f0f070 */
[----:B------:R-:W-:-:S12]  /*34f0*/  @!P1 BRA `(.L_x_52) ;  /* 0x0000000000c09947 */ /* 0x000fd80003800000 */
[----:B------:R-:W-:Y:S02]  /*3500*/  PLOP3.LUT P0, PT, PT, PT, PT, 0x8, 0x80 ;  /* 0x000000000080781c */ /* 0x000fe40003f0e170 */
[----:B------:R-:W-:-:S11]  /*3510*/  IADD3 R13, PT, PT, R9, -0xc00, RZ ;  /* 0xfffff400090d7810 */ /* 0x000fd60007ffe0ff */
.L_x_53:
[----:B------:R-:W0:Y:S01]  /*3520*/  LDC.64 R4, c[0x0][0x380] ;  /* 0x0000e000ff047b82 */ /* 0x000e220000000a00 */
[----:B------:R-:W2:Y:S01]  /*3530*/  LDG.E.CONSTANT R12, desc[UR6][R2.64+-0x400] ;  /* 0xfffc0006020c7981 */ /* 0x000ea2000c1e9900 */
[----:B------:R-:W-:-:S03]  /*3540*/  IADD3 R25, PT, PT, R11, 0x400, RZ ;  /* 0x000004000b197810 */ /* 0x000fc60007ffe0ff */
[----:B------:R-:W3:Y:S04]  /*3550*/  LDG.E.CONSTANT R20, desc[UR6][R2.64] ;  /* 0x0000000602147981 */ /* 0x000ee8000c1e9900 */
[----:B------:R-:W4:Y:S01]  /*3560*/  LDG.E.CONSTANT R19, desc[UR6][R2.64+0x400] ;  /* 0x0004000602137981 */ /* 0x000f22000c1e9900 */
[----:B------:R-:W-:-:S03]  /*3570*/  IADD3 R7, PT, PT, R11, 0x800, RZ ;  /* 0x000008000b077810 */ /* 0x000fc60007ffe0ff */
[----:B------:R-:W5:Y:S04]  /*3580*/  LDG.E.CONSTANT R17, desc[UR6][R2.64+0xc00] ;  /* 0x000c000602117981 */ /* 0x000f68000c1e9900 */
[----:B------:R-:W5:Y:S01]  /*3590*/  LDG.E.CONSTANT R16, desc[UR6][R2.64+0x1000] ;  /* 0x0010000602107981 */ /* 0x000f62000c1e9900 */
[----:B------:R-:W-:-:S03]  /*35a0*/  IADD3 R23, PT, PT, R11, 0xc00, RZ ;  /* 0x00000c000b177810 */ /* 0x000fc60007ffe0ff */
[----:B------:R-:W5:Y:S01]  /*35b0*/  LDG.E.CONSTANT R22, desc[UR6][R2.64+0x1c00] ;  /* 0x001c000602167981 */ /* 0x000f62000c1e9900 */
[----:B0-----:R-:W-:-:S03]  /*35c0*/  IMAD.WIDE.U32 R14, R11, 0x4, R4 ;  /* 0x000000040b0e7825 */ /* 0x001fc600078e0004 */
[----:B------:R-:W5:Y:S04]  /*35d0*/  LDG.E.CONSTANT R21, desc[UR6][R2.64+0x2000] ;  /* 0x0020000602157981 */ /* 0x000f68000c1e9900 */
[----:B------:R-:W5:Y:S04]  /*35e0*/  LDG.E.CONSTANT R26, desc[UR6][R2.64+0x3000] ;  /* 0x00300006021a7981 */ /* 0x000f68000c1e9900 */
[----:B------:R-:W2:Y:S01]  /*35f0*/  LDG.E.CONSTANT R15, desc[UR6][R14.64] ;  /* 0x000000060e0f7981 */ /* 0x000ea2000c1e9900 */
[----:B------:R-:W-:-:S05]  /*3600*/  IMAD.WIDE.U32 R24, R25, 0x4, R4 ;  /* 0x0000000419187825 */ /* 0x000fca00078e0004 */
[----:B------:R-:W5:Y:S01]  /*3610*/  LDG.E.CONSTANT R18, desc[UR6][R24.64] ;  /* 0x0000000618127981 */ /* 0x000f62000c1e9900 */
[----:B------:R-:W-:-:S03]  /*3620*/  IMAD.WIDE.U32 R6, R7, 0x4, R4 ;  /* 0x0000000407067825 */ /* 0x000fc600078e0004 */
        /* <DEDUP_REMOVED lines=8> */
[----:B------:R-:W-:Y:S01]  /*36b0*/  ISETP.GE.AND P1, PT, R10, R13, PT ;  /* 0x0000000d0a00720c */ /* 0x000fe20003f26270 */
[----:B------:R-:W-:Y:S01]  /*36c0*/  VIADD R11, R11, 0x1000 ;  /* 0x000010000b0b7836 */ /* 0x000fe20000000000 */
[----:B0-----:R-:W-:-:S04]  /*36d0*/  IADD3 R2, P2, PT, R2, 0x4000, RZ ;  /* 0x0000400002027810 */ /* 0x001fc80007f5e0ff */
        /* <DEDUP_REMOVED lines=18> */
.L_x_52:
[----:B------:R-:W-:Y:S05]  /*3800*/  BSYNC.RECONVERGENT B2 ;  /* 0x0000000000027941 */ /* 0x000fea0003800200 */
.L_x_51:
[----:B------:R-:W-:Y:S01]  /*3810*/  IADD3 R4, PT, PT, R9, -R10, RZ ;  /* 0x8000000a09047210 */ /* 0x000fe20007ffe0ff */
[----:B------:R-:W-:Y:S03]  /*3820*/  BSSY.RECONVERGENT B2, `(.L_x_54) ;  /* 0x000001e000027945 */ /* 0x000fe60003800200 */
[----:B------:R-:W-:-:S13]  /*3830*/  ISETP.GT.AND P1, PT, R4, 0x400, PT ;  /* 0x000004000400780c */ /* 0x000fda0003f24270 */
[----:B------:R-:W-:Y:S05]  /*3840*/  @!P1 BRA `(.L_x_55) ;  /* 0x00000000006c9947 */ /* 0x000fea0003800000 */
[----:B------:R-:W0:Y:S01]  /*3850*/  LDC.64 R6, c[0x0][0x380] ;  /* 0x0000e000ff067b82 */ /* 0x000e220000000a00 */
[----:B------:R-:W2:Y:S01]  /*3860*/  LDG.E.CONSTANT R13, desc[UR6][R2.64+-0x400] ;  /* 0xfffc0006020d7981 */ /* 0x000ea2000c1e9900 */
[----:B------:R-:W-:-:S03]  /*3870*/  IADD3 R17, PT, PT, R11, 0x400, RZ ;  /* 0x000004000b117810 */ /* 0x000fc60007ffe0ff */
[----:B------:R-:W3:Y:S04]  /*3880*/  LDG.E.CONSTANT R15, desc[UR6][R2.64] ;  /* 0x00000006020f7981 */ /* 0x000ee8000c1e9900 */
[----:B------:R-:W4:Y:S04]  /*3890*/  LDG.E.CONSTANT R19, desc[UR6][R2.64+0xc00] ;  /* 0x000c000602137981 */ /* 0x000f28000c1e9900 */
[----:B------:R-:W5:Y:S04]  /*38a0*/  LDG.E.CONSTANT R21, desc[UR6][R2.64+0x1000] ;  /* 0x0010000602157981 */ /* 0x000f68000c1e9900 */
[----:B------:R-:W5:Y:S01]  /*38b0*/  LDG.E.CONSTANT R23, desc[UR6][R2.64+0x1400] ;  /* 0x0014000602177981 */ /* 0x000f62000c1e9900 */
[----:B0-----:R-:W-:-:S06]  /*38c0*/  IMAD.WIDE.U32 R4, R11, 0x4, R6 ;  /* 0x000000040b047825 */ /* 0x001fcc00078e0006 */
[----:B------:R0:W2:Y:S01]  /*38d0*/  LDG.E.CONSTANT R5, desc[UR6][R4.64] ;  /* 0x0000000604057981 */ /* 0x0000a2000c1e9900 */
[----:B------:R-:W-:-:S03]  /*38e0*/  IMAD.WIDE.U32 R6, R17, 0x4, R6 ;  /* 0x0000000411067825 */ /* 0x000fc600078e0006 */
[----:B------:R1:W4:Y:S04]  /*38f0*/  LDG.E.CONSTANT R17, desc[UR6][R2.64+0x400] ;  /* 0x0004000602117981 */ /* 0x000328000c1e9900 */
[----:B------:R-:W5:Y:S01]  /*3900*/  LDG.E.CONSTANT R7, desc[UR6][R6.64] ;  /* 0x0000000606077981 */ /* 0x000f62000c1e9900 */
[----:B0-----:R-:W-:Y:S02]  /*3910*/  IADD3 R4, P1, PT, R2, 0x2000, RZ ;  /* 0x0000200002047810 */ /* 0x001fe40007f3e0ff */
[----:B------:R-:W-:Y:S02]  /*3920*/  PLOP3.LUT P0, PT, PT, PT, PT, 0x8, 0x80 ;  /* 0x000000000080781c */ /* 0x000fe40003f0e170 */
[----:B------:R-:W-:Y:S02]  /*3930*/  IADD3 R10, PT, PT, R10, 0x800, RZ ;  /* 0x000008000a0a7810 */ /* 0x000fe40007ffe0ff */
[----:B------:R-:W-:-:S02]  /*3940*/  IADD3 R11, PT, PT, R11, 0x800, RZ ;  /* 0x000008000b0b7810 */ /* 0x000fc40007ffe0ff */
[----:B-1----:R-:W-:Y:S01]  /*3950*/  MOV R2, R4 ;  /* 0x0000000400027202 */ /* 0x002fe20000000f00 */
[----:B--2---:R-:W-:-:S04]  /*3960*/  FADD R0, R0, R5 ;  /* 0x0000000500007221 */ /* 0x004fc80000000000 */
[----:B------:R-:W-:-:S04]  /*3970*/  FADD R0, R0, R13 ;  /* 0x0000000d00007221 */ /* 0x000fc80000000000 */
[----:B---3--:R-:W-:-:S04]  /*3980*/  FADD R0, R0, R15 ;  /* 0x0000000f00007221 */ /* 0x008fc80000000000 */
[----:B----4-:R-:W-:-:S04]  /*3990*/  FADD R0, R0, R17 ;  /* 0x0000001100007221 */ /* 0x010fc80000000000 */
[----:B-----5:R-:W-:-:S04]  /*39a0*/  FADD R0, R0, R7 ;  /* 0x0000000700007221 */ /* 0x020fc80000000000 */
[----:B------:R-:W-:Y:S01]  /*39b0*/  FADD R0, R0, R19 ;  /* 0x0000001300007221 */ /* 0x000fe20000000000 */
[----:B------:R-:W-:-:S03]  /*39c0*/  IADD3.X R5, PT, PT, RZ, R3, RZ, P1, !PT ;  /* 0x00000003ff057210 */ /* 0x000fc60000ffe4ff */
[----:B------:R-:W-:Y:S01]  /*39d0*/  FADD R0, R0, R21 ;  /* 0x0000001500007221 */ /* 0x000fe20000000000 */
[----:B------:R-:W-:-:S03]  /*39e0*/  MOV R3, R5 ;  /* 0x0000000500037202 */ /* 0x000fc60000000f00 */
[----:B------:R-:W-:-:S07]  /*39f0*/  FADD R0, R0, R23 ;  /* 0x0000001700007221 */ /* 0x000fce0000000000 */
.L_x_55:
[----:B------:R-:W-:Y:S05]  /*3a00*/  BSYNC.RECONVERGENT B2 ;  /* 0x0000000000027941 */ /* 0x000fea0003800200 */
.L_x_54:
[----:B------:R-:W-:-:S13]  /*3a10*/  ISETP.LT.OR P0, PT, R10, R9, P0 ;  /* 0x000000090a00720c */ /* 0x000fda0000701670 */
[----:B------:R-:W-:Y:S05]  /*3a20*/  @!P0 BRA `(.L_x_47) ;  /* 0x0000000000288947 */ /* 0x000fea0003800000 */
[----:B------:R-:W0:Y:S01]  /*3a30*/  LDC.64 R4, c[0x0][0x380] ;  /* 0x0000e000ff047b82 */ /* 0x000e220000000a00 */
[----:B------:R-:W2:Y:S04]  /*3a40*/  LDG.E.CONSTANT R7, desc[UR6][R2.64+-0x400] ;  /* 0xfffc000602077981 */ /* 0x000ea8000c1e9900 */
[----:B------:R-:W3:Y:S01]  /*3a50*/  LDG.E.CONSTANT R9, desc[UR6][R2.64] ;  /* 0x0000000602097981 */ /* 0x000ee2000c1e9900 */
[----:B0-----:R-:W-:-:S03]  /*3a60*/  IMAD.WIDE.U32 R4, R11, 0x4, R4 ;  /* 0x000000040b047825 */ /* 0x001fc600078e0004 */
[----:B------:R-:W4:Y:S04]  /*3a70*/  LDG.E.CONSTANT R11, desc[UR6][R2.64+0x400] ;  /* 0x00040006020b7981 */ /* 0x000f28000c1e9900 */
[----:B------:R-:W5:Y:S02]  /*3a80*/  LDG.E.CONSTANT R5, desc[UR6][R4.64] ;  /* 0x0000000604057981 */ /* 0x000f64000c1e9900 */
[----:B-----5:R-:W-:-:S04]  /*3a90*/  FADD R0, R0, R5 ;  /* 0x0000000500007221 */ /* 0x020fc80000000000 */
[----:B--2---:R-:W-:-:S04]  /*3aa0*/  FADD R0, R0, R7 ;  /* 0x0000000700007221 */ /* 0x004fc80000000000 */
[----:B---3--:R-:W-:-:S04]  /*3ab0*/  FADD R0, R0, R9 ;  /* 0x0000000900007221 */ /* 0x008fc80000000000 */
[----:B----4-:R-:W-:-:S07]  /*3ac0*/  FADD R0, R0, R11 ;  /* 0x0000000b00007221 */ /* 0x010fce0000000000 */
.L_x_47:
[----:B------:R-:W-:Y:S05]  /*3ad0*/  BSYNC.RECONVERGENT B1 ;  /* 0x0000000000017941 */ /* 0x000fea0003800200 */
.L_x_45:
[----:B------:R-:W0:Y:S01]  /*3ae0*/  S2R R6, SR_LANEID ;  /* 0x0000000000067919 */ /* 0x000e220000000000 */
[----:B------:R-:W-:-:S05]  /*3af0*/  MOV R3, R0 ;  /* 0x0000000000037202 */ /* 0x000fca0000000f00 */
        /* <DEDUP_REMOVED lines=30> */
[----:B------:R-:W1:Y:S04]  /*3ce0*/  LDS R3, [UR4+0xc] ;  /* 0x00000c04ff037984 */ /* 0x000e680008000800 */
[----:B0-----:R-:W0:Y:S04]  /*3cf0*/  LDS.128 R4, [UR4+0x10] ;  /* 0x00001004ff047984 */ /* 0x001e280008000c00 */
[----:B------:R-:W2:Y:S01]  /*3d00*/  LDS.64 R8, [UR4+0x20] ;  /* 0x00002004ff087984 */ /* 0x000ea20008000a00 */
[----:B-1----:R-:W-:-:S04]  /*3d10*/  FADD R3, R0, R3 ;  /* 0x0000000300037221 */ /* 0x002fc80000000000 */
[----:B0-----:R-:W-:-:S04]  /*3d20*/  FADD R4, R3, R4 ;  /* 0x0000000403047221 */ /* 0x001fc80000000000 */
[----:B------:R-:W-:-:S04]  /*3d30*/  FADD R5, R4, R5 ;  /* 0x0000000504057221 */ /* 0x000fc80000000000 */
[----:B------:R-:W-:-:S04]  /*3d40*/  FADD R6, R5, R6 ;  /* 0x0000000605067221 */ /* 0x000fc80000000000 */
[----:B------:R-:W-:-:S04]  /*3d50*/  FADD R7, R6, R7 ;  /* 0x0000000706077221 */ /* 0x000fc80000000000 */
[----:B--2---:R-:W-:-:S04]  /*3d60*/  FADD R8, R7, R8 ;  /* 0x0000000807087221 */ /* 0x004fc80000000000 */
[----:B------:R-:W-:-:S07]  /*3d70*/  FADD R0, R8, R9 ;  /* 0x0000000908007221 */ /* 0x000fce0000000000 */
.L_x_17:
[----:B------:R-:W-:Y:S05]  /*3d80*/  BSYNC.RECONVERGENT B0 ;  /* 0x0000000000007941 */ /* 0x000fea0003800200 */
.L_x_1:
[----:B------:R-:W-:Y:S05]  /*3d90*/  @P0 EXIT ;  /* 0x000000000000094d */ /* 0x000fea0003800000 */
[----:B01234-:R-:W0:Y:S01]  /*3da0*/  LDC.64 R2, c[0x0][0x388] ;  /* 0x0000e200ff027b82 */ /* 0x01fe220000000a00 */
[----:B------:R-:W1:Y:S02]  /*3db0*/  LDCU UR4, c[0x0][0x398] ;  /* 0x00007300ff0477ac */ /* 0x000e640008000800 */
[----:B-1----:R-:W-:-:S05]  /*3dc0*/  FADD R5, R0, UR4 ;  /* 0x0000000400057e21 */ /* 0x002fca0008000000 */
[----:B0-----:R-:W-:Y:S01]  /*3dd0*/  STG.E desc[UR6][R2.64], R5 ;  /* 0x0000000502007986 */ /* 0x001fe2000c101906 */
[----:B------:R-:W-:Y:S05]  /*3de0*/  EXIT ;  /* 0x000000000000794d */ /* 0x000fea0003800000 */
.L_x_56:
[----:B------:R-:W-:-:S00]  /*3df0*/  BRA `(.L_x_56) ;  /* 0xfffffffc00fc7947 */ /* 0x000fc0000383ffff */
[----:B------:R-:W-:-:S00]  /*3e00*/  NOP ;  /* 0x0000000000007918 */ /* 0x000fc00000000000 */
[----:B------:R-:W-:-:S00]  /*3e10*/  NOP ;  /* 0x0000000000007918 */ /* 0x000fc00000000000 */
[----:B------:R-:W-:-:S00]  /*3e20*/  NOP ;  /* 0x0000000000007918 */ /* 0x000fc00000000000 */
[----:B------:R-:W-:-:S00]  /*3e30*/  NOP ;  /* 0x0000000000007918 */ /* 0x000fc00000000000 */
[----:B------:R-:W-:-:S00]  /*3e40*/  NOP ;  /* 0x0000000000007918 */ /* 0x000fc00000000000 */
[----:B------:R-:W-:-:S00]  /*3e50*/  NOP ;  /* 0x0000000000007918 */ /* 0x000fc00000000000 */
[----:B------:R-:W-:-:S00]  /*3e60*/  NOP ;  /* 0x0000000000007918 */ /* 0x000fc00000000000 */
[----:B------:R-:W-:-:S00]  /*3e70*/  NOP ;  /* 0x0000000000007918 */ /* 0x000fc00000000000 */
.L_x_236:


//--------------------- .text._ZN3cub18CUB_300001_SM_10006detail6reduce18DeviceReduceKernelINS2_10policy_hubIfyN4cuda3std3__44plusIfEEE10Policy1000EN6thrust24THRUST_300001_SM_1000_NS6detail15normal_iteratorINSD_10device_ptrIfEEEEyS9_f6squareIfEEEvT0_PT3_T1_NS0_13GridEvenShareISO_EET2_T4_ --------------------------
	.section	.text._ZN3cub18CUB_300001_SM_10006detail6reduce18DeviceReduceKernelINS2_10policy_hubIfyN4cuda3std3__44plusIfEEE10Policy1000EN6thrust24THRUST_300001_SM_1000_NS6detail15normal_iteratorINSD_10device_ptrIfEEEEyS9_f6squareIfEEEvT0_PT3_T1_NS0_13GridEvenShareISO_EET2_T4_,"ax",@progbits
	.align	128
        .global         _ZN3cub18CUB_300001_SM_10006detail6reduce18DeviceReduceKernelINS2_10policy_hubIfyN4cuda3std3__44plusIfEEE10Policy1000EN6thrust24THRUST_300001_SM_1000_NS6detail15normal_iteratorINSD_10device_ptrIfEEEEyS9_f6squareIfEEEvT0_PT3_T1_NS0_13GridEvenShareISO_EET2_T4_
        .type           _ZN3cub18CUB_300001_SM_10006detail6reduce18DeviceReduceKernelINS2_10policy_hubIfyN4cuda3std3__44plusIfEEE10Policy1000EN6thrust24THRUST_300001_SM_1000_NS6detail15normal_iteratorINSD_10device_ptrIfEEEEyS9_f6squareIfEEEvT0_PT3_T1_NS0_13GridEvenShareISO_EET2_T4_,@function
        .size           _ZN3cub18CUB_300001_SM_10006detail6reduce18DeviceReduceKernelINS2_10policy_hubIfyN4cuda3std3__44plusIfEEE10Policy1000EN6thrust24THRUST_300001_SM_1000_NS6detail15normal_iteratorINSD_10device_ptrIfEEEEyS9_f6squareIfEEEvT0_PT3_T1_NS0_13GridEvenShareISO_EET2_T4_,(.L_x_237 - _ZN3cub18CUB_300001_SM_10006detail6reduce18DeviceReduceKernelINS2_10policy_hubIfyN4cuda3std3__44plusIfEEE10Policy1000EN6thrust24THRUST_300001_SM_1000_NS6detail15normal_iteratorINSD_10device_ptrIfEEEEyS9_f6squareIfEEEvT0_PT3_T1_NS0_13GridEvenShareISO_EET2_T4_)
        .other          _ZN3cub18CUB_300001_SM_10006detail6reduce18DeviceReduceKernelINS2_10policy_hubIfyN4cuda3std3__44plusIfEEE10Policy1000EN6thrust24THRUST_300001_SM_1000_NS6detail15normal_iteratorINSD_10device_ptrIfEEEEyS9_f6squareIfEEEvT0_PT3_T1_NS0_13GridEvenShareISO_EET2_T4_,@"STO_CUDA_ENTRY STV_DEFAULT"
_ZN3cub18CUB_300001_SM_10006detail6reduce18DeviceReduceKernelINS2_10policy_hubIfyN4cuda3std3__44plusIfEEE10Policy1000EN6thrust24THRUST_300001_SM_1000_NS6detail15normal_iteratorINSD_10device_ptrIfEEEEyS9_f6squareIfEEEvT0_PT3_T1_NS0_13GridEvenShareISO_EET2_T4_:
.text._ZN3cub18CUB_300001_SM_10006detail6reduce18DeviceReduceKernelINS2_10policy_hubIfyN4cuda3std3__44plusIfEEE10Policy1000EN6thrust24THRUST_300001_SM_1000_NS6detail15normal_iteratorINSD_10device_ptrIfEEEEyS9_f6squareIfEEEvT0_PT3_T1_NS0_13GridEvenShareISO_EET2_T4_:
[----:B------:R-:W-:Y:S08]  /*0000*/  LDC R1, c[0x0][0x37c] ;  /* 0x0000df00ff017b82 */ /* 0x000ff00000000800 */
[----:B------:R-:W0:Y:S01]  /*0010*/  S2UR UR16, SR_CTAID.X ;  /* 0x00000000001079c3 */ /* 0x000e220000002500 */
[----:B------:R-:W1:Y:S01]  /*0020*/  LDCU.64 UR8, c[0x0][0x3b8] ;  /* 0x00007700ff0877ac */ /* 0x000e620008000a00 */
[----:B------:R-:W-:Y:S01]  /*0030*/  BSSY.RECONVERGENT B0, `(.L_x_57) ;  /* 0x0000234000007945 */ /* 0x000fe20003800200 */
[----:B------:R-:W2:Y:S01]  /*0040*/  LDCU UR5, c[0x0][0x3c0] ;  /* 0x00007800ff0577ac */ /* 0x000ea20008000800 */
[----:B------:R-:W3:Y:S01]  /*0050*/  LDCU.64 UR14, c[0x0][0x358] ;  /* 0x00006b00ff0e77ac */ /* 0x000ee20008000a00 */
[----:B-1----:R-:W-:Y:S01]  /*0060*/  MOV R0, UR8 ;  /* 0x0000000800007c02 */ /* 0x002fe20008000f00 */
[----:B------:R-:W-:Y:S01]  /*0070*/  IMAD.U32 R3, RZ, RZ, UR9 ;  /* 0x00000009ff037e24 */ /* 0x000fe2000f8e00ff */
[----:B--2---:R-:W-:-:S02]  /*0080*/  USHF.L.U32 UR5, UR5, 0xc, URZ ;  /* 0x0000000c05057899 */ /* 0x004fc400080006ff */
[----:B0-----:R-:W-:Y:S02]  /*0090*/  USHF.L.U32 UR6, UR16, 0xc, URZ ;  /* 0x0000000c10067899 */ /* 0x001fe400080006ff */
[----:B------:R-:W-:-:S04]  /*00a0*/  USHF.R.S32.HI UR4, URZ, 0x1f, UR5 ;  /* 0x0000001fff047899 */ /* 0x000fc80008011405 */
[----:B------:R-:W-:-:S04]  /*00b0*/  IADD3 R17, P1, PT, R0, -UR6, RZ ;  /* 0x8000000600117c10 */ /* 0x000fc8000ff3e0ff */
[----:B------:R-:W-:Y:S02]  /*00c0*/  ISETP.GT.U32.AND P0, PT, R17, 0xfff, PT ;  /* 0x00000fff1100780c */ /* 0x000fe40003f04070 */
[----:B------:R-:W-:-:S04]  /*00d0*/  IADD3.X R23, PT, PT, R3, -0x1, RZ, P1, !PT ;  /* 0xffffffff03177810 */ /* 0x000fc80000ffe4ff */
[----:B------:R-:W-:-:S13]  /*00e0*/  ISETP.GT.U32.AND.EX P0, PT, R23, RZ, PT, P0 ;  /* 0x000000ff1700720c */ /* 0x000fda0003f04100 */
[----:B---3--:R-:W-:Y:S05]  /*00f0*/  @P0 BRA `(.L_x_58) ;  /* 0x0000000c00c40947 */ /* 0x008fea0003800000 */
[----:B------:R-:W0:Y:S01]  /*0100*/  S2R R4, SR_TID.X ;  /* 0x0000000000047919 */ /* 0x000e220000002100 */
[----:B------:R-:W-:Y:S01]  /*0110*/  IADD3 R5, PT, PT, R0, -UR6, RZ ;  /* 0x8000000600057c10 */ /* 0x000fe2000fffe0ff */
[----:B------:R-:W-:Y:S01]  /*0120*/  BSSY.RECONVERGENT B1, `(.L_x_59) ;  /* 0x000000b000017945 */ /* 0x000fe20003800200 */
[----:B------:R-:W-:Y:S02]  /*0130*/  IMAD.MOV.U32 R7, RZ, RZ, RZ ;  /* 0x000000ffff077224 */ /* 0x000fe400078e00ff */
[----:B0-----:R-:W-:Y:S02]  /*0140*/  ISETP.GE.AND P0, PT, R4, R5, PT ;  /* 0x000000050400720c */ /* 0x001fe40003f06270 */
[----:B------:R-:W-:-:S11]  /*0150*/  MOV R6, R4 ;  /* 0x0000000400067202 */ /* 0x000fd60000000f00 */
[----:B------:R-:W-:Y:S05]  /*0160*/  @P0 BRA `(.L_x_60) ;  /* 0x0000000000180947 */ /* 0x000fea0003800000 */
[----:B------:R-:W0:Y:S01]  /*0170*/  LDC.64 R2, c[0x0][0x380] ;  /* 0x0000e000ff027b82 */ /* 0x000e220000000a00 */
[----:B------:R-:W-:-:S04]  /*0180*/  VIADD R7, R4, UR6 ;  /* 0x0000000604077c36 */ /* 0x000fc80008000000 */
[----:B0-----:R-:W-:-:S06]  /*0190*/  IMAD.WIDE.U32 R2, R7, 0x4, R2 ;  /* 0x0000000407027825 */ /* 0x001fcc00078e0002 */
[----:B------:R-:W2:Y:S01]  /*01a0*/  LDG.E R2, desc[UR14][R2.64] ;  /* 0x0000000e02027981 */ /* 0x000ea2000c1e1900 */
[----:B------:R-:W-:Y:S01]  /*01b0*/  IADD3 R6, PT, PT, R4, 0x100, RZ ;  /* 0x0000010004067810 */ /* 0x000fe20007ffe0ff */
[----:B--2---:R-:W-:-:S07]  /*01c0*/  FMUL R7, R2, R2 ;  /* 0x0000000202077220 */ /* 0x004fce0000400000 */
.L_x_60:
[----:B------:R-:W-:Y:S05]  /*01d0*/  BSYNC.RECONVERGENT B1 ;  /* 0x0000000000017941 */ /* 0x000fea0003800200 */
.L_x_59:
[----:B------:R-:W-:Y:S01]  /*01e0*/  ISETP.GE.AND P0, PT, R6, R5, PT ;  /* 0x000000050600720c */ /* 0x000fe20003f06270 */
[----:B------:R-:W-:-:S12]  /*01f0*/  BSSY.RECONVERGENT B1, `(.L_x_61) ;  /* 0x0000079000017945 */ /* 0x000fd80003800200 */
[----:B------:R-:W-:Y:S05]  /*0200*/  @P0 BRA `(.L_x_62) ;  /* 0x0000000400dc0947 */ /* 0x000fea0003800000 */
[----:B------:R-:W-:Y:S01]  /*0210*/  LOP3.LUT R3, RZ, R6, RZ, 0x33, !PT ;  /* 0x00000006ff037212 */ /* 0x000fe200078e33ff */
[----:B------:R-:W-:Y:S03]  /*0220*/  BSSY.RECONVERGENT B2, `(.L_x_63) ;  /* 0x0000037000027945 */ /* 0x000fe60003800200 */
[----:B------:R-:W-:-:S04]  /*0230*/  IADD3 R3, PT, PT, R0, -UR6, R3 ;  /* 0x8000000600037c10 */ /* 0x000fc8000fffe003 */
[C---:B------:R-:W-:Y:S02]  /*0240*/  ISETP.GE.U32.AND P1, PT, R3.reuse, 0xf00, PT ;  /* 0x00000f000300780c */ /* 0x040fe40003f26070 */
[----:B------:R-:W-:-:S04]  /*0250*/  LEA.HI R0, R3, 0x1, RZ, 0x18 ;  /* 0x0000000103007811 */ /* 0x000fc800078fc0ff */
[----:B------:R-:W-:-:S04]  /*0260*/  LOP3.LUT R21, R0, 0xf, RZ, 0xc0, !PT ;  /* 0x0000000f00157812 */ /* 0x000fc800078ec0ff */
[----:B------:R-:W-:-:S03]  /*0270*/  ISETP.NE.AND P0, PT, R21, RZ, PT ;  /* 0x000000ff1500720c */ /* 0x000fc60003f05270 */
[----:B------:R-:W-:Y:S10]  /*0280*/  @!P1 BRA `(.L_x_64) ;  /* 0x0000000000c09947 */ /* 0x000ff40003800000 */
[----:B------:R-:W0:Y:S01]  /*0290*/  LDCU.64 UR8, c[0x0][0x380] ;  /* 0x00007000ff0877ac */ /* 0x000e220008000a00 */
[----:B------:R-:W-:Y:S01]  /*02a0*/  IMAD.WIDE.U32 R2, R6, 0x4, RZ ;  /* 0x0000000406027825 */ /* 0x000fe200078e00ff */
[----:B------:R-:W-:Y:S01]  /*02b0*/  LOP3.LUT R9, R0, 0x1fffff0, RZ, 0xc0, !PT ;  /* 0x01fffff000097812 */ /* 0x000fe200078ec0ff */
[----:B------:R-:W-:-:S04]  /*02c0*/  UIMAD.WIDE.U32 UR4, UR16, 0x4000, URZ ;  /* 0x00004000100478a5 */ /* 0x000fc8000f8e00ff */
[----:B------:R-:W-:Y:S02]  /*02d0*/  IMAD.MOV R9, RZ, RZ, -R9 ;  /* 0x000000ffff097224 */ /* 0x000fe400078e0a09 */
[----:B------:R-:W-:Y:S02]  /*02e0*/  LOP3.LUT R2, R2, UR4, RZ, 0xfc, !PT ;  /* 0x0000000402027c12 */ /* 0x000fe4000f8efcff */
[----:B------:R-:W-:Y:S02]  /*02f0*/  LOP3.LUT R3, R3, UR5, RZ, 0xfc, !PT ;  /* 0x0000000503037c12 */ /* 0x000fe4000f8efcff */
[----:B0-----:R-:W-:-:S04]  /*0300*/  IADD3 R2, P1, PT, R2, UR8, RZ ;  /* 0x0000000802027c10 */ /* 0x001fc8000ff3e0ff */
[----:B------:R-:W-:-:S04]  /*0310*/  IADD3 R2, P2, PT, R2, 0x2000, RZ ;  /* 0x0000200002027810 */ /* 0x000fc80007f5e0ff */
[----:B------:R-:W-:-:S09]  /*0320*/  IADD3.X R3, PT, PT, RZ, UR9, R3, P2, P1 ;  /* 0x00000009ff037c10 */ /* 0x000fd200097e2403 */
.L_x_65:
[----:B------:R-:W2:Y:S04]  /*0330*/  LDG.E R20, desc[UR14][R2.64+-0x2000] ;  /* 0xffe0000e02147981 */ /* 0x000ea8000c1e1900 */
[----:B------:R-:W3:Y:S04]  /*0340*/  LDG.E R22, desc[UR14][R2.64+-0x1c00] ;  /* 0xffe4000e02167981 */ /* 0x000ee8000c1e1900 */
[----:B------:R-:W4:Y:S04]  /*0350*/  LDG.E R24, desc[UR14][R2.64+-0x1800] ;  /* 0xffe8000e02187981 */ /* 0x000f28000c1e1900 */
[----:B------:R-:W5:Y:S04]  /*0360*/  LDG.E R26, desc[UR14][R2.64+-0x1400] ;  /* 0xffec000e021a7981 */ /* 0x000f68000c1e1900 */
        /* <DEDUP_REMOVED lines=11> */
[----:B------:R0:W5:Y:S01]  /*0420*/  LDG.E R10, desc[UR14][R2.64+0x1c00] ;  /* 0x001c000e020a7981 */ /* 0x000162000c1e1900 */
[----:B------:R-:W-:-:S02]  /*0430*/  IADD3 R9, PT, PT, R9, 0x10, RZ ;  /* 0x0000001009097810 */ /* 0x000fc40007ffe0ff */
[----:B------:R-:W-:Y:S02]  /*0440*/  IADD3 R6, PT, PT, R6, 0x1000, RZ ;  /* 0x0000100006067810 */ /* 0x000fe40007ffe0ff */
[----:B------:R-:W-:Y:S02]  /*0450*/  ISETP.NE.AND P1, PT, R9, RZ, PT ;  /* 0x000000ff0900720c */ /* 0x000fe40003f25270 */
[----:B0-----:R-:W-:-:S05]  /*0460*/  IADD3 R2, P2, PT, R2, 0x4000, RZ ;  /* 0x0000400002027810 */ /* 0x001fca0007f5e0ff */
[----:B------:R-:W-:Y:S02]  /*0470*/  IMAD.X R3, RZ, RZ, R3, P2 ;  /* 0x000000ffff037224 */ /* 0x000fe400010e0603 */
[----:B--2---:R-:W-:-:S04]  /*0480*/  FFMA R7, R20, R20, R7 ;  /* 0x0000001414077223 */ /* 0x004fc80000000007 */
[----:B---3--:R-:W-:-:S04]  /*0490*/  FFMA R7, R22, R22, R7 ;  /* 0x0000001616077223 */ /* 0x008fc80000000007 */
[----:B----4-:R-:W-:-:S04]  /*04a0*/  FFMA R7, R24, R24, R7 ;  /* 0x0000001818077223 */ /* 0x010fc80000000007 */
[----:B-----5:R-:W-:-:S04]  /*04b0*/  FFMA R7, R26, R26, R7 ;  /* 0x0000001a1a077223 */ /* 0x020fc80000000007 */
[----:B------:R-:W-:-:S04]  /*04c0*/  FFMA R28, R28, R28, R7 ;  /* 0x0000001c1c1c7223 */ /* 0x000fc80000000007 */
        /* <DEDUP_REMOVED lines=10> */
[----:B------:R-:W-:Y:S01]  /*0570*/  FFMA R7, R10, R10, R11 ;  /* 0x0000000a0a077223 */ /* 0x000fe2000000000b */
[----:B------:R-:W-:Y:S06]  /*0580*/  @P1 BRA `(.L_x_65) ;  /* 0xfffffffc00681947 */ /* 0x000fec000383ffff */
.L_x_64:
[----:B------:R-:W-:Y:S05]  /*0590*/  BSYNC.RECONVERGENT B2 ;  /* 0x0000000000027941 */ /* 0x000fea0003800200 */
.L_x_63:
[----:B------:R-:W-:Y:S05]  /*05a0*/  @!P0 BRA `(.L_x_62) ;  /* 0x0000000000f48947 */ /* 0x000fea0003800000 */
[----:B------:R-:W-:Y:S01]  /*05b0*/  ISETP.GE.U32.AND P0, PT, R21, 0x8, PT ;  /* 0x000000081500780c */ /* 0x000fe20003f06070 */
[----:B------:R-:W-:Y:S01]  /*05c0*/  BSSY.RECONVERGENT B2, `(.L_x_66) ;  /* 0x000001a000027945 */ /* 0x000fe20003800200 */
[----:B------:R-:W-:-:S04]  /*05d0*/  LOP3.LUT R9, R0, 0x7, RZ, 0xc0, !PT ;  /* 0x0000000700097812 */ /* 0x000fc800078ec0ff */
[----:B------:R-:W-:-:S07]  /*05e0*/  ISETP.NE.AND P1, PT, R9, RZ, PT ;  /* 0x000000ff0900720c */ /* 0x000fce0003f25270 */
[----:B------:R-:W-:Y:S06]  /*05f0*/  @!P0 BRA `(.L_x_67) ;  /* 0x0000000000588947 */ /* 0x000fec0003800000 */
[----:B------:R-:W0:Y:S01]  /*0600*/  LDCU.64 UR4, c[0x0][0x380] ;  /* 0x00007000ff0477ac */ /* 0x000e220008000a00 */
[----:B------:R-:W-:-:S04]  /*0610*/  IADD3 R3, P0, PT, R6, UR6, RZ ;  /* 0x0000000606037c10 */ /* 0x000fc8000ff1e0ff */
[----:B------:R-:W-:Y:S02]  /*0620*/  LEA.HI.X.SX32 R8, R6, RZ, 0x1, P0 ;  /* 0x000000ff06087211 */ /* 0x000fe400000f0eff */
[----:B0-----:R-:W-:-:S04]  /*0630*/  LEA R2, P0, R3, UR4, 0x2 ;  /* 0x0000000403027c11 */ /* 0x001fc8000f8010ff */
[----:B------:R-:W-:-:S05]  /*0640*/  LEA.HI.X R3, R3, UR5, R8, 0x2, P0 ;  /* 0x0000000503037c11 */ /* 0x000fca00080f1408 */
[----:B------:R-:W2:Y:S04]  /*0650*/  LDG.E R8, desc[UR14][R2.64] ;  /* 0x0000000e02087981 */ /* 0x000ea8000c1e1900 */
[----:B------:R-:W3:Y:S04]  /*0660*/  LDG.E R10, desc[UR14][R2.64+0x400] ;  /* 0x0004000e020a7981 */ /* 0x000ee8000c1e1900 */
[----:B------:R-:W4:Y:S04]  /*0670*/  LDG.E R12, desc[UR14][R2.64+0x800] ;  /* 0x0008000e020c7981 */ /* 0x000f28000c1e1900 */
[----:B------:R-:W5:Y:S04]  /*0680*/  LDG.E R14, desc[UR14][R2.64+0xc00] ;  /* 0x000c000e020e7981 */ /* 0x000f68000c1e1900 */
[----:B------:R-:W5:Y:S04]  /*0690*/  LDG.E R16, desc[UR14][R2.64+0x1000] ;  /* 0x0010000e02107981 */ /* 0x000f68000c1e1900 */
[----:B------:R-:W5:Y:S04]  /*06a0*/  LDG.E R18, desc[UR14][R2.64+0x1400] ;  /* 0x0014000e02127981 */ /* 0x000f68000c1e1900 */
[----:B------:R-:W5:Y:S04]  /*06b0*/  LDG.E R20, desc[UR14][R2.64+0x1800] ;  /* 0x0018000e02147981 */ /* 0x000f68000c1e1900 */
[----:B------:R-:W5:Y:S01]  /*06c0*/  LDG.E R22, desc[UR14][R2.64+0x1c00] ;  /* 0x001c000e02167981 */ /* 0x000f62000c1e1900 */
[----:B------:R-:W-:-:S02]  /*06d0*/  VIADD R6, R6, 0x800 ;  /* 0x0000080006067836 */ /* 0x000fc40000000000 */
[----:B--2---:R-:W-:-:S04]  /*06e0*/  FFMA R7, R8, R8, R7 ;  /* 0x0000000808077223 */ /* 0x004fc80000000007 */
[----:B---3--:R-:W-:-:S04]  /*06f0*/  FFMA R7, R10, R10, R7 ;  /* 0x0000000a0a077223 */ /* 0x008fc80000000007 */
[----:B----4-:R-:W-:-:S04]  /*0700*/  FFMA R7, R12, R12, R7 ;  /* 0x0000000c0c077223 */ /* 0x010fc80000000007 */
[----:B-----5:R-:W-:-:S04]  /*0710*/  FFMA R7, R14, R14, R7 ;  /* 0x0000000e0e077223 */ /* 0x020fc80000000007 */
[----:B------:R-:W-:-:S04]  /*0720*/  FFMA R7, R16, R16, R7 ;  /* 0x0000001010077223 */ /* 0x000fc80000000007 */
[----:B------:R-:W-:-:S04]  /*0730*/  FFMA R7, R18, R18, R7 ;  /* 0x0000001212077223 */ /* 0x000fc80000000007 */
[----:B------:R-:W-:-:S04]  /*0740*/  FFMA R7, R20, R20, R7 ;  /* 0x0000001414077223 */ /* 0x000fc80000000007 */
[----:B------:R-:W-:-:S07]  /*0750*/  FFMA R7, R22, R22, R7 ;  /* 0x0000001616077223 */ /* 0x000fce0000000007 */
.L_x_67:
[----:B------:R-:W-:Y:S05]  /*0760*/  BSYNC.RECONVERGENT B2 ;  /* 0x0000000000027941 */ /* 0x000fea0003800200 */
.L_x_66:
        /* <DEDUP_REMOVED lines=14> */
[----:B------:R-:W5:Y:S01]  /*0850*/  LDG.E R14, desc[UR14][R2.64+0xc00] ;  /* 0x000c000e020e7981 */ /* 0x000f62000c1e1900 */
[----:B------:R-:W-:Y:S01]  /*0860*/  IADD3 R6, PT, PT, R6, 0x400, RZ ;  /* 0x0000040006067810 */ /* 0x000fe20007ffe0ff */
[----:B--2---:R-:W-:-:S04]  /*0870*/  FFMA R7, R8, R8, R7 ;  /* 0x0000000808077223 */ /* 0x004fc80000000007 */
[----:B---3--:R-:W-:-:S04]  /*0880*/  FFMA R7, R10, R10, R7 ;  /* 0x0000000a0a077223 */ /* 0x008fc80000000007 */
[----:B----4-:R-:W-:-:S04]  /*0890*/  FFMA R7, R12, R12, R7 ;  /* 0x0000000c0c077223 */ /* 0x010fc80000000007 */
[----:B-----5:R-:W-:-:S07]  /*08a0*/  FFMA R7, R14, R14, R7 ;  /* 0x0000000e0e077223 */ /* 0x020fce0000000007 */
.L_x_69:
[----:B------:R-:W-:Y:S05]  /*08b0*/  BSYNC.RECONVERGENT B2 ;  /* 0x0000000000027941 */ /* 0x000fea0003800200 */
.L_x_68:
[----:B------:R-:W-:Y:S05]  /*08c0*/  @!P1 BRA `(.L_x_62) ;  /* 0x00000000002c9947 */ /* 0x000fea0003800000 */
[----:B------:R-:W0:Y:S01]  /*08d0*/  LDC.64 R2, c[0x0][0x380] ;  /* 0x0000e000ff027b82 */ /* 0x000e220000000a00 */
[----:B------:R-:W-:Y:S01]  /*08e0*/  IMAD.U32 R9, RZ, RZ, UR16 ;  /* 0x00000010ff097e24 */ /* 0x000fe2000f8e00ff */
[----:B------:R-:W-:-:S03]  /*08f0*/  IADD3 R0, PT, PT, -R0, RZ, RZ ;  /* 0x000000ff00007210 */ /* 0x000fc60007ffe1ff */
[----:B0-----:R-:W-:-:S07]  /*0900*/  IMAD.WIDE.U32 R2, R9, 0x4000, R2 ;  /* 0x0000400009027825 */ /* 0x001fce00078e0002 */
.L_x_70:
[----:B------:R-:W-:-:S06]  /*0910*/  IMAD.WIDE R8, R6, 0x4, R2 ;  /* 0x0000000406087825 */ /* 0x000fcc00078e0202 */
[----:B------:R-:W2:Y:S01]  /*0920*/  LDG.E R8, desc[UR14][R8.64] ;  /* 0x0000000e08087981 */ /* 0x000ea2000c1e1900 */
[----:B------:R-:W-:Y:S01]  /*0930*/  VIADD R0, R0, 0x1 ;  /* 0x0000000100007836 */ /* 0x000fe20000000000 */
[----:B------:R-:W-:-:S04]  /*0940*/  IADD3 R6, PT, PT, R6, 0x100, RZ ;  /* 0x0000010006067810 */ /* 0x000fc80007ffe0ff */
[----:B------:R-:W-:Y:S01]  /*0950*/  ISETP.NE.AND P0, PT, R0, RZ, PT ;  /* 0x000000ff0000720c */ /* 0x000fe20003f05270 */
[----:B--2---:R-:W-:-:S12]  /*0960*/  FFMA R7, R8, R8, R7 ;  /* 0x0000000808077223 */ /* 0x004fd80000000007 */
[----:B------:R-:W-:Y:S05]  /*0970*/  @P0 BRA `(.L_x_70) ;  /* 0xfffffffc00e40947 */ /* 0x000fea000383ffff */
.L_x_62:
[----:B------:R-:W-:Y:S05]  /*0980*/  BSYNC.RECONVERGENT B1 ;  /* 0x0000000000017941 */ /* 0x000fea0003800200 */
.L_x_61:
[----:B------:R-:W-:-:S13]  /*0990*/  ISETP.GE.AND P0, PT, R5, 0x100, PT ;  /* 0x000001000500780c */ /* 0x000fda0003f06270 */
[----:B------:R-:W-:Y:S05]  /*09a0*/  @!P0 BRA `(.L_x_71) ;  /* 0x0000000000ac8947 */ /* 0x000fea0003800000 */
[----:B------:R-:W0:Y:S01]  /*09b0*/  S2R R8, SR_LANEID ;  /* 0x0000000000087919 */ /* 0x000e220000000000 */
[----:B------:R-:W1:Y:S02]  /*09c0*/  SHFL.DOWN PT, R0, R7, 0x1, 0x1f ;  /* 0x08201f0007007f89 */ /* 0x000e6400000e0000 */
[----:B-1----:R-:W-:Y:S01]  /*09d0*/  FADD R0, R0, R7 ;  /* 0x0000000700007221 */ /* 0x002fe20000000000 */
[C---:B0-----:R-:W-:Y:S02]  /*09e0*/  ISETP.GT.AND P0, PT, R8.reuse, 0x1e, PT ;  /* 0x0000001e0800780c */ /* 0x041fe40003f04270 */
[C---:B------:R-:W-:Y:S02]  /*09f0*/  ISETP.NE.AND P1, PT, R8.reuse, RZ, PT ;  /* 0x000000ff0800720c */ /* 0x040fe40003f25270 */
[----:B------:R-:W-:Y:S02]  /*0a00*/  FSEL R0, R7, R0, P0 ;  /* 0x0000000007007208 */ /* 0x000fe40000000000 */
[----:B------:R-:W-:-:S03]  /*0a10*/  ISETP.GT.AND P0, PT, R8, 0x1d, PT ;  /* 0x0000001d0800780c */ /* 0x000fc60003f04270 */
[----:B------:R-:W0:Y:S06]  /*0a20*/  SHFL.DOWN PT, R3, R0, 0x2, 0x1f ;  /* 0x08401f0000037f89 */ /* 0x000e2c00000e0000 */
[----:B------:R-:W1:Y:S01]  /*0a30*/  @!P1 S2R R6, SR_CgaCtaId ;  /* 0x0000000000069919 */ /* 0x000e620000008800 */
[----:B------:R-:W-:Y:S02]  /*0a40*/  @!P1 MOV R5, 0x400 ;  /* 0x0000040000059802 */ /* 0x000fe40000000f00 */
[----:B------:R-:W-:-:S04]  /*0a50*/  @!P1 SHF.R.U32.HI R2, RZ, 0x3, R4 ;  /* 0x00000003ff029819 */ /* 0x000fc80000011604 */
[----:B------:R-:W-:Y:S01]  /*0a60*/  @!P1 LOP3.LUT R2, R2, 0x7c, RZ, 0xc0, !PT ;  /* 0x0000007c02029812 */ /* 0x000fe200078ec0ff */
[----:B0-----:R-:W-:Y:S01]  /*0a70*/  @!P0 FADD R0, R0, R3 ;  /* 0x0000000300008221 */ /* 0x001fe20000000000 */
[----:B------:R-:W-:-:S04]  /*0a80*/  ISETP.GT.AND P0, PT, R8, 0x1b, PT ;  /* 0x0000001b0800780c */ /* 0x000fc80003f04270 */
[----:B------:R-:W0:Y:S01]  /*0a90*/  SHFL.DOWN PT, R3, R0, 0x4, 0x1f ;  /* 0x08801f0000037f89 */ /* 0x000e2200000e0000 */
[----:B-1----:R-:W-:-:S05]  /*0aa0*/  @!P1 LEA R5, R6, R5, 0x18 ;  /* 0x0000000506059211 */ /* 0x002fca00078ec0ff */
[----:B------:R-:W-:-:S03]  /*0ab0*/  @!P1 IMAD.IADD R2, R2, 0x1, R5 ;  /* 0x0000000102029824 */ /* 0x000fc600078e0205 */
        /* <DEDUP_REMOVED lines=15> */
[----:B------:R-:W0:Y:S04]  /*0bb0*/  LDS R0, [UR4+0xc] ;  /* 0x00000c04ff007984 */ /* 0x000e280008000800 */
[----:B------:R-:W1:Y:S04]  /*0bc0*/  LDS.128 R4, [UR4+0x10] ;  /* 0x00001004ff047984 */ /* 0x000e680008000c00 */
[----:B--2---:R-:W2:Y:S01]  /*0bd0*/  LDS.64 R2, [UR4+0x20] ;  /* 0x00002004ff027984 */ /* 0x004ea20008000a00 */
        /* <DEDUP_REMOVED lines=8> */
.L_x_71:
[----:B------:R-:W0:Y:S01]  /*0c60*/  S2R R9, SR_LANEID ;  /* 0x0000000000097919 */ /* 0x000e220000000000 */
[----:B------:R-:W-:-:S04]  /*0c70*/  LOP3.LUT R0, R4, 0x3e0, RZ, 0xc0, !PT ;  /* 0x000003e004007812 */ /* 0x000fc800078ec0ff */
[----:B------:R-:W-:Y:S02]  /*0c80*/  IADD3 R2, PT, PT, R0, 0x20, RZ ;  /* 0x0000002000027810 */ /* 0x000fe40007ffe0ff */
[----:B------:R-:W-:Y:S02]  /*0c90*/  LOP3.LUT R0, RZ, R0, RZ, 0x33, !PT ;  /* 0x00000000ff007212 */ /* 0x000fe400078e33ff */
[----:B------:R-:W-:-:S03]  /*0ca0*/  ISETP.GT.AND P0, PT, R2, R5, PT ;  /* 0x000000050200720c */ /* 0x000fc60003f04270 */
[----:B------:R-:W-:-:S05]  /*0cb0*/  IMAD.IADD R0, R5, 0x1, R0 ;  /* 0x0000000105007824 */ /* 0x000fca00078e0200 */
[----:B------:R-:W-:-:S05]  /*0cc0*/  SEL R0, R0, 0x1f, P0 ;  /* 0x0000001f00007807 */ /* 0x000fca0000000000 */
[----:B------:R-:W1:Y:S01]  /*0cd0*/  SHFL.DOWN PT, R2, R7, 0x1, R0 ;  /* 0x0820000007027989 */ /* 0x000e6200000e0000 */
[C---:B0-----:R-:W-:Y:S02]  /*0ce0*/  ISETP.GE.AND P0, PT, R9.reuse, R0, PT ;  /* 0x000000000900720c */ /* 0x041fe40003f06270 */
[C---:B------:R-:W-:Y:S02]  /*0cf0*/  IADD3 R3, PT, PT, R9.reuse, 0x2, RZ ;  /* 0x0000000209037810 */ /* 0x040fe40007ffe0ff */
[----:B------:R-:W-:-:S09]  /*0d00*/  ISETP.NE.AND P1, PT, R9, RZ, PT ;  /* 0x000000ff0900720c */ /* 0x000fd20003f25270 */
[----:B-1----:R-:W-:Y:S01]  /*0d10*/  @!P0 FADD R7, R2, R7 ;  /* 0x0000000702078221 */ /* 0x002fe20000000000 */
[-C--:B------:R-:W-:Y:S01]  /*0d20*/  ISETP.GT.AND P0, PT, R3, R0.reuse, PT ;  /* 0x000000000300720c */ /* 0x080fe20003f04270 */
[----:B------:R-:W-:Y:S02]  /*0d30*/  VIADD R3, R9, 0x4 ;  /* 0x0000000409037836 */ /* 0x000fe40000000000 */
        /* <DEDUP_REMOVED lines=19> */
[----:B------:R-:W-:-:S03]  /*0e70*/  ISETP.NE.AND P0, PT, R4, RZ, PT ;  /* 0x000000ff0400720c */ /* 0x000fc60003f05270 */
[----:B------:R-:W-:-:S05]  /*0e80*/  IMAD.MOV.U32 R9, RZ, RZ, R7 ;  /* 0x000000ffff097224 */ /* 0x000fca00078e0007 */
        /* <DEDUP_REMOVED lines=10> */
[----:B------:R-:W1:Y:S04]  /*0f30*/  LDS R0, [UR4+0xc] ;  /* 0x00000c04ff007984 */ /* 0x000e680008000800 */
[----:B------:R-:W0:Y:S04]  /*0f40*/  LDS.128 R12, [UR4+0x10] ;  /* 0x00001004ff0c7984 */ /* 0x000e280008000c00 */
[----:B------:R-:W2:Y:S01]  /*0f50*/  LDS.64 R2, [UR4+0x20] ;  /* 0x00002004ff027984 */ /* 0x000ea20008000a00 */
[----:B-1----:R-:W-:Y:S01]  /*0f60*/  @P2 FADD R9, R9, R0 ;  /* 0x0000000009092221 */ /* 0x002fe20000000000 */
[----:B------:R-:W-:-:S03]  /*0f70*/  ISETP.GT.AND P2, PT, R5, 0xa0, PT ;  /* 0x000000a00500780c */ /* 0x000fc60003f44270 */
[----:B0-----:R-:W-:Y:S01]  /*0f80*/  @P4 FADD R9, R9, R12 ;  /* 0x0000000c09094221 */ /* 0x001fe20000000000 */
        /* <DEDUP_REMOVED lines=8> */
.L_x_58:
[----:B------:R-:W0:Y:S01]  /*1010*/  S2R R2, SR_TID.X ;  /* 0x0000000000027919 */ /* 0x000e220000002100 */
[----:B------:R-:W1:Y:S01]  /*1020*/  LDC.64 R4, c[0x0][0x380] ;  /* 0x0000e000ff047b82 */ /* 0x000e620000000a00 */
[----:B0-----:R-:W-:-:S05]  /*1030*/  IADD3 R7, PT, PT, R2, UR6, RZ ;  /* 0x0000000602077c10 */ /* 0x001fca000fffe0ff */
[----:B-1----:R-:W-:-:S05]  /*1040*/  IMAD.WIDE.U32 R4, R7, 0x4, R4 ;  /* 0x0000000407047825 */ /* 0x002fca00078e0004 */
        /* <DEDUP_REMOVED lines=16> */
[----:B------:R-:W-:-:S04]  /*1150*/  ISETP.GE.U32.AND P0, PT, R17, UR5, PT ;  /* 0x0000000511007c0c */ /* 0x000fc8000bf06070 */
[----:B------:R-:W-:Y:S01]  /*1160*/  ISETP.GE.U32.AND.EX P0, PT, R23, UR4, PT, P0 ;  /* 0x0000000417007c0c */ /* 0x000fe2000bf06100 */
[----:B--2---:R-:W-:Y:S01]  /*1170*/  FMUL R17, R16, R16 ;  /* 0x0000001010117220 */ /* 0x004fe20000400000 */
[----:B---3--:R-:W-:Y:S01]  /*1180*/  FMUL R19, R19, R19 ;  /* 0x0000001313137220 */ /* 0x008fe20000400000 */
[----:B----4-:R-:W-:Y:S01]  /*1190*/  FMUL R21, R21, R21 ;  /* 0x0000001515157220 */ /* 0x010fe20000400000 */
[----:B-----5:R-:W-:Y:S01]  /*11a0*/  FMUL R22, R22, R22 ;  /* 0x0000001616167220 */ /* 0x020fe20000400000 */
[----:B------:R-:W-:Y:S01]  /*11b0*/  FMUL R13, R13, R13 ;  /* 0x0000000d0d0d7220 */ /* 0x000fe20000400000 */
[----:B------:R-:W-:Y:S01]  /*11c0*/  FMUL R12, R12, R12 ;  /* 0x0000000c0c0c7220 */ /* 0x000fe20000400000 */
[----:B0-----:R-:W-:Y:S01]  /*11d0*/  FMUL R5, R10, R10 ;  /* 0x0000000a0a057220 */ /* 0x001fe20000400000 */
[----:B------:R-:W-:Y:S01]  /*11e0*/  FMUL R4, R9, R9 ;  /* 0x0000000909047220 */ /* 0x000fe20000400000 */
[----:B------:R-:W-:Y:S01]  /*11f0*/  FFMA R14, R14, R14, R17 ;  /* 0x0000000e0e0e7223 */ /* 0x000fe20000000011 */
[----:B------:R-:W-:Y:S01]  /*1200*/  FFMA R19, R18, R18, R19 ;  /* 0x0000001212137223 */ /* 0x000fe20000000013 */
[----:B------:R-:W-:Y:S01]  /*1210*/  FFMA R21, R20, R20, R21 ;  /* 0x0000001414157223 */ /* 0x000fe20000000015 */
[----:B------:R-:W-:Y:S01]  /*1220*/  FFMA R22, R15, R15, R22 ;  /* 0x0000000f0f167223 */ /* 0x000fe20000000016 */
[----:B------:R-:W-:Y:S01]  /*1230*/  FFMA R13, R8, R8, R13 ;  /* 0x00000008080d7223 */ /* 0x000fe2000000000d */
[----:B------:R-:W-:Y:S01]  /*1240*/  FFMA R12, R7, R7, R12 ;  /* 0x00000007070c7223 */ /* 0x000fe2000000000c */
[----:B------:R-:W-:Y:S01]  /*1250*/  FFMA R5, R6, R6, R5 ;  /* 0x0000000606057223 */ /* 0x000fe20000000005 */
[----:B------:R-:W-:Y:S01]  /*1260*/  FFMA R4, R11, R11, R4 ;  /* 0x0000000b0b047223 */ /* 0x000fe20000000004 */
[----:B------:R-:W-:Y:S01]  /*1270*/  FADD R14, R14, R19 ;  /* 0x000000130e0e7221 */ /* 0x000fe20000000000 */
[----:B------:R-:W-:Y:S01]  /*1280*/  FADD R21, R21, R22 ;  /* 0x0000001615157221 */ /* 0x000fe20000000000 */
[----:B------:R-:W-:Y:S01]  /*1290*/  FADD R12, R13, R12 ;  /* 0x0000000c0d0c7221 */ /* 0x000fe20000000000 */
[----:B------:R-:W-:-:S02]  /*12a0*/  FADD R5, R5, R4 ;  /* 0x0000000405057221 */ /* 0x000fc40000000000 */
[----:B------:R-:W-:Y:S02]  /*12b0*/  FADD R14, R14, R21 ;  /* 0x000000150e0e7221 */ /* 0x000fe40000000000 */
[----:B------:R-:W-:-:S04]  /*12c0*/  FADD R5, R12, R5 ;  /* 0x000000050c057221 */ /* 0x000fc80000000000 */
[----:B------:R-:W-:Y:S01]  /*12d0*/  FADD R7, R14, R5 ;  /* 0x000000050e077221 */ /* 0x000fe20000000000 */
[----:B------:R-:W-:Y:S06]  /*12e0*/  @!P0 BRA `(.L_x_73) ;  /* 0x0000000c00788947 */ /* 0x000fec0003800000 */
[----:B------:R-:W-:Y:S01]  /*12f0*/  UIADD3 UR8, UP0, UPT, UR5, UR6, URZ ;  /* 0x0000000605087290 */ /* 0x000fe2000ff1e0ff */
[----:B------:R-:W-:Y:S01]  /*1300*/  IADD3 R24, P2, PT, R0, -0x1000, RZ ;  /* 0xfffff00000187810 */ /* 0x000fe20007f5e0ff */
[----:B------:R-:W0:Y:S01]  /*1310*/  LDCU.64 UR12, c[0x0][0x380] ;  /* 0x00007000ff0c77ac */ /* 0x000e220008000a00 */
[----:B------:R-:W-:Y:S02]  /*1320*/  LOP3.LUT R5, RZ, R2, RZ, 0x33, !PT ;  /* 0x00000002ff057212 */ /* 0x000fe400078e33ff */
[----:B------:R-:W-:Y:S01]  /*1330*/  IADD3.X R10, PT, PT, R3, -0x1, RZ, P2, !PT ;  /* 0xffffffff030a7810 */ /* 0x000fe200017fe4ff */
[----:B------:R-:W-:Y:S01]  /*1340*/  UIADD3.X UR9, UPT, UPT, URZ, UR4, URZ, UP0, !UPT ;  /* 0x00000004ff097290 */ /* 0x000fe200087fe4ff */
[----:B------:R-:W-:Y:S01]  /*1350*/  ISETP.LT.U32.AND P0, PT, R24, UR8, PT ;  /* 0x0000000818007c0c */ /* 0x000fe2000bf01070 */
[----:B------:R-:W-:Y:S01]  /*1360*/  UMOV UR10, UR8 ;  /* 0x00000008000a7c82 */ /* 0x000fe20008000000 */
[----:B------:R-:W-:Y:S01]  /*1370*/  IADD3 R9, P1, PT, R2, UR8, RZ ;  /* 0x0000000802097c10 */ /* 0x000fe2000ff3e0ff */
[----:B------:R-:W-:Y:S01]  /*1380*/  UMOV UR4, URZ ;  /* 0x000000ff00047c82 */ /* 0x000fe20008000000 */
[----:B------:R-:W-:Y:S01]  /*1390*/  IADD3 R5, PT, PT, R0, -UR5, R5 ;  /* 0x8000000500057c10 */ /* 0x000fe2000fffe005 */
[----:B------:R-:W-:Y:S01]  /*13a0*/  IMAD.U32 R11, RZ, RZ, UR9 ;  /* 0x00000009ff0b7e24 */ /* 0x000fe2000f8e00ff */
[----:B------:R-:W-:Y:S01]  /*13b0*/  IADD3.X R2, PT, PT, RZ, UR9, RZ, P1, !PT ;  /* 0x00000009ff027c10 */ /* 0x000fe20008ffe4ff */
[----:B------:R-:W-:-:S02]  /*13c0*/  UMOV UR7, UR9 ;  /* 0x0000000900077c82 */ /* 0x000fc40008000000 */
[----:B------:R-:W-:Y:S01]  /*13d0*/  VIADD R6, R5, -UR6 ;  /* 0x8000000605067c36 */ /* 0x000fe20008000000 */
[----:B------:R-:W-:Y:S02]  /*13e0*/  ISETP.GT.U32.AND.EX P0, PT, R11, R10, PT, P0 ;  /* 0x0000000a0b00720c */ /* 0x000fe40003f04100 */
[----:B0-----:R-:W-:-:S04]  /*13f0*/  LEA R8, P2, R9, UR12, 0x2 ;  /* 0x0000000c09087c11 */ /* 0x001fc8000f8410ff */
[----:B------:R-:W-:Y:S02]  /*1400*/  IADD3 R8, P1, PT, R8, 0x2000, RZ ;  /* 0x0000200008087810 */ /* 0x000fe40007f3e0ff */
[----:B------:R-:W-:-:S04]  /*1410*/  LEA.HI.X R9, R9, UR13, R2, 0x2, P2 ;  /* 0x0000000d09097c11 */ /* 0x000fc800090f1402 */
[----:B------:R-:W-:Y:S01]  /*1420*/  IADD3.X R9, PT, PT, RZ, R9, RZ, P1, !PT ;  /* 0x00000009ff097210 */ /* 0x000fe20000ffe4ff */
[----:B------:R-:W-:Y:S06]  /*1430*/  @P0 BRA `(.L_x_74) ;  /* 0x0000000400180947 */ /* 0x000fec0003800000 */
[----:B------:R-:W0:Y:S01]  /*1440*/  LDC.64 R2, c[0x0][0x3b8] ;  /* 0x0000ee00ff027b82 */ /* 0x000e220000000a00 */
[----:B------:R-:W1:Y:S01]  /*1450*/  LDCU.64 UR12, c[0x0][0x380] ;  /* 0x00007000ff0c77ac */ /* 0x000e620008000a00 */
[----:B------:R-:W-:Y:S01]  /*1460*/  NOP ;  /* 0x0000000000007918 */ /* 0x000fe20000000000 */
.L_x_75:
[----:B------:R-:W2:Y:S02]  /*1470*/  S2R R0, SR_TID.X ;  /* 0x0000000000007919 */ /* 0x000ea40000002100 */
[----:B--2---:R-:W-:-:S04]  /*1480*/  IADD3 R0, P0, PT, R0, UR8, RZ ;  /* 0x0000000800007c10 */ /* 0x004fc8000ff1e0ff */
[----:B------:R-:W-:Y:S02]  /*1490*/  IADD3.X R5, PT, PT, RZ, UR9, RZ, P0, !PT ;  /* 0x00000009ff057c10 */ /* 0x000fe400087fe4ff */
[----:B-1----:R-:W-:-:S04]  /*14a0*/  LEA R4, P0, R0, UR12, 0x2 ;  /* 0x0000000c00047c11 */ /* 0x002fc8000f8010ff */
        /* <DEDUP_REMOVED lines=17> */
[----:B------:R-:W-:-:S02]  /*15c0*/  USHF.R.S32.HI UR11, URZ, 0x1f, UR5 ;  /* 0x0000001fff0b7899 */ /* 0x000fc40008011405 */
[----:B------:R-:W-:Y:S01]  /*15d0*/  MOV R27, UR5 ;  /* 0x00000005001b7c02 */ /* 0x000fe20008000f00 */
[----:B------:R-:W-:-:S03]  /*15e0*/  UIADD3 UR6, UP0, UPT, UR5, UR10, URZ ;  /* 0x0000000a05067290 */ /* 0x000fc6000ff1e0ff */
[----:B------:R-:W-:Y:S01]  /*15f0*/  LEA R8, P2, R27, R8, 0x2 ;  /* 0x000000081b087211 */ /* 0x000fe200078410ff */
[----:B------:R-:W-:Y:S01]  /*1600*/  UIADD3.X UR7, UPT, UPT, UR11, UR7, URZ, UP0, !UPT ;  /* 0x000000070b077290 */ /* 0x000fe200087fe4ff */
[----:B--2---:R-:W-:Y:S01]  /*1610*/  FMUL R26, R26, R26 ;  /* 0x0000001a1a1a7220 */ /* 0x004fe20000400000 */
[----:B---3--:R-:W-:Y:S01]  /*1620*/  FFMA R7, R0, R0, R7 ;  /* 0x0000000000077223 */ /* 0x008fe20000000007 */
[----:B0-----:R-:W-:Y:S02]  /*1630*/  IMAD.MOV.U32 R0, RZ, RZ, R2 ;  /* 0x000000ffff007224 */ /* 0x001fe400078e0002 */
[----:B----4-:R-:W-:-:S03]  /*1640*/  FFMA R26, R25, R25, R26 ;  /* 0x00000019191a7223 */ /* 0x010fc6000000001a */
[----:B------:R-:W-:Y:S01]  /*1650*/  IADD3 R25, P1, PT, R0, -UR8, RZ ;  /* 0x8000000800197c10 */ /* 0x000fe2000ff3e0ff */
[----:B-----5:R-:W-:Y:S01]  /*1660*/  FMUL R16, R16, R16 ;  /* 0x0000001010107220 */ /* 0x020fe20000400000 */
[----:B------:R-:W-:Y:S02]  /*1670*/  FADD R7, R7, R26 ;  /* 0x0000001a07077221 */ /* 0x000fe40000000000 */
[----:B------:R-:W-:Y:S01]  /*1680*/  ISETP.GE.U32.AND P0, PT, R25, UR5, PT ;  /* 0x0000000519007c0c */ /* 0x000fe2000bf06070 */
[----:B------:R-:W-:Y:S01]  /*1690*/  FMUL R23, R23, R23 ;  /* 0x0000001717177220 */ /* 0x000fe20000400000 */
[----:B------:R-:W-:Y:S01]  /*16a0*/  FMUL R21, R21, R21 ;  /* 0x0000001515157220 */ /* 0x000fe20000400000 */
[----:B-1----:R-:W-:Y:S01]  /*16b0*/  FMUL R4, R19, R19 ;  /* 0x0000001313047220 */ /* 0x002fe20000400000 */
[----:B------:R-:W-:Y:S01]  /*16c0*/  FMUL R26, R13, R13 ;  /* 0x0000000d0d1a7220 */ /* 0x000fe20000400000 */
[----:B------:R-:W-:Y:S01]  /*16d0*/  FMUL R5, R18, R18 ;  /* 0x0000001212057220 */ /* 0x000fe20000400000 */
[----:B------:R-:W-:Y:S01]  /*16e0*/  FFMA R16, R11, R11, R16 ;  /* 0x0000000b0b107223 */ /* 0x000fe20000000010 */
[----:B------:R-:W-:Y:S01]  /*16f0*/  IADD3.X R11, PT, PT, R3, ~UR9, RZ, P1, !PT ;  /* 0x80000009030b7c10 */ /* 0x000fe20008ffe4ff */
[----:B------:R-:W-:-:S03]  /*1700*/  FFMA R22, R22, R22, R23 ;  /* 0x0000001616167223 */ /* 0x000fc60000000017 */
[----:B------:R-:W-:Y:S01]  /*1710*/  ISETP.GE.U32.AND.EX P0, PT, R11, UR11, PT, P0 ;  /* 0x0000000b0b007c0c */ /* 0x000fe2000bf06100 */
[----:B------:R-:W-:Y:S01]  /*1720*/  FFMA R21, R14, R14, R21 ;  /* 0x0000000e0e157223 */ /* 0x000fe20000000015 */
[----:B------:R-:W-:Y:S01]  /*1730*/  FFMA R4, R15, R15, R4 ;  /* 0x0000000f0f047223 */ /* 0x000fe20000000004 */
[----:B------:R-:W-:Y:S01]  /*1740*/  FFMA R17, R17, R17, R26 ;  /* 0x0000001111117223 */ /* 0x000fe2000000001a */
[----:B------:R-:W-:Y:S01]  /*1750*/  FFMA R5, R12, R12, R5 ;  /* 0x0000000c0c057223 */ /* 0x000fe20000000005 */
[----:B------:R-:W-:Y:S02]  /*1760*/  FADD R22, R22, R21 ;  /* 0x0000001516167221 */ /* 0x000fe40000000000 */
[----:B------:R-:W-:Y:S01]  /*1770*/  FADD R4, R4, R17 ;  /* 0x0000001104047221 */ /* 0x000fe20000000000 */
[----:B------:R-:W-:Y:S01]  /*1780*/  FADD R5, R16, R5 ;  /* 0x0000000510057221 */ /* 0x000fe20000000000 */
[----:B------:R-:W-:-:S03]  /*1790*/  FADD R7, R7, R22 ;  /* 0x0000001607077221 */ /* 0x000fc60000000000 */
[----:B------:R-:W-:Y:S01]  /*17a0*/  FADD R4, R4, R5 ;  /* 0x0000000504047221 */ /* 0x000fe20000000000 */
[----:B------:R-:W-:Y:S01]  /*17b0*/  IMAD.U32 R12, RZ, RZ, UR11 ;  /* 0x0000000bff0c7e24 */ /* 0x000fe2000f8e00ff */
[----:B------:R-:W-:Y:S02]  /*17c0*/  MOV R5, UR5 ;  /* 0x0000000500057c02 */ /* 0x000fe40008000f00 */
[----:B------:R-:W-:Y:S02]  /*17d0*/  FADD R7, R7, R4 ;  /* 0x0000000407077221 */ /* 0x000fe40000000000 */
[----:B------:R-:W-:Y:S02]  /*17e0*/  LEA.HI.X R9, R5, R9, R12, 0x2, P2 ;  /* 0x0000000905097211 */ /* 0x000fe400010f140c */
[----:B------:R-:W-:Y:S01]  /*17f0*/  FFMA R7, R20, R20, R7 ;  /* 0x0000001414077223 */ /* 0x000fe20000000007 */
[----:B------:R-:W-:Y:S06]  /*1800*/  @!P0 BRA `(.L_x_73) ;  /* 0x0000000800308947 */ /* 0x000fec0003800000 */
[----:B------:R-:W-:Y:S02]  /*1810*/  UIADD3 UR8, UP0, UPT, UR5, UR8, URZ ;  /* 0x0000000805087290 */ /* 0x000fe4000ff1e0ff */
[----:B------:R-:W-:Y:S01]  /*1820*/  IADD3 R6, PT, PT, R6, -UR5, RZ ;  /* 0x8000000506067c10 */ /* 0x000fe2000fffe0ff */
[----:B------:R-:W-:Y:S02]  /*1830*/  UIADD3 UR4, UPT, UPT, UR4, 0x1, URZ ;  /* 0x0000000104047890 */ /* 0x000fe4000fffe0ff */
[----:B------:R-:W-:Y:S01]  /*1840*/  UIADD3.X UR9, UPT, UPT, UR11, UR9, URZ, UP0, !UPT ;  /* 0x000000090b097290 */ /* 0x000fe200087fe4ff */
[----:B------:R-:W-:Y:S01]  /*1850*/  ISETP.LT.U32.AND P0, PT, R24, UR8, PT ;  /* 0x0000000818007c0c */ /* 0x000fe2000bf01070 */
[----:B------:R-:W-:-:S04]  /*1860*/  UMOV UR10, UR6 ;  /* 0x00000006000a7c82 */ /* 0x000fc80008000000 */
[----:B------:R-:W-:-:S04]  /*1870*/  MOV R5, UR9 ;  /* 0x0000000900057c02 */ /* 0x000fc80008000f00 */
[----:B------:R-:W-:-:S13]  /*1880*/  ISETP.GT.U32.AND.EX P0, PT, R5, R10, PT, P0 ;  /* 0x0000000a0500720c */ /* 0x000fda0003f04100 */
[----:B------:R-:W-:Y:S05]  /*1890*/  @!P0 BRA `(.L_x_75) ;  /* 0xfffffff800f48947 */ /* 0x000fea000383ffff */
.L_x_74:
[----:B------:R-:W0:Y:S01]  /*18a0*/  S2R R5, SR_TID.X ;  /* 0x0000000000057919 */ /* 0x000e220000002100 */
[C---:B------:R-:W-:Y:S01]  /*18b0*/  VIADD R2, R0.reuse, -UR8 ;  /* 0x8000000800027c36 */ /* 0x040fe20008000000 */
[----:B------:R-:W-:Y:S01]  /*18c0*/  ISETP.LE.U32.AND P1, PT, R0, UR8, PT ;  /* 0x0000000800007c0c */ /* 0x000fe2000bf23070 */
[----:B------:R-:W-:Y:S01]  /*18d0*/  BSSY.RECONVERGENT B1, `(.L_x_73) ;  /* 0x000007f000017945 */ /* 0x000fe20003800200 */
[----:B------:R-:W-:Y:S02]  /*18e0*/  MOV R4, UR9 ;  /* 0x0000000900047c02 */ /* 0x000fe40008000f00 */
[----:B0-----:R-:W-:-:S04]  /*18f0*/  ISETP.GE.AND P0, PT, R5, R2, PT ;  /* 0x000000020500720c */ /* 0x001fc80003f06270 */
[----:B------:R-:W-:-:S13]  /*1900*/  ISETP.GE.U32.OR.EX P0, PT, R4, R3, P0, P1 ;  /* 0x000000030400720c */ /* 0x000fda0000706510 */
[----:B------:R-:W-:Y:S05]  /*1910*/  @P0 BRA `(.L_x_76) ;  /* 0x0000000400e80947 */ /* 0x000fea0003800000 */
[----:B------:R-:W0:Y:S01]  /*1920*/  LDC R2, c[0x0][0x3c0] ;  /* 0x0000f000ff027b82 */ /* 0x000e220000000800 */
[----:B------:R-:W-:Y:S01]  /*1930*/  USHF.L.U32 UR6, UR16, 0xc, URZ ;  /* 0x0000000c10067899 */ /* 0x000fe200080006ff */
[----:B------:R-:W-:Y:S01]  /*1940*/  LOP3.LUT R3, RZ, R5, RZ, 0x33, !PT ;  /* 0x00000005ff037212 */ /* 0x000fe200078e33ff */
[----:B------:R-:W-:Y:S02]  /*1950*/  BSSY.RECONVERGENT B2, `(.L_x_77) ;  /* 0x0000035000027945 */ /* 0x000fe40003800200 */
[----:B------:R-:W-:-:S06]  /*1960*/  UIADD3 UR6, UPT, UPT, UR5, UR6, URZ ;  /* 0x0000000605067290 */ /* 0x000fcc000fffe0ff */
[----:B------:R-:W-:Y:S01]  /*1970*/  IADD3 R0, PT, PT, R0, -UR6, R3 ;  /* 0x8000000600007c10 */ /* 0x000fe2000fffe003 */
[----:B0-----:R-:W-:-:S04]  /*1980*/  IMAD R3, R2, UR4, RZ ;  /* 0x0000000402037c24 */ /* 0x001fc8000f8e02ff */
[----:B------:R-:W-:-:S05]  /*1990*/  IMAD R0, R3, -0x1000, R0 ;  /* 0xfffff00003007824 */ /* 0x000fca00078e0200 */
[C---:B------:R-:W-:Y:S02]  /*19a0*/  ISETP.GE.U32.AND P0, PT, R0.reuse, 0xf00, PT ;  /* 0x00000f000000780c */ /* 0x040fe40003f06070 */
[----:B------:R-:W-:Y:S02]  /*19b0*/  LEA.HI R17, R0, 0x1, RZ, 0x18 ;  /* 0x0000000100117811 */ /* 0x000fe400078fc0ff */
[----:B------:R-:W-:Y:S02]  /*19c0*/  MOV R0, R5 ;  /* 0x0000000500007202 */ /* 0x000fe40000000f00 */
[----:B------:R-:W-:-:S04]  /*19d0*/  LOP3.LUT R19, R17, 0xf, RZ, 0xc0, !PT ;  /* 0x0000000f11137812 */ /* 0x000fc800078ec0ff */
[----:B------:R-:W-:-:S03]  /*19e0*/  ISETP.NE.AND P1, PT, R19, RZ, PT ;  /* 0x000000ff1300720c */ /* 0x000fc60003f25270 */
[----:B------:R-:W-:Y:S10]  /*19f0*/  @!P0 BRA `(.L_x_78) ;  /* 0x0000000000a88947 */ /* 0x000ff40003800000 */
[----:B------:R-:W-:-:S04]  /*1a00*/  LEA.HI R0, R6, 0x1, RZ, 0x18 ;  /* 0x0000000106007811 */ /* 0x000fc800078fc0ff */
[----:B------:R-:W-:Y:S01]  /*1a10*/  LOP3.LUT R2, R0, 0x1fffff0, RZ, 0xc0, !PT ;  /* 0x01fffff000027812 */ /* 0x000fe200078ec0ff */
[----:B------:R-:W-:-:S03]  /*1a20*/  IMAD.MOV.U32 R0, RZ, RZ, R5 ;  /* 0x000000ffff007224 */ /* 0x000fc600078e0005 */
[----:B------:R-:W-:-:S07]  /*1a30*/  IADD3 R2, PT, PT, -R2, RZ, RZ ;  /* 0x000000ff02027210 */ /* 0x000fce0007ffe1ff */
.L_x_79:
        /* <DEDUP_REMOVED lines=38> */
.L_x_78:
[----:B------:R-:W-:Y:S05]  /*1ca0*/  BSYNC.RECONVERGENT B2 ;  /* 0x0000000000027941 */ /* 0x000fea0003800200 */
.L_x_77:
[----:B------:R-:W-:Y:S05]  /*1cb0*/  @!P1 BRA `(.L_x_76) ;  /* 0x0000000400009947 */ /* 0x000fea0003800000 */
[----:B------:R-:W-:Y:S01]  /*1cc0*/  ISETP.GE.U32.AND P0, PT, R19, 0x8, PT ;  /* 0x000000081300780c */ /* 0x000fe20003f06070 */
[----:B------:R-:W-:Y:S01]  /*1cd0*/  BSSY.RECONVERGENT B2, `(.L_x_80) ;  /* 0x0000019000027945 */ /* 0x000fe20003800200 */
[----:B------:R-:W-:-:S04]  /*1ce0*/  LOP3.LUT R8, R17, 0x7, RZ, 0xc0, !PT ;  /* 0x0000000711087812 */ /* 0x000fc800078ec0ff */
[----:B------:R-:W-:-:S07]  /*1cf0*/  ISETP.NE.AND P1, PT, R8, RZ, PT ;  /* 0x000000ff0800720c */ /* 0x000fce0003f25270 */
[----:B------:R-:W-:Y:S06]  /*1d00*/  @!P0 BRA `(.L_x_81) ;  /* 0x0000000000548947 */ /* 0x000fec0003800000 */
[----:B------:R-:W-:-:S04]  /*1d10*/  IADD3 R3, P0, PT, R0, UR8, RZ ;  /* 0x0000000800037c10 */ /* 0x000fc8000ff1e0ff */
[----:B------:R-:W-:Y:S02]  /*1d20*/  IADD3.X R4, PT, PT, RZ, UR9, RZ, P0, !PT ;  /* 0x00000009ff047c10 */ /* 0x000fe400087fe4ff */
[----:B------:R-:W-:-:S04]  /*1d30*/  LEA R2, P0, R3, UR12, 0x2 ;  /* 0x0000000c03027c11 */ /* 0x000fc8000f8010ff */
        /* <DEDUP_REMOVED lines=18> */
.L_x_81:
[----:B------:R-:W-:Y:S05]  /*1e60*/  BSYNC.RECONVERGENT B2 ;  /* 0x0000000000027941 */ /* 0x000fea0003800200 */
.L_x_80:
[----:B------:R-:W-:Y:S05]  /*1e70*/  @!P1 BRA `(.L_x_76) ;  /* 0x0000000000909947 */ /* 0x000fea0003800000 */
[----:B------:R-:W-:Y:S01]  /*1e80*/  ISETP.GE.U32.AND P0, PT, R8, 0x4, PT ;  /* 0x000000040800780c */ /* 0x000fe20003f06070 */
[----:B------:R-:W-:Y:S01]  /*1e90*/  BSSY.RECONVERGENT B2, `(.L_x_82) ;  /* 0x0000010000027945 */ /* 0x000fe20003800200 */
[----:B------:R-:W-:-:S11]  /*1ea0*/  LOP3.LUT P1, RZ, R17, 0x3, RZ, 0xc0, !PT ;  /* 0x0000000311ff7812 */ /* 0x000fd6000782c0ff */
[----:B------:R-:W-:Y:S05]  /*1eb0*/  @!P0 BRA `(.L_x_83) ;  /* 0x0000000000348947 */ /* 0x000fea0003800000 */
[----:B------:R-:W-:-:S04]  /*1ec0*/  IADD3 R3, P0, PT, R0, UR8, RZ ;  /* 0x0000000800037c10 */ /* 0x000fc8000ff1e0ff */
[----:B------:R-:W-:Y:S02]  /*1ed0*/  IADD3.X R4, PT, PT, RZ, UR9, RZ, P0, !PT ;  /* 0x00000009ff047c10 */ /* 0x000fe400087fe4ff */
[----:B------:R-:W-:-:S04]  /*1ee0*/  LEA R2, P0, R3, UR12, 0x2 ;  /* 0x0000000c03027c11 */ /* 0x000fc8000f8010ff */
        /* <DEDUP_REMOVED lines=10> */
.L_x_83:
[----:B------:R-:W-:Y:S05]  /*1f90*/  BSYNC.RECONVERGENT B2 ;  /* 0x0000000000027941 */ /* 0x000fea0003800200 */
.L_x_82:
[----:B------:R-:W-:Y:S05]  /*1fa0*/  @!P1 BRA `(.L_x_76) ;  /* 0x0000000000449947 */ /* 0x000fea0003800000 */
[----:B------:R-:W-:Y:S02]  /*1fb0*/  LOP3.LUT R6, R6, 0xffff, RZ, 0xc0, !PT ;  /* 0x0000ffff06067812 */ /* 0x000fe400078ec0ff */
[----:B------:R-:W-:Y:S02]  /*1fc0*/  IADD3 R5, P0, PT, R0, UR10, RZ ;  /* 0x0000000a00057c10 */ /* 0x000fe4000ff1e0ff */
[----:B------:R-:W-:Y:S02]  /*1fd0*/  LEA.HI R0, R6, 0x1, RZ, 0x18 ;  /* 0x0000000106007811 */ /* 0x000fe400078fc0ff */
[----:B------:R-:W-:Y:S01]  /*1fe0*/  LEA R4, P1, R5, UR12, 0x2 ;  /* 0x0000000c05047c11 */ /* 0x000fe2000f8210ff */
[----:B------:R-:W-:Y:S01]  /*1ff0*/  IMAD.X R2, RZ, RZ, UR7, P0 ;  /* 0x00000007ff027e24 */ /* 0x000fe200080e06ff */
[----:B------:R-:W-:-:S04]  /*2000*/  LOP3.LUT R0, R0, 0x3, RZ, 0xc0, !PT ;  /* 0x0000000300007812 */ /* 0x000fc800078ec0ff */
[----:B------:R-:W-:Y:S02]  /*2010*/  LEA.HI.X R5, R5, UR13, R2, 0x2, P1 ;  /* 0x0000000d05057c11 */ /* 0x000fe400088f1402 */
[----:B------:R-:W-:-:S07]  /*2020*/  IADD3 R0, PT, PT, -R0, RZ, RZ ;  /* 0x000000ff00007210 */ /* 0x000fce0007ffe1ff */
.L_x_84:
[----:B------:R-:W-:Y:S01]  /*2030*/  MOV R2, R4 ;  /* 0x0000000400027202 */ /* 0x000fe20000000f00 */
[----:B------:R-:W-:-:S05]  /*2040*/  IMAD.MOV.U32 R3, RZ, RZ, R5 ;  /* 0x000000ffff037224 */ /* 0x000fca00078e0005 */
[----:B------:R-:W2:Y:S01]  /*2050*/  LDG.E R2, desc[UR14][R2.64] ;  /* 0x0000000e02027981 */ /* 0x000ea2000c1e1900 */
[----:B------:R-:W-:Y:S02]  /*2060*/  IADD3 R0, PT, PT, R0, 0x1, RZ ;  /* 0x0000000100007810 */ /* 0x000fe40007ffe0ff */
[----:B------:R-:W-:Y:S02]  /*2070*/  IADD3 R4, P1, PT, R4, 0x400, RZ ;  /* 0x0000040004047810 */ /* 0x000fe40007f3e0ff */
[----:B------:R-:W-:Y:S02]  /*2080*/  ISETP.NE.AND P0, PT, R0, RZ, PT ;  /* 0x000000ff0000720c */ /* 0x000fe40003f05270 */
[----:B------:R-:W-:Y:S01]  /*2090*/  IADD3.X R5, PT, PT, RZ, R5, RZ, P1, !PT ;  /* 0x00000005ff057210 */ /* 0x000fe20000ffe4ff */
[----:B--2---:R-:W-:-:S10]  /*20a0*/  FFMA R7, R2, R2, R7 ;  /* 0x0000000202077223 */ /* 0x004fd40000000007 */
[----:B------:R-:W-:Y:S05]  /*20b0*/  @P0 BRA `(.L_x_84) ;  /* 0xfffffffc00dc0947 */ /* 0x000fea000383ffff */
.L_x_76:
[----:B------:R-:W-:Y:S05]  /*20c0*/  BSYNC.RECONVERGENT B1 ;  /* 0x0000000000017941 */ /* 0x000fea0003800200 */
.L_x_73:
[----:B------:R-:W0:Y:S01]  /*20d0*/  S2R R6, SR_LANEID ;  /* 0x0000000000067919 */ /* 0x000e220000000000 */
[----:B------:R-:W1:Y:S01]  /*20e0*/  SHFL.DOWN PT, R0, R7, 0x1, 0x1f ;  /* 0x08201f0007007f89 */ /* 0x000e6200000e0000 */
[----:B------:R-:W2:Y:S01]  /*20f0*/  S2R R5, SR_TID.X ;  /* 0x0000000000057919 */ /* 0x000ea20000002100 */
[C---:B0-----:R-:W-:Y:S02]  /*2100*/  ISETP.GT.AND P0, PT, R6.reuse, 0x1e, PT ;  /* 0x0000001e0600780c */ /* 0x041fe40003f04270 */
[----:B------:R-:W-:-:S11]  /*2110*/  ISETP.NE.AND P1, PT, R6, RZ, PT ;  /* 0x000000ff0600720c */ /* 0x000fd60003f25270 */
[----:B-1----:R-:W-:Y:S01]  /*2120*/  @!P0 FADD R7, R0, R7 ;  /* 0x0000000700078221 */ /* 0x002fe20000000000 */
[----:B------:R-:W-:Y:S01]  /*2130*/  ISETP.GT.AND P0, PT, R6, 0x1d, PT ;  /* 0x0000001d0600780c */ /* 0x000fe20003f04270 */
[----:B------:R-:W0:Y:S01]  /*2140*/  @!P1 S2R R4, SR_CgaCtaId ;  /* 0x0000000000049919 */ /* 0x000e220000008800 */
[----:B------:R-:W-:Y:S02]  /*2150*/  @!P1 MOV R3, 0x400 ;  /* 0x0000040000039802 */ /* 0x000fe40000000f00 */
[----:B--2---:R-:W-:Y:S01]  /*2160*/  @!P1 SHF.R.U32.HI R2, RZ, 0x3, R5 ;  /* 0x00000003ff029819 */ /* 0x004fe20000011605 */
[----:B------:R-:W1:Y:S03]  /*2170*/  SHFL.DOWN PT, R0, R7, 0x2, 0x1f ;  /* 0x08401f0007007f89 */ /* 0x000e6600000e0000 */
[----:B------:R-:W-:-:S05]  /*2180*/  @!P1 LOP3.LUT R2, R2, 0x7c, RZ, 0xc0, !PT ;  /* 0x0000007c02029812 */ /* 0x000fca00078ec0ff */
[----:B-1----:R-:W-:Y:S01]  /*2190*/  @!P0 FADD R7, R7, R0 ;  /* 0x0000000007078221 */ /* 0x002fe20000000000 */
[----:B------:R-:W-:Y:S02]  /*21a0*/  ISETP.GT.AND P0, PT, R6, 0x1b, PT ;  /* 0x0000001b0600780c */ /* 0x000fe40003f04270 */
[----:B0-----:R-:W-:Y:S02]  /*21b0*/  @!P1 LEA R3, R4, R3, 0x18 ;  /* 0x0000000304039211 */ /* 0x001fe400078ec0ff */
[----:B------:R-:W0:Y:S03]  /*21c0*/  SHFL.DOWN PT, R0, R7, 0x4, 0x1f ;  /* 0x08801f0007007f89 */ /* 0x000e2600000e0000 */
[----:B------:R-:W-:-:S06]  /*21d0*/  @!P1 IMAD.IADD R3, R2, 0x1, R3 ;  /* 0x0000000102039824 */ /* 0x000fcc00078e0203 */
        /* <DEDUP_REMOVED lines=24> */
[----:B------:R-:W-:-:S07]  /*2360*/  FADD R9, R2, R3 ;  /* 0x0000000302097221 */ /* 0x000fce0000000000 */
.L_x_72:
[----:B------:R-:W-:Y:S05]  /*2370*/  BSYNC.RECONVERGENT B0 ;  /* 0x0000000000007941 */ /* 0x000fea0003800200 */
.L_x_57:
[----:B------:R-:W-:Y:S05]  /*2380*/  @P0 EXIT ;  /* 0x000000000000094d */ /* 0x000fea0003800000 */
[----:B------:R-:W3:Y:S02]  /*2390*/  LDCU.64 UR4, c[0x0][0x388] ;  /* 0x00007100ff0477ac */ /* 0x000ee40008000a00 */
[----:B---3--:R-:W-:-:S06]  /*23a0*/  UIMAD.WIDE.U32 UR4, UR16, 0x4, UR4 ;  /* 0x00000004100478a5 */ /* 0x008fcc000f8e0004 */
[----:B--2---:R-:W-:Y:S02]  /*23b0*/  MOV R2, UR4 ;  /* 0x0000000400027c02 */ /* 0x004fe40008000f00 */
[----:B0-----:R-:W-:-:S05]  /*23c0*/  MOV R3, UR5 ;  /* 0x0000000500037c02 */ /* 0x001fca0008000f00 */
[----:B------:R-:W-:Y:S01]  /*23d0*/  STG.E desc[UR14][R2.64], R9 ;  /* 0x0000000902007986 */ /* 0x000fe2000c10190e */
[----:B------:R-:W-:Y:S05]  /*23e0*/  EXIT ;  /* 0x000000000000794d */ /* 0x000fea0003800000 */
.L_x_85:
        /* <DEDUP_REMOVED lines=9> */
.L_x_237:


//--------------------- .text._ZN3cub18CUB_300001_SM_10006detail6reduce28DeviceReduceSingleTileKernelINS2_10policy_hubIfyN4cuda3std3__44plusIfEEE10Policy1000EN6thrust24THRUST_300001_SM_1000_NS6detail15normal_iteratorINSD_10device_ptrIfEEEEPfyS9_ff6squareIfEEEvT0_T1_T2_T3_T4_T6_ --------------------------
	.section	.text._ZN3cub18CUB_300001_SM_10006detail6reduce28DeviceReduceSingleTileKernelINS2_10policy_hubIfyN4cuda3std3__44plusIfEEE10Policy1000EN6thrust24THRUST_300001_SM_1000_NS6detail15normal_iteratorINSD_10device_ptrIfEEEEPfyS9_ff6squareIfEEEvT0_T1_T2_T3_T4_T6_,"ax",@progbits
	.align	128
        .global         _ZN3cub18CUB_300001_SM_10006detail6reduce28DeviceReduceSingleTileKernelINS2_10policy_hubIfyN4cuda3std3__44plusIfEEE10Policy1000EN6thrust24THRUST_300001_SM_1000_NS6detail15normal_iteratorINSD_10device_ptrIfEEEEPfyS9_ff6squareIfEEEvT0_T1_T2_T3_T4_T6_
        .type           _ZN3cub18CUB_300001_SM_10006detail6reduce28DeviceReduceSingleTileKernelINS2_10policy_hubIfyN4cuda3std3__44plusIfEEE10Policy1000EN6thrust24THRUST_300001_SM_1000_NS6detail15normal_iteratorINSD_10device_ptrIfEEEEPfyS9_ff6squareIfEEEvT0_T1_T2_T3_T4_T6_,@function
        .size           _ZN3cub18CUB_300001_SM_10006detail6reduce28DeviceReduceSingleTileKernelINS2_10policy_hubIfyN4cuda3std3__44plusIfEEE10Policy1000EN6thrust24THRUST_300001_SM_1000_NS6detail15normal_iteratorINSD_10device_ptrIfEEEEPfyS9_ff6squareIfEEEvT0_T1_T2_T3_T4_T6_,(.L_x_238 - _ZN3cub18CUB_300001_SM_10006detail6reduce28DeviceReduceSingleTileKernelINS2_10policy_hubIfyN4cuda3std3__44plusIfEEE10Policy1000EN6thrust24THRUST_300001_SM_1000_NS6detail15normal_iteratorINSD_10device_ptrIfEEEEPfyS9_ff6squareIfEEEvT0_T1_T2_T3_T4_T6_)
        .other          _ZN3cub18CUB_300001_SM_10006detail6reduce28DeviceReduceSingleTileKernelINS2_10policy_hubIfyN4cuda3std3__44plusIfEEE10Policy1000EN6thrust24THRUST_300001_SM_1000_NS6detail15normal_iteratorINSD_10device_ptrIfEEEEPfyS9_ff6squareIfEEEvT0_T1_T2_T3_T4_T6_,@"STO_CUDA_ENTRY STV_DEFAULT"
_ZN3cub18CUB_300001_SM_10006detail6reduce28DeviceReduceSingleTileKernelINS2_10policy_hubIfyN4cuda3std3__44plusIfEEE10Policy1000EN6thrust24THRUST_300001_SM_1000_NS6detail15normal_iteratorINSD_10device_ptrIfEEEEPfyS9_ff6squareIfEEEvT0_T1_T2_T3_T4_T6_:
.text._ZN3cub18CUB_300001_SM_10006detail6reduce28DeviceReduceSingleTileKernelINS2_10policy_hubIfyN4cuda3std3__44plusIfEEE10Policy1000EN6thrust24THRUST_300001_SM_1000_NS6detail15normal_iteratorINSD_10device_ptrIfEEEEPfyS9_ff6squareIfEEEvT0_T1_T2_T3_T4_T6_:
[----:B------:R-:W-:Y:S01]  /*0000*/  LDC R1, c[0x0][0x37c] ;  /* 0x0000df00ff017b82 */ /* 0x000fe20000000800 */
[----:B------:R-:W0:Y:S01]  /*0010*/  LDCU.64 UR4, c[0x0][0x390] ;  /* 0x00007200ff0477ac */ /* 0x000e220008000a00 */
[----:B------:R-:W1:Y:S01]  /*0020*/  LDCU.64 UR6, c[0x0][0x358] ;  /* 0x00006b00ff0677ac */ /* 0x000e620008000a00 */
[----:B0-----:R-:W-:Y:S02]  /*0030*/  MOV R0, UR4 ;  /* 0x0000000400007c02 */ /* 0x001fe40008000f00 */
[----:B------:R-:W-:Y:S02]  /*0040*/  MOV R4, UR5 ;  /* 0x0000000500047c02 */ /* 0x000fe40008000f00 */
[----:B------:R-:W-:-:S04]  /*0050*/  ISETP.NE.U32.AND P0, PT, R0, RZ, PT ;  /* 0x000000ff0000720c */ /* 0x000fc80003f05070 */
[----:B------:R-:W-:-:S13]  /*0060*/  ISETP.NE.AND.EX P0, PT, R4, RZ, PT, P0 ;  /* 0x000000ff0400720c */ /* 0x000fda0003f05300 */
        /* <DEDUP_REMOVED lines=8> */
.L_x_86:
[----:B------:R-:W-:Y:S01]  /*00f0*/  ISETP.GT.U32.AND P0, PT, R0, 0xfff, PT ;  /* 0x00000fff0000780c */ /* 0x000fe20003f04070 */
[----:B------:R-:W-:Y:S03]  /*0100*/  BSSY.RECONVERGENT B0, `(.L_x_87) ;  /* 0x0000204000007945 */ /* 0x000fe60003800200 */
[----:B------:R-:W-:-:S13]  /*0110*/  ISETP.GT.U32.AND.EX P0, PT, R4, RZ, PT, P0 ;  /* 0x000000ff0400720c */ /* 0x000fda0003f04100 */
[----:B------:R-:W-:Y:S05]  /*0120*/  @P0 BRA `(.L_x_88) ;  /* 0x0000000c00b00947 */ /* 0x000fea0003800000 */
[----:B------:R-:W0:Y:S01]  /*0130*/  S2R R5, SR_TID.X ;  /* 0x0000000000057919 */ /* 0x000e220000002100 */
[----:B------:R-:W-:Y:S01]  /*0140*/  BSSY.RECONVERGENT B1, `(.L_x_89) ;  /* 0x000000a000017945 */ /* 0x000fe20003800200 */
[----:B------:R-:W-:Y:S01]  /*0150*/  IMAD.MOV.U32 R6, RZ, RZ, RZ ;  /* 0x000000ffff067224 */ /* 0x000fe200078e00ff */
[----:B0-----:R-:W-:Y:S02]  /*0160*/  ISETP.GE.U32.AND P0, PT, R5, R0, PT ;  /* 0x000000000500720c */ /* 0x001fe40003f06070 */
[----:B------:R-:W-:-:S11]  /*0170*/  MOV R7, R5 ;  /* 0x0000000500077202 */ /* 0x000fd60000000f00 */
[----:B------:R-:W-:Y:S05]  /*0180*/  @P0 BRA `(.L_x_90) ;  /* 0x0000000000140947 */ /* 0x000fea0003800000 */
[----:B------:R-:W0:Y:S02]  /*0190*/  LDC.64 R2, c[0x0][0x380] ;  /* 0x0000e000ff027b82 */ /* 0x000e240000000a00 */
[----:B0-----:R-:W-:-:S06]  /*01a0*/  IMAD.WIDE.U32 R2, R5, 0x4, R2 ;  /* 0x0000000405027825 */ /* 0x001fcc00078e0002 */
[----:B------:R-:W2:Y:S01]  /*01b0*/  LDG.E R2, desc[UR6][R2.64] ;  /* 0x0000000602027981 */ /* 0x000ea2000c1e1900 */
[----:B------:R-:W-:Y:S01]  /*01c0*/  IADD3 R7, PT, PT, R5, 0x100, RZ ;  /* 0x0000010005077810 */ /* 0x000fe20007ffe0ff */
[----:B--2---:R-:W-:-:S07]  /*01d0*/  FMUL R6, R2, R2 ;  /* 0x0000000202067220 */ /* 0x004fce0000400000 */
.L_x_90:
[----:B------:R-:W-:Y:S05]  /*01e0*/  BSYNC.RECONVERGENT B1 ;  /* 0x0000000000017941 */ /* 0x000fea0003800200 */
.L_x_89:
[----:B------:R-:W-:Y:S01]  /*01f0*/  ISETP.GE.U32.AND P0, PT, R7, R0, PT ;  /* 0x000000000700720c */ /* 0x000fe20003f06070 */
[----:B------:R-:W-:-:S12]  /*0200*/  BSSY.RECONVERGENT B1, `(.L_x_91) ;  /* 0x000006d000017945 */ /* 0x000fd80003800200 */
[----:B------:R-:W-:Y:S05]  /*0210*/  @P0 BRA `(.L_x_92) ;  /* 0x0000000400ac0947 */ /* 0x000fea0003800000 */
[----:B------:R-:W-:Y:S01]  /*0220*/  LOP3.LUT R3, RZ, R7, RZ, 0x33, !PT ;  /* 0x00000007ff037212 */ /* 0x000fe200078e33ff */
[----:B------:R-:W-:Y:S04]  /*0230*/  BSSY.RECONVERGENT B2, `(.L_x_93) ;  /* 0x0000033000027945 */ /* 0x000fe80003800200 */
[----:B------:R-:W-:-:S05]  /*0240*/  IMAD.IADD R3, R3, 0x1, R0 ;  /* 0x0000000103037824 */ /* 0x000fca00078e0200 */
[C---:B------:R-:W-:Y:S02]  /*0250*/  ISETP.GE.U32.AND P0, PT, R3.reuse, 0xf00, PT ;  /* 0x00000f000300780c */ /* 0x040fe40003f06070 */
[----:B------:R-:W-:-:S04]  /*0260*/  LEA.HI R8, R3, 0x1, RZ, 0x18 ;  /* 0x0000000103087811 */ /* 0x000fc800078fc0ff */
[----:B------:R-:W-:-:S04]  /*0270*/  LOP3.LUT R22, R8, 0xf, RZ, 0xc0, !PT ;  /* 0x0000000f08167812 */ /* 0x000fc800078ec0ff */
[----:B------:R-:W-:-:S03]  /*0280*/  ISETP.NE.AND P1, PT, R22, RZ, PT ;  /* 0x000000ff1600720c */ /* 0x000fc60003f25270 */
[----:B------:R-:W-:Y:S10]  /*0290*/  @!P0 BRA `(.L_x_94) ;  /* 0x0000000000b08947 */ /* 0x000ff40003800000 */
[----:B------:R-:W0:Y:S01]  /*02a0*/  LDC.64 R2, c[0x0][0x380] ;  /* 0x0000e000ff027b82 */ /* 0x000e220000000a00 */
[----:B------:R-:W-:-:S04]  /*02b0*/  LOP3.LUT R9, R8, 0x1fffff0, RZ, 0xc0, !PT ;  /* 0x01fffff008097812 */ /* 0x000fc800078ec0ff */
[----:B------:R-:W-:Y:S01]  /*02c0*/  IADD3 R9, PT, PT, -R9, RZ, RZ ;  /* 0x000000ff09097210 */ /* 0x000fe20007ffe1ff */
[----:B0-----:R-:W-:-:S03]  /*02d0*/  IMAD.WIDE.U32 R2, R7, 0x4, R2 ;  /* 0x0000000407027825 */ /* 0x001fc600078e0002 */
[----:B------:R-:W-:-:S04]  /*02e0*/  IADD3 R2, P0, PT, R2, 0x2000, RZ ;  /* 0x0000200002027810 */ /* 0x000fc80007f1e0ff */
[----:B------:R-:W-:-:S09]  /*02f0*/  IADD3.X R3, PT, PT, RZ, R3, RZ, P0, !PT ;  /* 0x00000003ff037210 */ /* 0x000fd200007fe4ff */
.L_x_95:
        /* <DEDUP_REMOVED lines=16> */
[----:B------:R-:W-:Y:S01]  /*0400*/  VIADD R9, R9, 0x10 ;  /* 0x0000001009097836 */ /* 0x000fe20000000000 */
[----:B------:R-:W-:-:S04]  /*0410*/  IADD3 R7, PT, PT, R7, 0x1000, RZ ;  /* 0x0000100007077810 */ /* 0x000fc80007ffe0ff */
[----:B------:R-:W-:Y:S02]  /*0420*/  ISETP.NE.AND P0, PT, R9, RZ, PT ;  /* 0x000000ff0900720c */ /* 0x000fe40003f05270 */
[----:B0-----:R-:W-:-:S04]  /*0430*/  IADD3 R2, P2, PT, R2, 0x4000, RZ ;  /* 0x0000400002027810 */ /* 0x001fc80007f5e0ff */
[----:B------:R-:W-:Y:S01]  /*0440*/  IADD3.X R3, PT, PT, RZ, R3, RZ, P2, !PT ;  /* 0x00000003ff037210 */ /* 0x000fe200017fe4ff */
        /* <DEDUP_REMOVED lines=17> */
.L_x_94:
[----:B------:R-:W-:Y:S05]  /*0560*/  BSYNC.RECONVERGENT B2 ;  /* 0x0000000000027941 */ /* 0x000fea0003800200 */
.L_x_93:
[----:B------:R-:W-:Y:S05]  /*0570*/  @!P1 BRA `(.L_x_92) ;  /* 0x0000000000d49947 */ /* 0x000fea0003800000 */
[----:B------:R-:W-:Y:S01]  /*0580*/  ISETP.GE.U32.AND P0, PT, R22, 0x8, PT ;  /* 0x000000081600780c */ /* 0x000fe20003f06070 */
[----:B------:R-:W-:Y:S01]  /*0590*/  BSSY.RECONVERGENT B2, `(.L_x_96) ;  /* 0x0000017000027945 */ /* 0x000fe20003800200 */
[----:B------:R-:W-:-:S04]  /*05a0*/  LOP3.LUT R12, R8, 0x7, RZ, 0xc0, !PT ;  /* 0x00000007080c7812 */ /* 0x000fc800078ec0ff */
[----:B------:R-:W-:-:S07]  /*05b0*/  ISETP.NE.AND P1, PT, R12, RZ, PT ;  /* 0x000000ff0c00720c */ /* 0x000fce0003f25270 */
[----:B------:R-:W-:Y:S06]  /*05c0*/  @!P0 BRA `(.L_x_97) ;  /* 0x00000000004c8947 */ /* 0x000fec0003800000 */
[----:B------:R-:W0:Y:S02]  /*05d0*/  LDC.64 R2, c[0x0][0x380] ;  /* 0x0000e000ff027b82 */ /* 0x000e240000000a00 */
[----:B0-----:R-:W-:-:S05]  /*05e0*/  IMAD.WIDE R2, R7, 0x4, R2 ;  /* 0x0000000407027825 */ /* 0x001fca00078e0202 */
        /* <DEDUP_REMOVED lines=17> */
.L_x_97:
[----:B------:R-:W-:Y:S05]  /*0700*/  BSYNC.RECONVERGENT B2 ;  /* 0x0000000000027941 */ /* 0x000fea0003800200 */
.L_x_96:
        /* <DEDUP_REMOVED lines=17> */
.L_x_99:
[----:B------:R-:W-:Y:S05]  /*0820*/  BSYNC.RECONVERGENT B2 ;  /* 0x0000000000027941 */ /* 0x000fea0003800200 */
.L_x_98:
[----:B------:R-:W-:Y:S05]  /*0830*/  @!P1 BRA `(.L_x_92) ;  /* 0x0000000000249947 */ /* 0x000fea0003800000 */
[----:B------:R-:W0:Y:S01]  /*0840*/  LDC.64 R8, c[0x0][0x380] ;  /* 0x0000e000ff087b82 */ /* 0x000e220000000a00 */
[----:B------:R-:W-:-:S07]  /*0850*/  IADD3 R10, PT, PT, -R10, RZ, RZ ;  /* 0x000000ff0a0a7210 */ /* 0x000fce0007ffe1ff */
.L_x_100:
[----:B0-----:R-:W-:-:S06]  /*0860*/  IMAD.WIDE R2, R7, 0x4, R8 ;  /* 0x0000000407027825 */ /* 0x001fcc00078e0208 */
[----:B------:R-:W2:Y:S01]  /*0870*/  LDG.E R3, desc[UR6][R2.64] ;  /* 0x0000000602037981 */ /* 0x000ea2000c1e1900 */
[----:B------:R-:W-:Y:S01]  /*0880*/  VIADD R10, R10, 0x1 ;  /* 0x000000010a0a7836 */ /* 0x000fe20000000000 */
[----:B------:R-:W-:-:S04]  /*0890*/  IADD3 R7, PT, PT, R7, 0x100, RZ ;  /* 0x0000010007077810 */ /* 0x000fc80007ffe0ff */
[----:B------:R-:W-:Y:S01]  /*08a0*/  ISETP.NE.AND P0, PT, R10, RZ, PT ;  /* 0x000000ff0a00720c */ /* 0x000fe20003f05270 */
[----:B--2---:R-:W-:-:S12]  /*08b0*/  FFMA R6, R3, R3, R6 ;  /* 0x0000000303067223 */ /* 0x004fd80000000006 */
[----:B------:R-:W-:Y:S05]  /*08c0*/  @P0 BRA `(.L_x_100) ;  /* 0xfffffffc00e40947 */ /* 0x000fea000383ffff */
.L_x_92:
[----:B------:R-:W-:Y:S05]  /*08d0*/  BSYNC.RECONVERGENT B1 ;  /* 0x0000000000017941 */ /* 0x000fea0003800200 */
.L_x_91:
[----:B------:R-:W-:Y:S02]  /*08e0*/  ISETP.GE.U32.AND P0, PT, R0, 0x100, PT ;  /* 0x000001000000780c */ /* 0x000fe40003f06070 */
[----:B------:R-:W-:Y:S02]  /*08f0*/  MOV R9, R6 ;  /* 0x0000000600097202 */ /* 0x000fe40000000f00 */
[----:B------:R-:W-:-:S13]  /*0900*/  ISETP.GE.U32.AND.EX P0, PT, R4, RZ, PT, P0 ;  /* 0x000000ff0400720c */ /* 0x000fda0003f06100 */
[----:B------:R-:W-:Y:S05]  /*0910*/  @!P0 BRA `(.L_x_101) ;  /* 0x0000000000ac8947 */ /* 0x000fea0003800000 */
[----:B------:R-:W0:Y:S01]  /*0920*/  S2R R6, SR_LANEID ;  /* 0x0000000000067919 */ /* 0x000e220000000000 */
[----:B------:R-:W-:Y:S01]  /*0930*/  ISETP.NE.AND P5, PT, R5, RZ, PT ;  /* 0x000000ff0500720c */ /* 0x000fe20003fa5270 */
        /* <DEDUP_REMOVED lines=20> */
[----:B------:R-:W-:-:S04]  /*0a80*/  ISETP.GT.AND P0, PT, R6, 0xf, PT ;  /* 0x0000000f0600780c */ /* 0x000fc80003f04270 */
[----:B------:R-:W0:Y:S02]  /*0a90*/  SHFL.DOWN PT, R3, R0, 0x10, 0x1f ;  /* 0x0a001f0000037f89 */ /* 0x000e2400000e0000 */
[----:B0-----:R-:W-:-:S05]  /*0aa0*/  FADD R3, R0, R3 ;  /* 0x0000000300037221 */ /* 0x001fca0000000000 */
[----:B------:R1:W-:Y:S01]  /*0ab0*/  @!P1 STS [R2+0x8], R3 ;  /* 0x0000080302009388 */ /* 0x0003e20000000800 */
[----:B------:R-:W-:Y:S01]  /*0ac0*/  FSEL R8, R0, R3, P0 ;  /* 0x0000000300087208 */ /* 0x000fe20000000000 */
[----:B------:R-:W-:Y:S06]  /*0ad0*/  BAR.SYNC.DEFER_BLOCKING 0x0 ;  /* 0x0000000000007b1d */ /* 0x000fec0000010000 */
[----:B------:R-:W-:Y:S05]  /*0ae0*/  @P5 BRA `(.L_x_102) ;  /* 0x0000001400945947 */ /* 0x000fea0003800000 */
[----:B------:R-:W0:Y:S01]  /*0af0*/  S2UR UR5, SR_CgaCtaId ;  /* 0x00000000000579c3 */ /* 0x000e220000008800 */
[----:B------:R-:W-:Y:S02]  /*0b00*/  UMOV UR4, 0x400 ;  /* 0x0000040000047882 */ /* 0x000fe40000000000 */
[----:B0-----:R-:W-:-:S09]  /*0b10*/  ULEA UR4, UR5, UR4, 0x18 ;  /* 0x0000000405047291 */ /* 0x001fd2000f8ec0ff */
[----:B-1----:R-:W0:Y:S04]  /*0b20*/  LDS R3, [UR4+0xc] ;  /* 0x00000c04ff037984 */ /* 0x002e280008000800 */
        /* <DEDUP_REMOVED lines=10> */
.L_x_101:
[----:B------:R-:W0:Y:S01]  /*0bd0*/  S2R R8, SR_LANEID ;  /* 0x0000000000087919 */ /* 0x000e220000000000 */
[C---:B------:R-:W-:Y:S02]  /*0be0*/  LOP3.LUT R2, R5.reuse, 0x3e0, RZ, 0xc0, !PT ;  /* 0x000003e005027812 */ /* 0x040fe400078ec0ff */
[----:B------:R-:W-:Y:S02]  /*0bf0*/  ISETP.NE.AND P5, PT, R5, RZ, PT ;  /* 0x000000ff0500720c */ /* 0x000fe40003fa5270 */
[----:B------:R-:W-:Y:S02]  /*0c00*/  IADD3 R3, PT, PT, R2, 0x20, RZ ;  /* 0x0000002002037810 */ /* 0x000fe40007ffe0ff */
[----:B------:R-:W-:Y:S02]  /*0c10*/  LOP3.LUT R7, RZ, R2, RZ, 0x33, !PT ;  /* 0x00000002ff077212 */ /* 0x000fe400078e33ff */
[-C--:B------:R-:W-:Y:S02]  /*0c20*/  ISETP.GT.U32.AND P0, PT, R3, R0.reuse, PT ;  /* 0x000000000300720c */ /* 0x080fe40003f04070 */
[----:B------:R-:W-:-:S04]  /*0c30*/  IADD3 R7, PT, PT, R7, R0, RZ ;  /* 0x0000000007077210 */ /* 0x000fc80007ffe0ff */
[----:B------:R-:W-:-:S05]  /*0c40*/  SEL R7, R7, 0x1f, P0 ;  /* 0x0000001f07077807 */ /* 0x000fca0000000000 */
[----:B------:R-:W1:Y:S01]  /*0c50*/  SHFL.DOWN PT, R2, R9, 0x1, R7 ;  /* 0x0820000009027989 */ /* 0x000e6200000e0007 */
[C---:B0-----:R-:W-:Y:S01]  /*0c60*/  ISETP.GE.AND P0, PT, R8.reuse, R7, PT ;  /* 0x000000070800720c */ /* 0x041fe20003f06270 */
[C---:B------:R-:W-:Y:S01]  /*0c70*/  VIADD R6, R8.reuse, 0x2 ;  /* 0x0000000208067836 */ /* 0x040fe20000000000 */
[----:B------:R-:W-:-:S11]  /*0c80*/  ISETP.NE.AND P1, PT, R8, RZ, PT ;  /* 0x000000ff0800720c */ /* 0x000fd60003f25270 */
[----:B-1----:R-:W-:Y:S01]  /*0c90*/  @!P0 FADD R9, R2, R9 ;  /* 0x0000000902098221 */ /* 0x002fe20000000000 */
[----:B------:R-:W-:Y:S01]  /*0ca0*/  ISETP.GT.AND P0, PT, R6, R7, PT ;  /* 0x000000070600720c */ /* 0x000fe20003f04270 */
[----:B------:R-:W0:Y:S01]  /*0cb0*/  @!P1 S2R R11, SR_CgaCtaId ;  /* 0x00000000000b9919 */ /* 0x000e220000008800 */
[----:B------:R-:W-:Y:S02]  /*0cc0*/  IADD3 R6, PT, PT, R8, 0x4, RZ ;  /* 0x0000000408067810 */ /* 0x000fe40007ffe0ff */
[----:B------:R-:W-:Y:S01]  /*0cd0*/  @!P1 SHF.R.U32.HI R3, RZ, 0x3, R5 ;  /* 0x00000003ff039819 */ /* 0x000fe20000011605 */
[----:B------:R-:W1:Y:S03]  /*0ce0*/  SHFL.DOWN PT, R2, R9, 0x2, R7 ;  /* 0x0840000009027989 */ /* 0x000e6600000e0007 */
[----:B------:R-:W-:-:S05]  /*0cf0*/  @!P1 LOP3.LUT R3, R3, 0x7c, RZ, 0xc0, !PT ;  /* 0x0000007c03039812 */ /* 0x000fca00078ec0ff */
[----:B-1----:R-:W-:Y:S01]  /*0d00*/  @!P0 FADD R9, R9, R2 ;  /* 0x0000000209098221 */ /* 0x002fe20000000000 */
[-C--:B------:R-:W-:Y:S02]  /*0d10*/  ISETP.GT.AND P0, PT, R6, R7.reuse, PT ;  /* 0x000000070600720c */ /* 0x080fe40003f04270 */
[----:B------:R-:W-:Y:S02]  /*0d20*/  IADD3 R6, PT, PT, R8, 0x8, RZ ;  /* 0x0000000808067810 */ /* 0x000fe40007ffe0ff */
[----:B------:R-:W1:Y:S09]  /*0d30*/  SHFL.DOWN PT, R2, R9, 0x4, R7 ;  /* 0x0880000009027989 */ /* 0x000e7200000e0007 */
[----:B-1----:R-:W-:Y:S01]  /*0d40*/  @!P0 FADD R9, R9, R2 ;  /* 0x0000000209098221 */ /* 0x002fe20000000000 */
[----:B------:R-:W-:Y:S01]  /*0d50*/  ISETP.GT.AND P0, PT, R6, R7, PT ;  /* 0x000000070600720c */ /* 0x000fe20003f04270 */
[----:B------:R-:W-:-:S03]  /*0d60*/  VIADD R6, R8, 0x10 ;  /* 0x0000001008067836 */ /* 0x000fc60000000000 */
[----:B------:R-:W1:Y:S09]  /*0d70*/  SHFL.DOWN PT, R2, R9, 0x8, R7 ;  /* 0x0900000009027989 */ /* 0x000e7200000e0007 */
[----:B-1----:R-:W-:Y:S01]  /*0d80*/  @!P0 FADD R9, R9, R2 ;  /* 0x0000000209098221 */ /* 0x002fe20000000000 */
[----:B------:R-:W-:-:S02]  /*0d90*/  ISETP.GT.AND P0, PT, R6, R7, PT ;  /* 0x000000070600720c */ /* 0x000fc40003f04270 */
[----:B------:R-:W-:Y:S02]  /*0da0*/  @!P1 MOV R6, 0x400 ;  /* 0x0000040000069802 */ /* 0x000fe40000000f00 */
[----:B------:R-:W1:Y:S02]  /*0db0*/  SHFL.DOWN PT, R2, R9, 0x10, R7 ;  /* 0x0a00000009027989 */ /* 0x000e6400000e0007 */
[----:B0-----:R-:W-:-:S04]  /*0dc0*/  @!P1 LEA R6, R11, R6, 0x18 ;  /* 0x000000060b069211 */ /* 0x001fc800078ec0ff */
[----:B------:R-:W-:-:S03]  /*0dd0*/  @!P1 IADD3 R3, PT, PT, R3, R6, RZ ;  /* 0x0000000603039210 */ /* 0x000fc60007ffe0ff */
[----:B-1----:R-:W-:-:S05]  /*0de0*/  @!P0 FADD R9, R9, R2 ;  /* 0x0000000209098221 */ /* 0x002fca0000000000 */
[----:B------:R-:W-:-:S05]  /*0df0*/  MOV R8, R9 ;  /* 0x0000000900087202 */ /* 0x000fca0000000f00 */
[----:B------:R0:W-:Y:S01]  /*0e00*/  @!P1 STS [R3+0x8], R8 ;  /* 0x0000080803009388 */ /* 0x0001e20000000800 */
[----:B------:R-:W-:Y:S06]  /*0e10*/  BAR.SYNC.DEFER_BLOCKING 0x0 ;  /* 0x0000000000007b1d */ /* 0x000fec0000010000 */
[----:B------:R-:W-:Y:S05]  /*0e20*/  @P5 BRA `(.L_x_102) ;  /* 0x0000001000c45947 */ /* 0x000fea0003800000 */
[----:B------:R-:W1:Y:S01]  /*0e30*/  S2UR UR5, SR_CgaCtaId ;  /* 0x00000000000579c3 */ /* 0x000e620000008800 */
[----:B------:R-:W-:Y:S01]  /*0e40*/  UMOV UR4, 0x400 ;  /* 0x0000040000047882 */ /* 0x000fe20000000000 */
[C---:B------:R-:W-:Y:S02]  /*0e50*/  ISETP.GT.U32.AND P3, PT, R0.reuse, 0x20, PT ;  /* 0x000000200000780c */ /* 0x040fe40003f64070 */
[----:B------:R-:W-:Y:S02]  /*0e60*/  ISETP.GT.U32.AND P1, PT, R0, 0x40, PT ;  /* 0x000000400000780c */ /* 0x000fe40003f24070 */
[----:B------:R-:W-:Y:S02]  /*0e70*/  ISETP.GT.U32.AND.EX P3, PT, R4, RZ, PT, P3 ;  /* 0x000000ff0400720c */ /* 0x000fe40003f64130 */
[----:B------:R-:W-:Y:S02]  /*0e80*/  ISETP.GT.U32.AND P0, PT, R0, 0x60, PT ;  /* 0x000000600000780c */ /* 0x000fe40003f04070 */
[----:B------:R-:W-:-:S02]  /*0e90*/  ISETP.GT.U32.AND.EX P1, PT, R4, RZ, PT, P1 ;  /* 0x000000ff0400720c */ /* 0x000fc40003f24110 */
[----:B------:R-:W-:Y:S02]  /*0ea0*/  ISETP.GT.U32.AND P2, PT, R0, 0x80, PT ;  /* 0x000000800000780c */ /* 0x000fe40003f44070 */
[----:B------:R-:W-:Y:S02]  /*0eb0*/  ISETP.GT.U32.AND.EX P0, PT, R4, RZ, PT, P0 ;  /* 0x000000ff0400720c */ /* 0x000fe40003f04100 */
[----:B------:R-:W-:Y:S02]  /*0ec0*/  ISETP.GT.U32.AND P4, PT, R0, 0xa0, PT ;  /* 0x000000a00000780c */ /* 0x000fe40003f84070 */
[C---:B------:R-:W-:Y:S02]  /*0ed0*/  ISETP.GT.U32.AND.EX P2, PT, R4.reuse, RZ, PT, P2 ;  /* 0x000000ff0400720c */ /* 0x040fe40003f44120 */
[----:B------:R-:W-:Y:S01]  /*0ee0*/  ISETP.GT.U32.AND.EX P4, PT, R4, RZ, PT, P4 ;  /* 0x000000ff0400720c */ /* 0x000fe20003f84140 */
[----:B-1----:R-:W-:-:S09]  /*0ef0*/  ULEA UR4, UR5, UR4, 0x18 ;  /* 0x0000000405047291 */ /* 0x002fd2000f8ec0ff */
[----:B0-----:R-:W0:Y:S04]  /*0f00*/  LDS R3, [UR4+0xc] ;  /* 0x00000c04ff037984 */ /* 0x001e280008000800 */
[----:B------:R-:W1:Y:S04]  /*0f10*/  LDS.128 R12, [UR4+0x10] ;  /* 0x00001004ff0c7984 */ /* 0x000e680008000c00 */
[----:B------:R-:W2:Y:S01]  /*0f20*/  LDS.64 R6, [UR4+0x20] ;  /* 0x00002004ff067984 */ /* 0x000ea20008000a00 */
[----:B0-----:R-:W-:Y:S01]  /*0f30*/  @P3 FADD R8, R8, R3 ;  /* 0x0000000308083221 */ /* 0x001fe20000000000 */
[----:B------:R-:W-:-:S03]  /*0f40*/  ISETP.GT.U32.AND P3, PT, R0, 0xc0, PT ;  /* 0x000000c00000780c */ /* 0x000fc60003f64070 */
[----:B-1----:R-:W-:Y:S01]  /*0f50*/  @P1 FADD R8, R8, R12 ;  /* 0x0000000c08081221 */ /* 0x002fe20000000000 */
[----:B------:R-:W-:Y:S02]  /*0f60*/  ISETP.GT.U32.AND P1, PT, R0, 0xe0, PT ;  /* 0x000000e00000780c */ /* 0x000fe40003f24070 */
[----:B------:R-:W-:Y:S01]  /*0f70*/  ISETP.GT.U32.AND.EX P3, PT, R4, RZ, PT, P3 ;  /* 0x000000ff0400720c */ /* 0x000fe20003f64130 */
[----:B------:R-:W-:Y:S01]  /*0f80*/  @P0 FADD R8, R8, R13 ;  /* 0x0000000d08080221 */ /* 0x000fe20000000000 */
[----:B------:R-:W-:-:S03]  /*0f90*/  ISETP.GT.U32.AND.EX P1, PT, R4, RZ, PT, P1 ;  /* 0x000000ff0400720c */ /* 0x000fc60003f24110 */
[----:B------:R-:W-:-:S04]  /*0fa0*/  @P2 FADD R8, R8, R14 ;  /* 0x0000000e08082221 */ /* 0x000fc80000000000 */
[----:B------:R-:W-:-:S04]  /*0fb0*/  @P4 FADD R8, R8, R15 ;  /* 0x0000000f08084221 */ /* 0x000fc80000000000 */
[----:B--2---:R-:W-:-:S04]  /*0fc0*/  @P3 FADD R8, R8, R6 ;  /* 0x0000000608083221 */ /* 0x004fc80000000000 */
[----:B------:R-:W-:Y:S01]  /*0fd0*/  @P1 FADD R8, R8, R7 ;  /* 0x0000000708081221 */ /* 0x000fe20000000000 */
[----:B------:R-:W-:Y:S06]  /*0fe0*/  BRA `(.L_x_102) ;  /* 0x0000001000547947 */ /* 0x000fec0003800000 */
.L_x_88:
[----:B------:R-:W0:Y:S01]  /*0ff0*/  S2R R5, SR_TID.X ;  /* 0x0000000000057919 */ /* 0x000e220000002100 */
[----:B------:R-:W0:Y:S02]  /*1000*/  LDC.64 R2, c[0x0][0x380] ;  /* 0x0000e000ff027b82 */ /* 0x000e240000000a00 */
[----:B0-----:R-:W-:-:S05]  /*1010*/  IMAD.WIDE.U32 R2, R5, 0x4, R2 ;  /* 0x0000000405027825 */ /* 0x001fca00078e0002 */
        /* <DEDUP_REMOVED lines=15> */
[----:B------:R-:W5:Y:S01]  /*1110*/  LDG.E R7, desc[UR6][R2.64+0x3800] ;  /* 0x0038000602077981 */ /* 0x000f62000c1e1900 */
[----:B--2---:R-:W-:Y:S01]  /*1120*/  FMUL R14, R14, R14 ;  /* 0x0000000e0e0e7220 */ /* 0x004fe20000400000 */
[----:B---3--:R-:W-:-:S03]  /*1130*/  FMUL R16, R16, R16 ;  /* 0x0000001010107220 */ /* 0x008fc60000400000 */
[----:B----4-:R-:W-:Y:S01]  /*1140*/  FFMA R13, R13, R13, R14 ;  /* 0x0000000d0d0d7223 */ /* 0x010fe2000000000e */
[----:B-----5:R-:W-:Y:S01]  /*1150*/  FMUL R14, R21, R21 ;  /* 0x00000015150e7220 */ /* 0x020fe20000400000 */
[----:B------:R-:W-:-:S03]  /*1160*/  FFMA R16, R15, R15, R16 ;  /* 0x0000000f0f107223 */ /* 0x000fc60000000010 */
[----:B------:R-:W-:Y:S01]  /*1170*/  FFMA R14, R11, R11, R14 ;  /* 0x0000000b0b0e7223 */ /* 0x000fe2000000000e */
[----:B------:R-:W-:Y:S01]  /*1180*/  IADD3 R11, P1, PT, R0, -0x1000, RZ ;  /* 0xfffff000000b7810 */ /* 0x000fe20007f3e0ff */
[----:B------:R-:W-:Y:S01]  /*1190*/  FADD R16, R13, R16 ;  /* 0x000000100d107221 */ /* 0x000fe20000000000 */
[----:B------:R-:W-:Y:S02]  /*11a0*/  FMUL R13, R12, R12 ;  /* 0x0000000c0c0d7220 */ /* 0x000fe40000400000 */
[----:B------:R-:W-:Y:S02]  /*11b0*/  ISETP.GE.U32.AND P0, PT, R11, 0x1000, PT ;  /* 0x000010000b00780c */ /* 0x000fe40003f06070 */
[----:B------:R-:W-:Y:S01]  /*11c0*/  IADD3.X R12, PT, PT, R4, -0x1, RZ, P1, !PT ;  /* 0xffffffff040c7810 */ /* 0x000fe20000ffe4ff */
[----:B------:R-:W-:-:S03]  /*11d0*/  FMUL R15, R10, R10 ;  /* 0x0000000a0a0f7220 */ /* 0x000fc60000400000 */
[----:B------:R-:W-:Y:S01]  /*11e0*/  ISETP.GE.U32.AND.EX P0, PT, R12, RZ, PT, P0 ;  /* 0x000000ff0c00720c */ /* 0x000fe20003f06100 */
[----:B------:R-:W-:Y:S01]  /*11f0*/  FMUL R18, R18, R18 ;  /* 0x0000001212127220 */ /* 0x000fe20000400000 */
[----:B------:R-:W-:Y:S01]  /*1200*/  FMUL R20, R20, R20 ;  /* 0x0000001414147220 */ /* 0x000fe20000400000 */
[----:B------:R-:W-:Y:S02]  /*1210*/  FMUL R10, R9, R9 ;  /* 0x00000009090a7220 */ /* 0x000fe40000400000 */
[----:B------:R-:W-:Y:S01]  /*1220*/  FFMA R18, R17, R17, R18 ;  /* 0x0000001111127223 */ /* 0x000fe20000000012 */
[----:B------:R-:W-:Y:S01]  /*1230*/  FFMA R19, R19, R19, R20 ;  /* 0x0000001313137223 */ /* 0x000fe20000000014 */
[----:B------:R-:W-:Y:S01]  /*1240*/  FFMA R13, R8, R8, R13 ;  /* 0x00000008080d7223 */ /* 0x000fe2000000000d */
[----:B------:R-:W-:Y:S01]  /*1250*/  FFMA R15, R6, R6, R15 ;  /* 0x00000006060f7223 */ /* 0x000fe2000000000f */
[----:B------:R-:W-:Y:S01]  /*1260*/  FFMA R10, R7, R7, R10 ;  /* 0x00000007070a7223 */ /* 0x000fe2000000000a */
[----:B------:R-:W-:Y:S01]  /*1270*/  FADD R19, R18, R19 ;  /* 0x0000001312137221 */ /* 0x000fe20000000000 */
[----:B------:R-:W-:-:S02]  /*1280*/  FADD R13, R14, R13 ;  /* 0x0000000d0e0d7221 */ /* 0x000fc40000000000 */
[----:B------:R-:W-:Y:S01]  /*1290*/  FADD R10, R15, R10 ;  /* 0x0000000a0f0a7221 */ /* 0x000fe20000000000 */
[----:B------:R-:W-:Y:S01]  /*12a0*/  FADD R16, R16, R19 ;  /* 0x0000001310107221 */ /* 0x000fe20000000000 */
[----:B------:R-:W-:Y:S02]  /*12b0*/  HFMA2 R15, -RZ, RZ, 0, 0 ;  /* 0x00000000ff0f7431 */ /* 0x000fe400000001ff */
[----:B------:R-:W-:Y:S01]  /*12c0*/  FADD R7, R13, R10 ;  /* 0x0000000a0d077221 */ /* 0x000fe20000000000 */
[----:B------:R-:W-:-:S03]  /*12d0*/  IMAD.MOV.U32 R13, RZ, RZ, 0x1000 ;  /* 0x00001000ff0d7424 */ /* 0x000fc600078e00ff */
[----:B------:R-:W-:Y:S01]  /*12e0*/  FADD R10, R16, R7 ;  /* 0x00000007100a7221 */ /* 0x000fe20000000000 */
[----:B------:R-:W-:Y:S06]  /*12f0*/  @!P0 BRA `(.L_x_103) ;  /* 0x0000000000e08947 */ /* 0x000fec0003800000 */
[----:B------:R-:W0:Y:S01]  /*1300*/  LDC.64 R6, c[0x0][0x390] ;  /* 0x0000e400ff067b82 */ /* 0x000e220000000a00 */
[----:B------:R-:W-:Y:S02]  /*1310*/  MOV R13, 0x1000 ;  /* 0x00001000000d7802 */ /* 0x000fe40000000f00 */
[----:B------:R-:W-:-:S07]  /*1320*/  MOV R15, RZ ;  /* 0x000000ff000f7202 */ /* 0x000fce0000000f00 */
.L_x_105:
[----:B------:R-:W-:-:S04]  /*1330*/  LEA R8, P0, R13, R2, 0x2 ;  /* 0x000000020d087211 */ /* 0x000fc800078010ff */
[----:B------:R-:W-:-:S05]  /*1340*/  LEA.HI.X R9, R13, R3, R15, 0x2, P0 ;  /* 0x000000030d097211 */ /* 0x000fca00000f140f */
        /* <DEDUP_REMOVED lines=15> */
[----:B------:R2:W5:Y:S02]  /*1440*/  LDG.E R18, desc[UR6][R8.64+0x3c00] ;  /* 0x003c000608127981 */ /* 0x000564000c1e1900 */
[----:B--2---:R-:W-:Y:S01]  /*1450*/  FMUL R9, R0, R0 ;  /* 0x0000000000097220 */ /* 0x004fe20000400000 */
[----:B0-----:R-:W-:-:S02]  /*1460*/  IMAD.MOV.U32 R0, RZ, RZ, R6 ;  /* 0x000000ffff007224 */ /* 0x001fc400078e0006 */
[----:B---3--:R-:W-:Y:S01]  /*1470*/  FMUL R19, R19, R19 ;  /* 0x0000001313137220 */ /* 0x008fe20000400000 */
[----:B----4-:R-:W-:Y:S01]  /*1480*/  FMUL R28, R28, R28 ;  /* 0x0000001c1c1c7220 */ /* 0x010fe20000400000 */
[----:B-----5:R-:W-:Y:S01]  /*1490*/  FFMA R9, R14, R14, R9 ;  /* 0x0000000e0e097223 */ /* 0x020fe20000000009 */
[----:B------:R-:W-:Y:S01]  /*14a0*/  IADD3 R14, P1, PT, -R13, R0, RZ ;  /* 0x000000000d0e7210 */ /* 0x000fe20007f3e1ff */
[----:B------:R-:W-:Y:S01]  /*14b0*/  FFMA R8, R4, R4, R19 ;  /* 0x0000000404087223 */ /* 0x000fe20000000013 */
[----:B------:R-:W-:Y:S02]  /*14c0*/  MOV R4, R7 ;  /* 0x0000000700047202 */ /* 0x000fe40000000f00 */
[----:B------:R-:W-:Y:S01]  /*14d0*/  ISETP.GE.U32.AND P0, PT, R14, 0x1000, PT ;  /* 0x000010000e00780c */ /* 0x000fe20003f06070 */
[----:B------:R-:W-:Y:S01]  /*14e0*/  FFMA R28, R23, R23, R28 ;  /* 0x00000017171c7223 */ /* 0x000fe2000000001c */
[----:B------:R-:W-:Y:S01]  /*14f0*/  IADD3.X R14, PT, PT, ~R15, R4, RZ, P1, !PT ;  /* 0x000000040f0e7210 */ /* 0x000fe20000ffe5ff */
[----:B------:R-:W-:Y:S01]  /*1500*/  FMUL R27, R27, R27 ;  /* 0x0000001b1b1b7220 */ /* 0x000fe20000400000 */
[----:B------:R-:W-:Y:S01]  /*1510*/  FMUL R29, R26, R26 ;  /* 0x0000001a1a1d7220 */ /* 0x000fe20000400000 */
[----:B------:R-:W-:Y:S01]  /*1520*/  FMUL R23, R21, R21 ;  /* 0x0000001515177220 */ /* 0x000fe20000400000 */
[----:B------:R-:W-:Y:S01]  /*1530*/  FMUL R17, R17, R17 ;  /* 0x0000001111117220 */ /* 0x000fe20000400000 */
[----:B------:R-:W-:Y:S01]  /*1540*/  ISETP.GE.U32.AND.EX P0, PT, R14, RZ, PT, P0 ;  /* 0x000000ff0e00720c */ /* 0x000fe20003f06100 */
        /* <DEDUP_REMOVED lines=11> */
[----:B------:R-:W-:-:S04]  /*1600*/  FADD R9, R10, R9 ;  /* 0x000000090a097221 */ /* 0x000fc80000000000 */
[----:B------:R-:W-:Y:S01]  /*1610*/  FFMA R10, R18, R18, R9 ;  /* 0x00000012120a7223 */ /* 0x000fe20000000009 */
[----:B------:R-:W-:Y:S06]  /*1620*/  @!P0 BRA `(.L_x_104) ;  /* 0x00000008001c8947 */ /* 0x000fec0003800000 */
[----:B------:R-:W-:-:S04]  /*1630*/  IADD3 R13, P0, PT, R13, 0x1000, RZ ;  /* 0x000010000d0d7810 */ /* 0x000fc80007f1e0ff */
[----:B------:R-:W-:Y:S02]  /*1640*/  IADD3.X R15, PT, PT, RZ, R15, RZ, P0, !PT ;  /* 0x0000000fff0f7210 */ /* 0x000fe400007fe4ff */
[----:B------:R-:W-:-:S04]  /*1650*/  ISETP.GT.U32.AND P0, PT, R13, R11, PT ;  /* 0x0000000b0d00720c */ /* 0x000fc80003f04070 */
[----:B------:R-:W-:-:S13]  /*1660*/  ISETP.GT.U32.AND.EX P0, PT, R15, R12, PT, P0 ;  /* 0x0000000c0f00720c */ /* 0x000fda0003f04100 */
[----:B------:R-:W-:Y:S05]  /*1670*/  @!P0 BRA `(.L_x_105) ;  /* 0xfffffffc002c8947 */ /* 0x000fea000383ffff */
.L_x_103:
[----:B------:R-:W-:Y:S01]  /*1680*/  IMAD.IADD R2, R0, 0x1, -R13 ;  /* 0x0000000100027824 */ /* 0x000fe200078e0a0d */
[----:B------:R-:W-:Y:S01]  /*1690*/  ISETP.GE.U32.AND P1, PT, R13, R0, PT ;  /* 0x000000000d00720c */ /* 0x000fe20003f26070 */
[----:B------:R-:W-:Y:S03]  /*16a0*/  BSSY.RECONVERGENT B1, `(.L_x_104) ;  /* 0x000007f000017945 */ /* 0x000fe60003800200 */
[----:B------:R-:W-:-:S04]  /*16b0*/  ISETP.GE.AND P0, PT, R5, R2, PT ;  /* 0x000000020500720c */ /* 0x000fc80003f06270 */
[----:B------:R-:W-:-:S13]  /*16c0*/  ISETP.GE.U32.OR.EX P0, PT, R15, R4, P0, P1 ;  /* 0x000000040f00720c */ /* 0x000fda0000706510 */
[----:B------:R-:W-:Y:S05]  /*16d0*/  @P0 BRA `(.L_x_106) ;  /* 0x0000000400ec0947 */ /* 0x000fea0003800000 */
[-C--:B------:R-:W-:Y:S01]  /*16e0*/  LOP3.LUT R2, RZ, R5.reuse, RZ, 0x33, !PT ;  /* 0x00000005ff027212 */ /* 0x080fe200078e33ff */
[----:B------:R-:W-:Y:S03]  /*16f0*/  BSSY.RECONVERGENT B2, `(.L_x_107) ;  /* 0x0000038000027945 */ /* 0x000fe60003800200 */
[----:B------:R-:W-:Y:S02]  /*1700*/  IADD3 R2, PT, PT, -R13, R0, R2 ;  /* 0x000000000d027210 */ /* 0x000fe40007ffe102 */
[----:B------:R-:W-:Y:S02]  /*1710*/  MOV R0, R5 ;  /* 0x0000000500007202 */ /* 0x000fe40000000f00 */
[C---:B------:R-:W-:Y:S02]  /*1720*/  ISETP.GE.U32.AND P1, PT, R2.reuse, 0xf00, PT ;  /* 0x00000f000200780c */ /* 0x040fe40003f26070 */
[----:B------:R-:W-:-:S04]  /*1730*/  LEA.HI R4, R2, 0x1, RZ, 0x18 ;  /* 0x0000000102047811 */ /* 0x000fc800078fc0ff */
[----:B------:R-:W-:-:S04]  /*1740*/  LOP3.LUT R22, R4, 0xf, RZ, 0xc0, !PT ;  /* 0x0000000f04167812 */ /* 0x000fc800078ec0ff */
[----:B------:R-:W-:-:S03]  /*1750*/  ISETP.NE.AND P0, PT, R22, RZ, PT ;  /* 0x000000ff1600720c */ /* 0x000fc60003f05270 */
[----:B------:R-:W-:Y:S10]  /*1760*/  @!P1 BRA `(.L_x_108) ;  /* 0x0000000000c09947 */ /* 0x000ff40003800000 */
[----:B------:R-:W0:Y:S01]  /*1770*/  LDCU.64 UR4, c[0x0][0x380] ;  /* 0x00007000ff0477ac */ /* 0x000e220008000a00 */
[----:B------:R-:W-:Y:S02]  /*1780*/  IADD3 R3, P1, PT, R5, R13, RZ ;  /* 0x0000000d05037210 */ /* 0x000fe40007f3e0ff */
[----:B------:R-:W-:Y:S02]  /*1790*/  LOP3.LUT R7, R4, 0x1fffff0, RZ, 0xc0, !PT ;  /* 0x01fffff004077812 */ /* 0x000fe400078ec0ff */
[----:B------:R-:W-:-:S03]  /*17a0*/  IADD3.X R0, PT, PT, RZ, R15, RZ, P1, !PT ;  /* 0x0000000fff007210 */ /* 0x000fc60000ffe4ff */
[----:B------:R-:W-:Y:S01]  /*17b0*/  IMAD.MOV R7, RZ, RZ, -R7 ;  /* 0x000000ffff077224 */ /* 0x000fe200078e0a07 */
[----:B0-----:R-:W-:-:S04]  /*17c0*/  LEA R2, P2, R3, UR4, 0x2 ;  /* 0x0000000403027c11 */ /* 0x001fc8000f8410ff */
[----:B------:R-:W-:Y:S02]  /*17d0*/  IADD3 R2, P1, PT, R2, 0x2000, RZ ;  /* 0x0000200002027810 */ /* 0x000fe40007f3e0ff */
[----:B------:R-:W-:Y:S02]  /*17e0*/  LEA.HI.X R3, R3, UR5, R0, 0x2, P2 ;  /* 0x0000000503037c11 */ /* 0x000fe400090f1400 */
[----:B------:R-:W-:Y:S02]  /*17f0*/  MOV R0, R5 ;  /* 0x0000000500007202 */ /* 0x000fe40000000f00 */
[----:B------:R-:W-:-:S07]  /*1800*/  IADD3.X R3, PT, PT, RZ, R3, RZ, P1, !PT ;  /* 0x00000003ff037210 */ /* 0x000fce0000ffe4ff */
.L_x_109:
        /* <DEDUP_REMOVED lines=16> */
[----:B------:R-:W-:Y:S01]  /*1910*/  IADD3 R7, PT, PT, R7, 0x10, RZ ;  /* 0x0000001007077810 */ /* 0x000fe20007ffe0ff */
[----:B------:R-:W-:-:S03]  /*1920*/  VIADD R0, R0, 0x1000 ;  /* 0x0000100000007836 */ /* 0x000fc60000000000 */
        /* <DEDUP_REMOVED lines=20> */
.L_x_108:
[----:B------:R-:W-:Y:S05]  /*1a70*/  BSYNC.RECONVERGENT B2 ;  /* 0x0000000000027941 */ /* 0x000fea0003800200 */
.L_x_107:
[----:B------:R-:W-:Y:S05]  /*1a80*/  @!P0 BRA `(.L_x_106) ;  /* 0x0000000400008947 */ /* 0x000fea0003800000 */
[----:B------:R-:W-:Y:S01]  /*1a90*/  ISETP.GE.U32.AND P0, PT, R22, 0x8, PT ;  /* 0x000000081600780c */ /* 0x000fe20003f06070 */
[----:B------:R-:W-:Y:S01]  /*1aa0*/  BSSY.RECONVERGENT B2, `(.L_x_110) ;  /* 0x000001a000027945 */ /* 0x000fe20003800200 */
[----:B------:R-:W-:-:S04]  /*1ab0*/  LOP3.LUT R9, R4, 0x7, RZ, 0xc0, !PT ;  /* 0x0000000704097812 */ /* 0x000fc800078ec0ff */
[----:B------:R-:W-:-:S07]  /*1ac0*/  ISETP.NE.AND P1, PT, R9, RZ, PT ;  /* 0x000000ff0900720c */ /* 0x000fce0003f25270 */
[----:B------:R-:W-:Y:S06]  /*1ad0*/  @!P0 BRA `(.L_x_111) ;  /* 0x0000000000588947 */ /* 0x000fec0003800000 */
[----:B------:R-:W0:Y:S01]  /*1ae0*/  LDCU.64 UR4, c[0x0][0x380] ;  /* 0x00007000ff0477ac */ /* 0x000e220008000a00 */
[----:B------:R-:W-:-:S04]  /*1af0*/  IADD3 R3, P0, PT, R0, R13, RZ ;  /* 0x0000000d00037210 */ /* 0x000fc80007f1e0ff */
[----:B------:R-:W-:Y:S02]  /*1b00*/  IADD3.X R6, PT, PT, RZ, R15, RZ, P0, !PT ;  /* 0x0000000fff067210 */ /* 0x000fe400007fe4ff */
        /* <DEDUP_REMOVED lines=10> */
[----:B------:R-:W-:Y:S01]  /*1bb0*/  IADD3 R0, PT, PT, R0, 0x800, RZ ;  /* 0x0000080000007810 */ /* 0x000fe20007ffe0ff */
        /* <DEDUP_REMOVED lines=8> */
.L_x_111:
[----:B------:R-:W-:Y:S05]  /*1c40*/  BSYNC.RECONVERGENT B2 ;  /* 0x0000000000027941 */ /* 0x000fea0003800200 */
.L_x_110:
        /* <DEDUP_REMOVED lines=14> */
[----:B------:R-:W5:Y:S01]  /*1d30*/  LDG.E R12, desc[UR6][R2.64+0xc00] ;  /* 0x000c0006020c7981 */ /* 0x000f62000c1e1900 */
[----:B------:R-:W-:-:S02]  /*1d40*/  VIADD R0, R0, 0x400 ;  /* 0x0000040000007836 */ /* 0x000fc40000000000 */
[----:B--2---:R-:W-:-:S04]  /*1d50*/  FFMA R7, R7, R7, R10 ;  /* 0x0000000707077223 */ /* 0x004fc8000000000a */
[----:B---3--:R-:W-:-:S04]  /*1d60*/  FFMA R7, R4, R4, R7 ;  /* 0x0000000404077223 */ /* 0x008fc80000000007 */
[----:B----4-:R-:W-:-:S04]  /*1d70*/  FFMA R7, R8, R8, R7 ;  /* 0x0000000808077223 */ /* 0x010fc80000000007 */
[----:B-----5:R-:W-:-:S07]  /*1d80*/  FFMA R10, R12, R12, R7 ;  /* 0x0000000c0c0a7223 */ /* 0x020fce0000000007 */
.L_x_113:
[----:B------:R-:W-:Y:S05]  /*1d90*/  BSYNC.RECONVERGENT B2 ;  /* 0x0000000000027941 */ /* 0x000fea0003800200 */
.L_x_112:
[----:B------:R-:W-:Y:S05]  /*1da0*/  @!P1 BRA `(.L_x_106) ;  /* 0x0000000000389947 */ /* 0x000fea0003800000 */
[----:B------:R-:W0:Y:S01]  /*1db0*/  LDCU.64 UR4, c[0x0][0x380] ;  /* 0x00007000ff0477ac */ /* 0x000e220008000a00 */
[----:B------:R-:W-:Y:S02]  /*1dc0*/  IADD3 R7, P0, PT, R0, R13, RZ ;  /* 0x0000000d00077210 */ /* 0x000fe40007f1e0ff */
[----:B------:R-:W-:Y:S02]  /*1dd0*/  IADD3 R0, PT, PT, -R6, RZ, RZ ;  /* 0x000000ff06007210 */ /* 0x000fe40007ffe1ff */
[----:B------:R-:W-:Y:S02]  /*1de0*/  IADD3.X R4, PT, PT, RZ, R15, RZ, P0, !PT ;  /* 0x0000000fff047210 */ /* 0x000fe400007fe4ff */
[----:B0-----:R-:W-:-:S04]  /*1df0*/  LEA R2, P1, R7, UR4, 0x2 ;  /* 0x0000000407027c11 */ /* 0x001fc8000f8210ff */
[----:B------:R-:W-:-:S09]  /*1e00*/  LEA.HI.X R7, R7, UR5, R4, 0x2, P1 ;  /* 0x0000000507077c11 */ /* 0x000fd200088f1404 */
.L_x_114:
[----:B------:R-:W-:-:S06]  /*1e10*/  MOV R3, R7 ;  /* 0x0000000700037202 */ /* 0x000fcc0000000f00 */
[----:B------:R0:W2:Y:S01]  /*1e20*/  LDG.E R3, desc[UR6][R2.64] ;  /* 0x0000000602037981 */ /* 0x0000a2000c1e1900 */
[----:B------:R-:W-:-:S05]  /*1e30*/  VIADD R0, R0, 0x1 ;  /* 0x0000000100007836 */ /* 0x000fca0000000000 */
[----:B------:R-:W-:Y:S02]  /*1e40*/  ISETP.NE.AND P0, PT, R0, RZ, PT ;  /* 0x000000ff0000720c */ /* 0x000fe40003f05270 */
[----:B0-----:R-:W-:-:S04]  /*1e50*/  IADD3 R2, P1, PT, R2, 0x400, RZ ;  /* 0x0000040002027810 */ /* 0x001fc80007f3e0ff */
[----:B------:R-:W-:Y:S01]  /*1e60*/  IADD3.X R7, PT, PT, RZ, R7, RZ, P1, !PT ;  /* 0x00000007ff077210 */ /* 0x000fe20000ffe4ff */
[----:B--2---:R-:W-:-:S06]  /*1e70*/  FFMA R10, R3, R3, R10 ;  /* 0x00000003030a7223 */ /* 0x004fcc000000000a */
[----:B------:R-:W-:Y:S05]  /*1e80*/  @P0 BRA `(.L_x_114) ;  /* 0xfffffffc00e00947 */ /* 0x000fea000383ffff */
.L_x_106:
[----:B------:R-:W-:Y:S05]  /*1e90*/  BSYNC.RECONVERGENT B1 ;  /* 0x0000000000017941 */ /* 0x000fea0003800200 */
.L_x_104:
[----:B------:R-:W0:Y:S01]  /*1ea0*/  S2R R6, SR_LANEID ;  /* 0x0000000000067919 */ /* 0x000e220000000000 */
[----:B------:R-:W-:Y:S02]  /*1eb0*/  MOV R3, R10 ;  /* 0x0000000a00037202 */ /* 0x000fe40000000f00 */
[----:B------:R-:W-:-:S03]  /*1ec0*/  ISETP.NE.AND P5, PT, R5, RZ, PT ;  /* 0x000000ff0500720c */ /* 0x000fc60003fa5270 */
        /* <DEDUP_REMOVED lines=29> */
[----:B------:R-:W0:Y:S04]  /*20a0*/  LDS R3, [UR4+0xc] ;  /* 0x00000c04ff037984 */ /* 0x000e280008000800 */
[----:B--2---:R-:W1:Y:S04]  /*20b0*/  LDS.128 R4, [UR4+0x10] ;  /* 0x00001004ff047984 */ /* 0x004e680008000c00 */
        /* <DEDUP_REMOVED lines=8> */
.L_x_102:
[----:B------:R-:W-:Y:S05]  /*2140*/  BSYNC.RECONVERGENT B0 ;  /* 0x0000000000007941 */ /* 0x000fea0003800200 */
.L_x_87:
[----:B------:R-:W-:Y:S05]  /*2150*/  @P5 EXIT ;  /* 0x000000000000594d */ /* 0x000fea0003800000 */
[----:B01----:R-:W0:Y:S01]  /*2160*/  LDC.64 R2, c[0x0][0x388] ;  /* 0x0000e200ff027b82 */ /* 0x003e220000000a00 */
[----:B------:R-:W1:Y:S02]  /*2170*/  LDCU UR4, c[0x0][0x39c] ;  /* 0x00007380ff0477ac */ /* 0x000e640008000800 */
[----:B-1----:R-:W-:-:S05]  /*2180*/  FADD R5, R8, UR4 ;  /* 0x0000000408057e21 */ /* 0x002fca0008000000 */
[----:B0-----:R-:W-:Y:S01]  /*2190*/  STG.E desc[UR6][R2.64], R5 ;  /* 0x0000000502007986 */ /* 0x001fe2000c101906 */
[----:B------:R-:W-:Y:S05]  /*21a0*/  EXIT ;  /* 0x000000000000794d */ /* 0x000fea0003800000 */
.L_x_115:
        /* <DEDUP_REMOVED lines=13> */
.L_x_238:


//--------------------- .text._ZN3cub18CUB_300001_SM_10006detail6reduce28DeviceReduceSingleTileKernelINS2_10policy_hubIfjN4cuda3std3__44plusIfEEE10Policy1000EPfSC_iS9_ffNS7_10__identityEEEvT0_T1_T2_T3_T4_T6_ --------------------------
	.section	.text._ZN3cub18CUB_300001_SM_10006detail6reduce28DeviceReduceSingleTileKernelINS2_10policy_hubIfjN4cuda3std3__44plusIfEEE10Policy1000EPfSC_iS9_ffNS7_10__identityEEEvT0_T1_T2_T3_T4_T6_,"ax",@progbits
	.align	128
        .global         _ZN3cub18CUB_300001_SM_10006detail6reduce28DeviceReduceSingleTileKernelINS2_10policy_hubIfjN4cuda3std3__44plusIfEEE10Policy1000EPfSC_iS9_ffNS7_10__identityEEEvT0_T1_T2_T3_T4_T6_
        .type           _ZN3cub18CUB_300001_SM_10006detail6reduce28DeviceReduceSingleTileKernelINS2_10policy_hubIfjN4cuda3std3__44plusIfEEE10Policy1000EPfSC_iS9_ffNS7_10__identityEEEvT0_T1_T2_T3_T4_T6_,@function
        .size           _ZN3cub18CUB_300001_SM_10006detail6reduce28DeviceReduceSingleTileKernelINS2_10policy_hubIfjN4cuda3std3__44plusIfEEE10Policy1000EPfSC_iS9_ffNS7_10__identityEEEvT0_T1_T2_T3_T4_T6_,(.L_x_239 - _ZN3cub18CUB_300001_SM_10006detail6reduce28DeviceReduceSingleTileKernelINS2_10policy_hubIfjN4cuda3std3__44plusIfEEE10Policy1000EPfSC_iS9_ffNS7_10__identityEEEvT0_T1_T2_T3_T4_T6_)
        .other          _ZN3cub18CUB_300001_SM_10006detail6reduce28DeviceReduceSingleTileKernelINS2_10policy_hubIfjN4cuda3std3__44plusIfEEE10Policy1000EPfSC_iS9_ffNS7_10__identityEEEvT0_T1_T2_T3_T4_T6_,@"STO_CUDA_ENTRY STV_DEFAULT"
_ZN3cub18CUB_300001_SM_10006detail6reduce28DeviceReduceSingleTileKernelINS2_10policy_hubIfjN4cuda3std3__44plusIfEEE10Policy1000EPfSC_iS9_ffNS7_10__identityEEEvT0_T1_T2_T3_T4_T6_:
.text._ZN3cub18CUB_300001_SM_10006detail6reduce28DeviceReduceSingleTileKernelINS2_10policy_hubIfjN4cuda3std3__44plusIfEEE10Policy1000EPfSC_iS9_ffNS7_10__identityEEEvT0_T1_T2_T3_T4_T6_:
        /* <DEDUP_REMOVED lines=13> */
.L_x_116:
        /* <DEDUP_REMOVED lines=16> */
.L_x_121:
[----:B------:R-:W-:Y:S05]  /*01d0*/  BSYNC.RECONVERGENT B1 ;  /* 0x0000000000017941 */ /* 0x000fea0003800200 */
.L_x_120:
        /* <DEDUP_REMOVED lines=16> */
.L_x_126:
        /* <DEDUP_REMOVED lines=9> */
.L_x_125:
[----:B------:R-:W-:Y:S05]  /*0370*/  BSYNC.RECONVERGENT B2 ;  /* 0x0000000000027941 */ /* 0x000fea0003800200 */
.L_x_124:
        /* <DEDUP_REMOVED lines=8> */
.L_x_129:
        /* <DEDUP_REMOVED lines=43> */
.L_x_128:
[----:B------:R-:W-:Y:S05]  /*06b0*/  BSYNC.RECONVERGENT B2 ;  /* 0x0000000000027941 */ /* 0x000fea0003800200 */
.L_x_127:
        /* <DEDUP_REMOVED lines=26> */
.L_x_131:
[----:B------:R-:W-:Y:S05]  /*0860*/  BSYNC.RECONVERGENT B2 ;  /* 0x0000000000027941 */ /* 0x000fea0003800200 */
.L_x_130:
        /* <DEDUP_REMOVED lines=12> */
.L_x_123:
[----:B------:R-:W-:Y:S05]  /*0930*/  BSYNC.RECONVERGENT B1 ;  /* 0x0000000000017941 */ /* 0x000fea0003800200 */
.L_x_122:
        /* <DEDUP_REMOVED lines=10> */
[----:B------:R-:W1:Y:S06]  /*09e0*/  SHFL.DOWN PT, R3, R0, 0x2, 0x1f ;  /* 0x08401f0000037f89 */ /* 0x000e6c00000e0000 */
[----:B------:R-:W2:Y:S01]  /*09f0*/  @!P1 S2R R6, SR_CgaCtaId ;  /* 0x0000000000069919 */ /* 0x000ea20000008800 */
[----:B0-----:R-:W-:Y:S02]  /*0a00*/  @!P1 MOV R5, 0x400 ;  /* 0x0000040000059802 */ /* 0x001fe40000000f00 */
[----:B------:R-:W-:-:S04]  /*0a10*/  @!P1 SHF.R.U32.HI R4, RZ, 0x3, R2 ;  /* 0x00000003ff049819 */ /* 0x000fc80000011602 */
[----:B------:R-:W-:Y:S01]  /*0a20*/  @!P1 LOP3.LUT R4, R4, 0x7c, RZ, 0xc0, !PT ;  /* 0x0000007c04049812 */ /* 0x000fe200078ec0ff */
[----:B-1----:R-:W-:Y:S01]  /*0a30*/  @!P0 FADD R0, R0, R3 ;  /* 0x0000000300008221 */ /* 0x002fe20000000000 */
[----:B------:R-:W-:-:S04]  /*0a40*/  ISETP.GT.AND P0, PT, R8, 0x1b, PT ;  /* 0x0000001b0800780c */ /* 0x000fc80003f04270 */
[----:B------:R-:W0:Y:S01]  /*0a50*/  SHFL.DOWN PT, R3, R0, 0x4, 0x1f ;  /* 0x08801f0000037f89 */ /* 0x000e2200000e0000 */
[----:B--2---:R-:W-:-:S04]  /*0a60*/  @!P1 LEA R5, R6, R5, 0x18 ;  /* 0x0000000506059211 */ /* 0x004fc800078ec0ff */
        /* <DEDUP_REMOVED lines=16> */
[----:B0-----:R-:W0:Y:S04]  /*0b70*/  LDS.128 R4, [UR4+0x10] ;  /* 0x00001004ff047984 */ /* 0x001e280008000c00 */
[----:B------:R-:W1:Y:S04]  /*0b80*/  LDS.128 R12, [UR4+0x20] ;  /* 0x00002004ff0c7984 */ /* 0x000e680008000c00 */
[----:B------:R-:W2:Y:S04]  /*0b90*/  LDS.128 R8, [UR4+0x30] ;  /* 0x00003004ff087984 */ /* 0x000ea80008000c00 */
[----:B------:R-:W3:Y:S01]  /*0ba0*/  LDS.128 R16, [UR4+0x40] ;  /* 0x00004004ff107984 */ /* 0x000ee20008000c00 */
[----:B0-----:R-:W-:-:S04]  /*0bb0*/  FADD R5, R0, R5 ;  /* 0x0000000500057221 */ /* 0x001fc80000000000 */
[----:B------:R-:W-:-:S04]  /*0bc0*/  FADD R6, R5, R6 ;  /* 0x0000000605067221 */ /* 0x000fc80000000000 */
[----:B------:R-:W-:-:S04]  /*0bd0*/  FADD R7, R6, R7 ;  /* 0x0000000706077221 */ /* 0x000fc80000000000 */
[----:B-1----:R-:W-:-:S04]  /*0be0*/  FADD R12, R7, R12 ;  /* 0x0000000c070c7221 */ /* 0x002fc80000000000 */
[----:B------:R-:W-:-:S04]  /*0bf0*/  FADD R13, R12, R13 ;  /* 0x0000000d0c0d7221 */ /* 0x000fc80000000000 */
[----:B------:R-:W-:-:S04]  /*0c00*/  FADD R14, R13, R14 ;  /* 0x0000000e0d0e7221 */ /* 0x000fc80000000000 */
[----:B------:R-:W-:-:S04]  /*0c10*/  FADD R15, R14, R15 ;  /* 0x0000000f0e0f7221 */ /* 0x000fc80000000000 */
[----:B--2---:R-:W-:-:S04]  /*0c20*/  FADD R8, R15, R8 ;  /* 0x000000080f087221 */ /* 0x004fc80000000000 */
[----:B------:R-:W-:-:S04]  /*0c30*/  FADD R9, R8, R9 ;  /* 0x0000000908097221 */ /* 0x000fc80000000000 */
[----:B------:R-:W-:-:S04]  /*0c40*/  FADD R10, R9, R10 ;  /* 0x0000000a090a7221 */ /* 0x000fc80000000000 */
[----:B------:R-:W-:-:S04]  /*0c50*/  FADD R11, R10, R11 ;  /* 0x0000000b0a0b7221 */ /* 0x000fc80000000000 */
[----:B---3--:R-:W-:-:S04]  /*0c60*/  FADD R16, R11, R16 ;  /* 0x000000100b107221 */ /* 0x008fc80000000000 */
[----:B------:R-:W-:-:S04]  /*0c70*/  FADD R17, R16, R17 ;  /* 0x0000001110117221 */ /* 0x000fc80000000000 */
[----:B------:R-:W-:-:S04]  /*0c80*/  FADD R18, R17, R18 ;  /* 0x0000001211127221 */ /* 0x000fc80000000000 */
[----:B------:R-:W-:Y:S01]  /*0c90*/  FADD R0, R18, R19 ;  /* 0x0000001312007221 */ /* 0x000fe20000000000 */
[----:B------:R-:W-:Y:S06]  /*0ca0*/  BRA `(.L_x_133) ;  /* 0x0000003400707947 */ /* 0x000fec0003800000 */
.L_x_132:
        /* <DEDUP_REMOVED lines=23> */
[-C--:B------:R-:W-:Y:S02]  /*0e20*/  ISETP.GT.AND P0, PT, R5, R4.reuse, PT ;  /* 0x000000040500720c */ /* 0x080fe40003f04270 */
[----:B------:R-:W-:Y:S02]  /*0e30*/  IADD3 R5, PT, PT, R9, 0x10, RZ ;  /* 0x0000001009057810 */ /* 0x000fe40007ffe0ff */
        /* <DEDUP_REMOVED lines=20> */
[----:B------:R-:W0:Y:S04]  /*0f80*/  LDS.128 R16, [UR4+0x10] ;  /* 0x00001004ff107984 */ /* 0x000e280008000c00 */
[----:B----4-:R-:W1:Y:S04]  /*0f90*/  LDS.128 R4, [UR4+0x20] ;  /* 0x00002004ff047984 */ /* 0x010e680008000c00 */
[----:B------:R-:W2:Y:S04]  /*0fa0*/  LDS.128 R8, [UR4+0x30] ;  /* 0x00003004ff087984 */ /* 0x000ea80008000c00 */
[----:B------:R-:W3:Y:S01]  /*0fb0*/  LDS.128 R12, [UR4+0x40] ;  /* 0x00004004ff0c7984 */ /* 0x000ee20008000c00 */
[----:B0-----:R-:W-:Y:S01]  /*0fc0*/  @P2 FADD R0, R0, R17 ;  /* 0x0000001100002221 */ /* 0x001fe20000000000 */
[----:B------:R-:W-:-:S03]  /*0fd0*/  ISETP.GT.AND P2, PT, R3, 0x80, PT ;  /* 0x000000800300780c */ /* 0x000fc60003f44270 */
[----:B------:R-:W-:Y:S01]  /*0fe0*/  @P3 FADD R0, R0, R18 ;  /* 0x0000001200003221 */ /* 0x000fe20000000000 */
[----:B------:R-:W-:-:S03]  /*0ff0*/  ISETP.GT.AND P3, PT, R3, 0xa0, PT ;  /* 0x000000a00300780c */ /* 0x000fc60003f64270 */
[----:B------:R-:W-:Y:S01]  /*1000*/  @P1 FADD R0, R0, R19 ;  /* 0x0000001300001221 */ /* 0x000fe20000000000 */
[----:B------:R-:W-:-:S05]  /*1010*/  ISETP.GT.AND P1, PT, R3, 0xe0, PT ;  /* 0x000000e00300780c */ /* 0x000fca0003f24270 */
[----:B-1----:R-:W-:Y:S01]  /*1020*/  @P2 FADD R0, R0, R4 ;  /* 0x0000000400002221 */ /* 0x002fe20000000000 */
[----:B------:R-:W-:-:S03]  /*1030*/  ISETP.GT.AND P2, PT, R3, 0x100, PT ;  /* 0x000001000300780c */ /* 0x000fc60003f44270 */
[----:B------:R-:W-:Y:S01]  /*1040*/  @P3 FADD R0, R0, R5 ;  /* 0x0000000500003221 */ /* 0x000fe20000000000 */
[----:B------:R-:W-:-:S03]  /*1050*/  ISETP.GT.AND P3, PT, R3, 0x120, PT ;  /* 0x000001200300780c */ /* 0x000fc60003f64270 */
[----:B------:R-:W-:Y:S01]  /*1060*/  @P4 FADD R0, R0, R6 ;  /* 0x0000000600004221 */ /* 0x000fe20000000000 */
[----:B------:R-:W-:-:S03]  /*1070*/  ISETP.GT.AND P4, PT, R3, 0x140, PT ;  /* 0x000001400300780c */ /* 0x000fc60003f84270 */
[----:B------:R-:W-:Y:S01]  /*1080*/  @P1 FADD R0, R0, R7 ;  /* 0x0000000700001221 */ /* 0x000fe20000000000 */
[----:B------:R-:W-:-:S03]  /*1090*/  ISETP.GT.AND P1, PT, R3, 0x160, PT ;  /* 0x000001600300780c */ /* 0x000fc60003f24270 */
[----:B--2---:R-:W-:Y:S01]  /*10a0*/  @P2 FADD R0, R0, R8 ;  /* 0x0000000800002221 */ /* 0x004fe20000000000 */
[----:B------:R-:W-:-:S03]  /*10b0*/  ISETP.GT.AND P2, PT, R3, 0x180, PT ;  /* 0x000001800300780c */ /* 0x000fc60003f44270 */
[----:B------:R-:W-:Y:S01]  /*10c0*/  @P3 FADD R0, R0, R9 ;  /* 0x0000000900003221 */ /* 0x000fe20000000000 */
[----:B------:R-:W-:-:S03]  /*10d0*/  ISETP.GT.AND P3, PT, R3, 0x1a0, PT ;  /* 0x000001a00300780c */ /* 0x000fc60003f64270 */
[----:B------:R-:W-:Y:S01]  /*10e0*/  @P4 FADD R0, R0, R10 ;  /* 0x0000000a00004221 */ /* 0x000fe20000000000 */
[----:B------:R-:W-:-:S03]  /*10f0*/  ISETP.GT.AND P4, PT, R3, 0x1c0, PT ;  /* 0x000001c00300780c */ /* 0x000fc60003f84270 */
[----:B------:R-:W-:Y:S01]  /*1100*/  @P1 FADD R0, R0, R11 ;  /* 0x0000000b00001221 */ /* 0x000fe20000000000 */
[----:B------:R-:W-:-:S03]  /*1110*/  ISETP.GT.AND P1, PT, R3, 0x1e0, PT ;  /* 0x000001e00300780c */ /* 0x000fc60003f24270 */
[----:B---3--:R-:W-:-:S04]  /*1120*/  @P2 FADD R0, R0, R12 ;  /* 0x0000000c00002221 */ /* 0x008fc80000000000 */
[----:B------:R-:W-:-:S04]  /*1130*/  @P3 FADD R0, R0, R13 ;  /* 0x0000000d00003221 */ /* 0x000fc80000000000 */
[----:B------:R-:W-:-:S04]  /*1140*/  @P4 FADD R0, R0, R14 ;  /* 0x0000000e00004221 */ /* 0x000fc80000000000 */
[----:B------:R-:W-:Y:S01]  /*1150*/  @P1 FADD R0, R0, R15 ;  /* 0x0000000f00001221 */ /* 0x000fe20000000000 */
[----:B------:R-:W-:Y:S06]  /*1160*/  BRA `(.L_x_133) ;  /* 0x0000003000407947 */ /* 0x000fec0003800000 */
.L_x_119:
[----:B------:R-:W0:Y:S01]  /*1170*/  S2R R2, SR_TID.X ;  /* 0x0000000000027919 */ /* 0x000e220000002100 */
[----:B------:R-:W1:Y:S01]  /*1180*/  LDC.64 R4, c[0x0][0x380] ;  /* 0x0000e000ff047b82 */ /* 0x000e620000000a00 */
[----:B0-----:R-:W-:-:S05]  /*1190*/  SHF.L.U32 R7, R2, 0x1, RZ ;  /* 0x0000000102077819 */ /* 0x001fca00000006ff */
[----:B-1----:R-:W-:-:S05]  /*11a0*/  IMAD.WIDE.U32 R4, R7, 0x4, R4 ;  /* 0x0000000407047825 */ /* 0x002fca00078e0004 */
[----:B------:R-:W2:Y:S04]  /*11b0*/  LDG.E.64.CONSTANT R14, desc[UR6][R4.64] ;  /* 0x00000006040e7981 */ /* 0x000ea8000c1e9b00 */
[----:B------:R-:W3:Y:S04]  /*11c0*/  LDG.E.64.CONSTANT R16, desc[UR6][R4.64+0x1000] ;  /* 0x0010000604107981 */ /* 0x000ee8000c1e9b00 */
[----:B------:R-:W4:Y:S04]  /*11d0*/  LDG.E.64.CONSTANT R18, desc[UR6][R4.64+0x2000] ;  /* 0x0020000604127981 */ /* 0x000f28000c1e9b00 */
[----:B------:R-:W5:Y:S04]  /*11e0*/  LDG.E.64.CONSTANT R20, desc[UR6][R4.64+0x3000] ;  /* 0x0030000604147981 */ /* 0x000f68000c1e9b00 */
[----:B------:R-:W5:Y:S04]  /*11f0*/  LDG.E.64.CONSTANT R12, desc[UR6][R4.64+0x4000] ;  /* 0x00400006040c7981 */ /* 0x000f68000c1e9b00 */
[----:B------:R-:W5:Y:S04]  /*1200*/  LDG.E.64.CONSTANT R10, desc[UR6][R4.64+0x5000] ;  /* 0x00500006040a7981 */ /* 0x000f68000c1e9b00 */
[----:B------:R-:W5:Y:S04]  /*1210*/  LDG.E.64.CONSTANT R6, desc[UR6][R4.64+0x6000] ;  /* 0x0060000604067981 */ /* 0x000f68000c1e9b00 */
[----:B------:R-:W5:Y:S01]  /*1220*/  LDG.E.64.CONSTANT R8, desc[UR6][R4.64+0x7000] ;  /* 0x0070000604087981 */ /* 0x000f62000c1e9b00 */
[----:B------:R-:W-:Y:S01]  /*1230*/  ISETP.GE.U32.AND P0, PT, R3, 0x4000, PT ;  /* 0x000040000300780c */ /* 0x000fe20003f06070 */
[----:B--2---:R-:W-:Y:S01]  /*1240*/  FADD R14, R14, R15 ;  /* 0x0000000f0e0e7221 */ /* 0x004fe20000000000 */
[----:B---3--:R-:W-:Y:S01]  /*1250*/  FADD R17, R16, R17 ;  /* 0x0000001110117221 */ /* 0x008fe20000000000 */
[----:B----4-:R-:W-:-:S03]  /*1260*/  FADD R18, R18, R19 ;  /* 0x0000001312127221 */ /* 0x010fc60000000000 */
[----:B------:R-:W-:Y:S01]  /*1270*/  FADD R14, R14, R17 ;  /* 0x000000110e0e7221 */ /* 0x000fe20000000000 */
[----:B-----5:R-:W-:Y:S01]  /*1280*/  FADD R21, R20, R21 ;  /* 0x0000001514157221 */ /* 0x020fe20000000000 */
[----:B------:R-:W-:Y:S02]  /*1290*/  HFMA2 R20, -RZ, RZ, 0, 0.0078125 ;  /* 0x00002000ff147431 */ /* 0x000fe400000001ff */
[----:B------:R-:W-:Y:S01]  /*12a0*/  FADD R12, R12, R13 ;  /* 0x0000000d0c0c7221 */ /* 0x000fe20000000000 */
[----:B------:R-:W-:Y:S01]  /*12b0*/  FADD R21, R18, R21 ;  /* 0x0000001512157221 */ /* 0x000fe20000000000 */
[----:B------:R-:W-:-:S03]  /*12c0*/  FADD R11, R10, R11 ;  /* 0x0000000b0a0b7221 */ /* 0x000fc60000000000 */
[----:B------:R-:W-:Y:S01]  /*12d0*/  FADD R14, R14, R21 ;  /* 0x000000150e0e7221 */ /* 0x000fe20000000000 */
[----:B------:R-:W-:Y:S01]  /*12e0*/  FADD R6, R6, R7 ;  /* 0x0000000706067221 */ /* 0x000fe20000000000 */
[----:B------:R-:W-:Y:S01]  /*12f0*/  FADD R11, R12, R11 ;  /* 0x0000000b0c0b7221 */ /* 0x000fe20000000000 */
[----:B------:R-:W-:-:S04]  /*1300*/  FADD R9, R8, R9 ;  /* 0x0000000908097221 */ /* 0x000fc80000000000 */
[----:B------:R-:W-:-:S04]  /*1310*/  FADD R6, R6, R9 ;  /* 0x0000000906067221 */ /* 0x000fc80000000000 */
[----:B------:R-:W-:-:S04]  /*1320*/  FADD R11, R11, R6 ;  /* 0x000000060b0b7221 */ /* 0x000fc80000000000 */
[----:B------:R-:W-:Y:S01]  /*1330*/  FADD R0, R14, R11 ;  /* 0x0000000b0e007221 */ /* 0x000fe20000000000 */
[----:B------:R-:W-:Y:S06]  /*1340*/  @!P0 BRA `(.L_x_134) ;  /* 0x00000000008c8947 */ /* 0x000fec0003800000 */
[----:B------:R-:W0:Y:S01]  /*1350*/  LDC R24, c[0x0][0x390] ;  /* 0x0000e400ff187b82 */ /* 0x000e220000000800 */
[----:B------:R-:W-:Y:S02]  /*1360*/  IADD3 R21, PT, PT, R3, -0x2000, RZ ;  /* 0xffffe00003157810 */ /* 0x000fe40007ffe0ff */
[----:B------:R-:W-:-:S07]  /*1370*/  MOV R20, 0x2000 ;  /* 0x0000200000147802 */ /* 0x000fce0000000f00 */
.L_x_136:
[----:B------:R-:W-:-:S05]  /*1380*/  IMAD.WIDE R26, R20, 0x4, R4 ;  /* 0x00000004141a7825 */ /* 0x000fca00078e0204 */
[----:B------:R-:W2:Y:S04]  /*1390*/  LDG.E.64.CONSTANT R14, desc[UR6][R26.64+0x6000] ;  /* 0x006000061a0e7981 */ /* 0x000ea8000c1e9b00 */
[----:B------:R-:W2:Y:S04]  /*13a0*/  LDG.E.64.CONSTANT R6, desc[UR6][R26.64+0x7000] ;  /* 0x007000061a067981 */ /* 0x000ea8000c1e9b00 */
[----:B------:R-:W3:Y:S04]  /*13b0*/  LDG.E.64.CONSTANT R22, desc[UR6][R26.64] ;  /* 0x000000061a167981 */ /* 0x000ee8000c1e9b00 */
[----:B------:R-:W4:Y:S04]  /*13c0*/  LDG.E.64.CONSTANT R18, desc[UR6][R26.64+0x1000] ;  /* 0x001000061a127981 */ /* 0x000f28000c1e9b00 */
[----:B------:R-:W5:Y:S04]  /*13d0*/  LDG.E.64.CONSTANT R16, desc[UR6][R26.64+0x2000] ;  /* 0x002000061a107981 */ /* 0x000f68000c1e9b00 */
[----:B------:R-:W5:Y:S04]  /*13e0*/  LDG.E.64.CONSTANT R12, desc[UR6][R26.64+0x3000] ;  /* 0x003000061a0c7981 */ /* 0x000f68000c1e9b00 */
[----:B------:R-:W5:Y:S04]  /*13f0*/  LDG.E.64.CONSTANT R10, desc[UR6][R26.64+0x4000] ;  /* 0x004000061a0a7981 */ /* 0x000f68000c1e9b00 */
[----:B------:R-:W5:Y:S01]  /*1400*/  LDG.E.64.CONSTANT R8, desc[UR6][R26.64+0x5000] ;  /* 0x005000061a087981 */ /* 0x000f62000c1e9b00 */
[----:B0-----:R-:W-:Y:S01]  /*1410*/  MOV R3, R24 ;  /* 0x0000001800037202 */ /* 0x001fe20000000f00 */
[----:B--2---:R-:W-:-:S03]  /*1420*/  FADD R15, R15, R6 ;  /* 0x000000060f0f7221 */ /* 0x004fc60000000000 */
[----:B------:R-:W-:Y:S01]  /*1430*/  IADD3 R6, PT, PT, -R20, R3, RZ ;  /* 0x0000000314067210 */ /* 0x000fe20007ffe1ff */
[----:B---3--:R-:W-:-:S03]  /*1440*/  FADD R0, R22, R0 ;  /* 0x0000000016007221 */ /* 0x008fc60000000000 */
[----:B------:R-:W-:Y:S01]  /*1450*/  ISETP.GE.AND P0, PT, R6, 0x2000, PT ;  /* 0x000020000600780c */ /* 0x000fe20003f06270 */
[----:B----4-:R-:W-:Y:S01]  /*1460*/  FADD R23, R23, R18 ;  /* 0x0000001217177221 */ /* 0x010fe20000000000 */
[----:B-----5:R-:W-:Y:S01]  /*1470*/  FADD R18, R19, R16 ;  /* 0x0000001013127221 */ /* 0x020fe20000000000 */
[----:B------:R-:W-:Y:S01]  /*1480*/  FADD R17, R17, R12 ;  /* 0x0000000c11117221 */ /* 0x000fe20000000000 */
[----:B------:R-:W-:Y:S01]  /*1490*/  FADD R12, R13, R10 ;  /* 0x0000000a0d0c7221 */ /* 0x000fe20000000000 */
[----:B------:R-:W-:Y:S01]  /*14a0*/  FADD R11, R11, R8 ;  /* 0x000000080b0b7221 */ /* 0x000fe20000000000 */
[----:B------:R-:W-:Y:S01]  /*14b0*/  FADD R8, R9, R14 ;  /* 0x0000000e09087221 */ /* 0x000fe20000000000 */
[----:B------:R-:W-:Y:S01]  /*14c0*/  FADD R0, R0, R23 ;  /* 0x0000001700007221 */ /* 0x000fe20000000000 */
[----:B------:R-:W-:Y:S01]  /*14d0*/  FADD R17, R18, R17 ;  /* 0x0000001112117221 */ /* 0x000fe20000000000 */
[----:B------:R-:W-:Y:S01]  /*14e0*/  FADD R11, R12, R11 ;  /* 0x0000000b0c0b7221 */ /* 0x000fe20000000000 */
[----:B------:R-:W-:-:S02]  /*14f0*/  FADD R8, R8, R15 ;  /* 0x0000000f08087221 */ /* 0x000fc40000000000 */
[----:B------:R-:W-:Y:S02]  /*1500*/  FADD R0, R0, R17 ;  /* 0x0000001100007221 */ /* 0x000fe40000000000 */
[----:B------:R-:W-:-:S04]  /*1510*/  FADD R11, R11, R8 ;  /* 0x000000080b0b7221 */ /* 0x000fc80000000000 */
[----:B------:R-:W-:-:S04]  /*1520*/  FADD R11, R0, R11 ;  /* 0x0000000b000b7221 */ /* 0x000fc80000000000 */
[----:B------:R-:W-:Y:S01]  /*1530*/  FADD R0, R7, R11 ;  /* 0x0000000b07007221 */ /* 0x000fe20000000000 */
[----:B------:R-:W-:Y:S06]  /*1540*/  @!P0 BRA `(.L_x_135) ;  /* 0x0000000800308947 */ /* 0x000fec0003800000 */
[----:B------:R-:W-:-:S04]  /*1550*/  IADD3 R20, PT, PT, R20, 0x2000, RZ ;  /* 0x0000200014147810 */ /* 0x000fc80007ffe0ff */
[----:B------:R-:W-:-:S13]  /*1560*/  ISETP.GT.AND P0, PT, R20, R21, PT ;  /* 0x000000151400720c */ /* 0x000fda0003f04270 */
[----:B------:R-:W-:Y:S05]  /*1570*/  @!P0 BRA `(.L_x_136) ;  /* 0xfffffffc00808947 */ /* 0x000fea000383ffff */
.L_x_134:
        /* <DEDUP_REMOVED lines=20> */
.L_x_140:
        /* <DEDUP_REMOVED lines=8> */
.L_x_139:
[----:B------:R-:W-:Y:S05]  /*1740*/  BSYNC.RECONVERGENT B2 ;  /* 0x0000000000027941 */ /* 0x000fea0003800200 */
.L_x_138:
[----:B------:R-:W-:Y:S05]  /*1750*/  @!P1 BRA `(.L_x_137) ;  /* 0x0000000400a89947 */ /* 0x000fea0003800000 */
[----:B------:R-:W0:Y:S01]  /*1760*/  LDCU.64 UR4, c[0x0][0x380] ;  /* 0x00007000ff0477ac */ /* 0x000e220008000a00 */
[----:B------:R-:W-:Y:S01]  /*1770*/  IADD3 R5, PT, PT, R11, -R10, RZ ;  /* 0x8000000a0b057210 */ /* 0x000fe20007ffe0ff */
[----:B------:R-:W-:Y:S01]  /*1780*/  BSSY.RECONVERGENT B2, `(.L_x_141) ;  /* 0x000003b000027945 */ /* 0x000fe20003800200 */
[----:B------:R-:W-:Y:S02]  /*1790*/  IADD3 R3, P0, PT, R10, R20, RZ ;  /* 0x000000140a037210 */ /* 0x000fe40007f1e0ff */
[----:B------:R-:W-:Y:S02]  /*17a0*/  ISETP.GT.AND P1, PT, R5, 0x1800, PT ;  /* 0x000018000500780c */ /* 0x000fe40003f24270 */
[----:B------:R-:W-:Y:S02]  /*17b0*/  IADD3.X R6, PT, PT, RZ, RZ, RZ, P0, !PT ;  /* 0x000000ffff067210 */ /* 0x000fe400007fe4ff */
[----:B0-----:R-:W-:-:S04]  /*17c0*/  LEA R4, P0, R3, UR4, 0x2 ;  /* 0x0000000403047c11 */ /* 0x001fc8000f8010ff */
[----:B------:R-:W-:Y:S02]  /*17d0*/  LEA.HI.X R3, R3, UR5, R6, 0x2, P0 ;  /* 0x0000000503037c11 */ /* 0x000fe400080f1406 */
[----:B------:R-:W-:-:S04]  /*17e0*/  IADD3 R4, P0, PT, R4, 0x1000, RZ ;  /* 0x0000100004047810 */ /* 0x000fc80007f1e0ff */
[----:B------:R-:W-:Y:S02]  /*17f0*/  IADD3.X R5, PT, PT, RZ, R3, RZ, P0, !PT ;  /* 0x00000003ff057210 */ /* 0x000fe400007fe4ff */
[----:B------:R-:W-:Y:S02]  /*1800*/  PLOP3.LUT P0, PT, PT, PT, PT, 0x80, 0x8 ;  /* 0x000000000008781c */ /* 0x000fe40003f0f070 */
[----:B------:R-:W-:Y:S01]  /*1810*/  IADD3 R3, PT, PT, R10, R20, RZ ;  /* 0x000000140a037210 */ /* 0x000fe20007ffe0ff */
[----:B------:R-:W-:Y:S10]  /*1820*/  @!P1 BRA `(.L_x_142) ;  /* 0x0000000000c09947 */ /* 0x000ff40003800000 */
[----:B------:R-:W-:Y:S02]  /*1830*/  PLOP3.LUT P0, PT, PT, PT, PT, 0x8, 0x80 ;  /* 0x000000000080781c */ /* 0x000fe40003f0e170 */
[----:B------:R-:W-:-:S11]  /*1840*/  IADD3 R13, PT, PT, R11, -0x1800, RZ ;  /* 0xffffe8000b0d7810 */ /* 0x000fd60007ffe0ff */
.L_x_143:
        /* <DEDUP_REMOVED lines=46> */
.L_x_142:
[----:B------:R-:W-:Y:S05]  /*1b30*/  BSYNC.RECONVERGENT B2 ;  /* 0x0000000000027941 */ /* 0x000fea0003800200 */
.L_x_141:
        /* <DEDUP_REMOVED lines=31> */
.L_x_145:
[----:B------:R-:W-:Y:S05]  /*1d30*/  BSYNC.RECONVERGENT B2 ;  /* 0x0000000000027941 */ /* 0x000fea0003800200 */
.L_x_144:
        /* <DEDUP_REMOVED lines=9> */
[----:B----4-:R-:W-:-:S04]  /*1dd0*/  FADD R0, R0, R3 ;  /* 0x0000000300007221 */ /* 0x010fc80000000000 */
[----:B--2---:R-:W-:-:S04]  /*1de0*/  FADD R0, R0, R9 ;  /* 0x0000000900007221 */ /* 0x004fc80000000000 */
[----:B---3--:R-:W-:-:S07]  /*1df0*/  FADD R0, R0, R11 ;  /* 0x0000000b00007221 */ /* 0x008fce0000000000 */
.L_x_137:
[----:B------:R-:W-:Y:S05]  /*1e00*/  BSYNC.RECONVERGENT B1 ;  /* 0x0000000000017941 */ /* 0x000fea0003800200 */
.L_x_135:
        /* <DEDUP_REMOVED lines=32> */
[----:B---3--:R-:W0:Y:S04]  /*2010*/  LDS.128 R4, [UR4+0x10] ;  /* 0x00001004ff047984 */ /* 0x008e280008000c00 */
        /* <DEDUP_REMOVED lines=19> */
.L_x_118:
        /* <DEDUP_REMOVED lines=12> */
.L_x_148:
[----:B------:R-:W-:Y:S05]  /*2210*/  BSYNC.RECONVERGENT B1 ;  /* 0x0000000000017941 */ /* 0x000fea0003800200 */
.L_x_147:
        /* <DEDUP_REMOVED lines=16> */
.L_x_153:
        /* <DEDUP_REMOVED lines=9> */
.L_x_152:
[----:B------:R-:W-:Y:S05]  /*23b0*/  BSYNC.RECONVERGENT B2 ;  /* 0x0000000000027941 */ /* 0x000fea0003800200 */
.L_x_151:
        /* <DEDUP_REMOVED lines=8> */
.L_x_156:
        /* <DEDUP_REMOVED lines=43> */
.L_x_155:
[----:B------:R-:W-:Y:S05]  /*26f0*/  BSYNC.RECONVERGENT B2 ;  /* 0x0000000000027941 */ /* 0x000fea0003800200 */
.L_x_154:
        /* <DEDUP_REMOVED lines=26> */
.L_x_158:
[----:B------:R-:W-:Y:S05]  /*28a0*/  BSYNC.RECONVERGENT B2 ;  /* 0x0000000000027941 */ /* 0x000fea0003800200 */
.L_x_157:
        /* <DEDUP_REMOVED lines=12> */
.L_x_150:
[----:B------:R-:W-:Y:S05]  /*2970*/  BSYNC.RECONVERGENT B1 ;  /* 0x0000000000017941 */ /* 0x000fea0003800200 */
.L_x_149:
[----:B------:R-:W-:Y:S02]  /*2980*/  ISETP.GE.AND P0, PT, R3, 0x200, PT ;  /* 0x000002000300780c */ /* 0x000fe40003f06270 */
[----:B0----5:R-:W-:-:S11]  /*2990*/  MOV R5, R0 ;  /* 0x0000000000057202 */ /* 0x021fd60000000f00 */
[----:B------:R-:W-:Y:S05]  /*29a0*/  @!P0 BRA `(.L_x_159) ;  /* 0x0000000000d08947 */ /* 0x000fea0003800000 */
[----:B------:R-:W0:Y:S01]  /*29b0*/  S2R R7, SR_LANEID ;  /* 0x0000000000077919 */ /* 0x000e220000000000 */
[----:B------:R-:W1:Y:S02]  /*29c0*/  SHFL.DOWN PT, R0, R5, 0x1, 0x1f ;  /* 0x08201f0005007f89 */ /* 0x000e6400000e0000 */
[----:B-1----:R-:W-:Y:S01]  /*29d0*/  FADD R0, R0, R5 ;  /* 0x0000000500007221 */ /* 0x002fe20000000000 */
[C---:B0-----:R-:W-:Y:S02]  /*29e0*/  ISETP.GT.AND P0, PT, R7.reuse, 0x1e, PT ;  /* 0x0000001e0700780c */ /* 0x041fe40003f04270 */
[----:B------:R-:W-:Y:S02]  /*29f0*/  ISETP.NE.AND P1, PT, R7, RZ, PT ;  /* 0x000000ff0700720c */ /* 0x000fe40003f25270 */
        /* <DEDUP_REMOVED lines=27> */
[----:B--2---:R-:W0:Y:S04]  /*2bb0*/  LDS.128 R4, [UR4+0x10] ;  /* 0x00001004ff047984 */ /* 0x004e280008000c00 */
        /* <DEDUP_REMOVED lines=19> */
.L_x_159:
[----:B------:R-:W0:Y:S01]  /*2cf0*/  S2R R4, SR_LANEID ;  /* 0x0000000000047919 */ /* 0x000e220000000000 */
[----:B------:R-:W-:-:S04]  /*2d00*/  LOP3.LUT R0, R2, 0x3e0, RZ, 0xc0, !PT ;  /* 0x000003e002007812 */ /* 0x000fc800078ec0ff */
[----:B------:R-:W-:Y:S02]  /*2d10*/  IADD3 R6, PT, PT, R0, 0x20, RZ ;  /* 0x0000002000067810 */ /* 0x000fe40007ffe0ff */
[----:B------:R-:W-:Y:S02]  /*2d20*/  LOP3.LUT R0, RZ, R0, RZ, 0x33, !PT ;  /* 0x00000000ff007212 */ /* 0x000fe400078e33ff */
[-C--:B------:R-:W-:Y:S02]  /*2d30*/  ISETP.GT.AND P0, PT, R6, R3.reuse, PT ;  /* 0x000000030600720c */ /* 0x080fe40003f04270 */
[----:B------:R-:W-:-:S04]  /*2d40*/  IADD3 R0, PT, PT, R0, R3, RZ ;  /* 0x0000000300007210 */ /* 0x000fc80007ffe0ff */
[----:B------:R-:W-:-:S05]  /*2d50*/  SEL R6, R0, 0x1f, P0 ;  /* 0x0000001f00067807 */ /* 0x000fca0000000000 */
[----:B------:R-:W1:Y:S01]  /*2d60*/  SHFL.DOWN PT, R0, R5, 0x1, R6 ;  /* 0x0820000005007989 */ /* 0x000e6200000e0006 */
[C---:B0-----:R-:W-:Y:S02]  /*2d70*/  ISETP.GE.AND P0, PT, R4.reuse, R6, PT ;  /* 0x000000060400720c */ /* 0x041fe40003f06270 */
[C---:B------:R-:W-:Y:S02]  /*2d80*/  IADD3 R7, PT, PT, R4.reuse, 0x2, RZ ;  /* 0x0000000204077810 */ /* 0x040fe40007ffe0ff */
[----:B------:R-:W-:-:S09]  /*2d90*/  ISETP.NE.AND P1, PT, R4, RZ, PT ;  /* 0x000000ff0400720c */ /* 0x000fd20003f25270 */
[----:B-1----:R-:W-:Y:S01]  /*2da0*/  @!P0 FADD R5, R0, R5 ;  /* 0x0000000500058221 */ /* 0x002fe20000000000 */
[-C--:B------:R-:W-:Y:S02]  /*2db0*/  ISETP.GT.AND P0, PT, R7, R6.reuse, PT ;  /* 0x000000060700720c */ /* 0x080fe40003f04270 */
[----:B------:R-:W-:Y:S01]  /*2dc0*/  IADD3 R7, PT, PT, R4, 0x4, RZ ;  /* 0x0000000404077810 */ /* 0x000fe20007ffe0ff */
[----:B------:R-:W0:Y:S01]  /*2dd0*/  @!P1 S2R R8, SR_CgaCtaId ;  /* 0x0000000000089919 */ /* 0x000e220000008800 */
        /* <DEDUP_REMOVED lines=31> */
[----:B-1----:R-:W1:Y:S04]  /*2fd0*/  LDS.128 R4, [UR4+0x20] ;  /* 0x00002004ff047984 */ /* 0x002e680008000c00 */
        /* <DEDUP_REMOVED lines=29> */
.L_x_146:
        /* <DEDUP_REMOVED lines=28> */
[----:B------:R-:W-:Y:S02]  /*3370*/  HFMA2 R11, -RZ, RZ, 0, 0.0078125 ;  /* 0x00002000ff0b7431 */ /* 0x000fe400000001ff */
[----:B------:R-:W-:-:S04]  /*3380*/  FADD R15, R14, R15 ;  /* 0x0000000f0e0f7221 */ /* 0x000fc80000000000 */
        /* <DEDUP_REMOVED lines=10> */
.L_x_162:
[----:B------:R-:W-:-:S05]  /*3430*/  IMAD.WIDE R2, R11, 0x4, R4 ;  /* 0x000000040b027825 */ /* 0x000fca00078e0204 */
        /* <DEDUP_REMOVED lines=15> */
[----:B------:R0:W5:Y:S02]  /*3530*/  LDG.E.CONSTANT R18, desc[UR6][R2.64+0x7800] ;  /* 0x0078000602127981 */ /* 0x000164000c1e9900 */
[----:B0-----:R-:W-:-:S04]  /*3540*/  MOV R3, R7 ;  /* 0x0000000700037202 */ /* 0x001fc80000000f00 */
[----:B------:R-:W-:-:S04]  /*3550*/  IADD3 R2, PT, PT, -R11, R3, RZ ;  /* 0x000000030b027210 */ /* 0x000fc80007ffe1ff */
[----:B------:R-:W-:Y:S01]  /*3560*/  ISETP.GE.AND P0, PT, R2, 0x2000, PT ;  /* 0x000020000200780c */ /* 0x000fe20003f06270 */
        /* <DEDUP_REMOVED lines=13> */
[----:B------:R-:W-:-:S04]  /*3640*/  FADD R15, R15, R12 ;  /* 0x0000000c0f0f7221 */ /* 0x000fc80000000000 */
[----:B------:R-:W-:-:S04]  /*3650*/  FADD R15, R0, R15 ;  /* 0x0000000f000f7221 */ /* 0x000fc80000000000 */
[----:B------:R-:W-:Y:S01]  /*3660*/  FADD R0, R18, R15 ;  /* 0x0000000f12007221 */ /* 0x000fe20000000000 */
[----:B------:R-:W-:Y:S06]  /*3670*/  @!P0 BRA `(.L_x_161) ;  /* 0x0000000800308947 */ /* 0x000fec0003800000 */
[----:B------:R-:W-:-:S04]  /*3680*/  IADD3 R11, PT, PT, R11, 0x2000, RZ ;  /* 0x000020000b0b7810 */ /* 0x000fc80007ffe0ff */
[----:B------:R-:W-:-:S13]  /*3690*/  ISETP.GT.AND P0, PT, R11, R6, PT ;  /* 0x000000060b00720c */ /* 0x000fda0003f04270 */
[----:B------:R-:W-:Y:S05]  /*36a0*/  @!P0 BRA `(.L_x_162) ;  /* 0xfffffffc00608947 */ /* 0x000fea000383ffff */
.L_x_160:
        /* <DEDUP_REMOVED lines=20> */
.L_x_166:
        /* <DEDUP_REMOVED lines=8> */
.L_x_165:
[----:B------:R-:W-:Y:S05]  /*3870*/  BSYNC.RECONVERGENT B2 ;  /* 0x0000000000027941 */ /* 0x000fea0003800200 */
.L_x_164:
        /* <DEDUP_REMOVED lines=16> */
.L_x_169:
        /* <DEDUP_REMOVED lines=46> */
.L_x_168:
[----:B------:R-:W-:Y:S05]  /*3c60*/  BSYNC.RECONVERGENT B2 ;  /* 0x0000000000027941 */ /* 0x000fea0003800200 */
.L_x_167:
        /* <DEDUP_REMOVED lines=31> */
.L_x_171:
[----:B------:R-:W-:Y:S05]  /*3e60*/  BSYNC.RECONVERGENT B2 ;  /* 0x0000000000027941 */ /* 0x000fea0003800200 */
.L_x_170:
        /* <DEDUP_REMOVED lines=12> */
.L_x_163:
[----:B------:R-:W-:Y:S05]  /*3f30*/  BSYNC.RECONVERGENT B1 ;  /* 0x0000000000017941 */ /* 0x000fea0003800200 */
.L_x_161:
        /* <DEDUP_REMOVED lines=50> */
[----:B------:R-:W-:-:S07]  /*4260*/  FADD R0, R18, R19 ;  /* 0x0000001312007221 */ /* 0x000fce0000000000 */
.L_x_133:
[----:B------:R-:W-:Y:S05]  /*4270*/  BSYNC.RECONVERGENT B0 ;  /* 0x0000000000007941 */ /* 0x000fea0003800200 */
.L_x_117:
[----:B------:R-:W-:Y:S05]  /*4280*/  @P0 EXIT ;  /* 0x000000000000094d */ /* 0x000fea0003800000 */
[----:B0-23--:R-:W0:Y:S01]  /*4290*/  LDC.64 R2, c[0x0][0x388] ;  /* 0x0000e200ff027b82 */ /* 0x00de220000000a00 */
[----:B------:R-:W4:Y:S02]  /*42a0*/  LDCU UR4, c[0x0][0x398] ;  /* 0x00007300ff0477ac */ /* 0x000f240008000800 */
[----:B----4-:R-:W-:-:S05]  /*42b0*/  FADD R5, R0, UR4 ;  /* 0x0000000400057e21 */ /* 0x010fca0008000000 */
[----:B0-----:R-:W-:Y:S01]  /*42c0*/  STG.E desc[UR6][R2.64], R5 ;  /* 0x0000000502007986 */ /* 0x001fe2000c101906 */
[----:B------:R-:W-:Y:S05]  /*42d0*/  EXIT ;  /* 0x000000000000794d */ /* 0x000fea0003800000 */
.L_x_172:
        /* <DEDUP_REMOVED lines=10> */
.L_x_239:


//--------------------- .text._ZN3cub18CUB_300001_SM_10006detail6reduce18DeviceReduceKernelINS2_10policy_hubIfjN4cuda3std3__44plusIfEEE10Policy1000EN6thrust24THRUST_300001_SM_1000_NS6detail15normal_iteratorINSD_10device_ptrIfEEEEjS9_f6squareIfEEEvT0_PT3_T1_NS0_13GridEvenShareISO_EET2_T4_ --------------------------
	.section	.text._ZN3cub18CUB_300001_SM_10006detail6reduce18DeviceReduceKernelINS2_10policy_hubIfjN4cuda3std3__44plusIfEEE10Policy1000EN6thrust24THRUST_300001_SM_1000_NS6detail15normal_iteratorINSD_10device_ptrIfEEEEjS9_f6squareIfEEEvT0_PT3_T1_NS0_13GridEvenShareISO_EET2_T4_,"ax",@progbits
	.align	128
        .global         _ZN3cub18CUB_300001_SM_10006detail6reduce18DeviceReduceKernelINS2_10policy_hubIfjN4cuda3std3__44plusIfEEE10Policy1000EN6thrust24THRUST_300001_SM_1000_NS6detail15normal_iteratorINSD_10device_ptrIfEEEEjS9_f6squareIfEEEvT0_PT3_T1_NS0_13GridEvenShareISO_EET2_T4_
        .type           _ZN3cub18CUB_300001_SM_10006detail6reduce18DeviceReduceKernelINS2_10policy_hubIfjN4cuda3std3__44plusIfEEE10Policy1000EN6thrust24THRUST_300001_SM_1000_NS6detail15normal_iteratorINSD_10device_ptrIfEEEEjS9_f6squareIfEEEvT0_PT3_T1_NS0_13GridEvenShareISO_EET2_T4_,@function
        .size           _ZN3cub18CUB_300001_SM_10006detail6reduce18DeviceReduceKernelINS2_10policy_hubIfjN4cuda3std3__44plusIfEEE10Policy1000EN6thrust24THRUST_300001_SM_1000_NS6detail15normal_iteratorINSD_10device_ptrIfEEEEjS9_f6squareIfEEEvT0_PT3_T1_NS0_13GridEvenShareISO_EET2_T4_,(.L_x_240 - _ZN3cub18CUB_300001_SM_10006detail6reduce18DeviceReduceKernelINS2_10policy_hubIfjN4cuda3std3__44plusIfEEE10Policy1000EN6thrust24THRUST_300001_SM_1000_NS6detail15normal_iteratorINSD_10device_ptrIfEEEEjS9_f6squareIfEEEvT0_PT3_T1_NS0_13GridEvenShareISO_EET2_T4_)
        .other          _ZN3cub18CUB_300001_SM_10006detail6reduce18DeviceReduceKernelINS2_10policy_hubIfjN4cuda3std3__44plusIfEEE10Policy1000EN6thrust24THRUST_300001_SM_1000_NS6detail15normal_iteratorINSD_10device_ptrIfEEEEjS9_f6squareIfEEEvT0_PT3_T1_NS0_13GridEvenShareISO_EET2_T4_,@"STO_CUDA_ENTRY STV_DEFAULT"
_ZN3cub18CUB_300001_SM_10006detail6reduce18DeviceReduceKernelINS2_10policy_hubIfjN4cuda3std3__44plusIfEEE10Policy1000EN6thrust24THRUST_300001_SM_1000_NS6detail15normal_iteratorINSD_10device_ptrIfEEEEjS9_f6squareIfEEEvT0_PT3_T1_NS0_13GridEvenShareISO_EET2_T4_:
.text._ZN3cub18CUB_300001_SM_10006detail6reduce18DeviceReduceKernelINS2_10policy_hubIfjN4cuda3std3__44plusIfEEE10Policy1000EN6thrust24THRUST_300001_SM_1000_NS6detail15normal_iteratorINSD_10device_ptrIfEEEEjS9_f6squareIfEEEvT0_PT3_T1_NS0_13GridEvenShareISO_EET2_T4_:
[----:B------:R-:W-:Y:S01]  /*0000*/  LDC R1, c[0x0][0x37c] ;  /* 0x0000df00ff017b82 */ /* 0x000fe20000000800 */
[----:B------:R-:W0:Y:S07]  /*0010*/  S2R R3, SR_CTAID.X ;  /* 0x0000000000037919 */ /* 0x000e2e0000002500 */
[----:B------:R-:W1:Y:S01]  /*0020*/  LDC.64 R8, c[0x0][0x3a8] ;  /* 0x0000ea00ff087b82 */ /* 0x000e620000000a00 */
[----:B------:R-:W2:Y:S01]  /*0030*/  LDCU.64 UR6, c[0x0][0x358] ;  /* 0x00006b00ff0677ac */ /* 0x000ea20008000a00 */
[----:B------:R-:W-:Y:S01]  /*0040*/  BSSY.RECONVERGENT B0, `(.L_x_173) ;  /* 0x000028b000007945 */ /* 0x000fe20003800200 */
[----:B-1----:R-:W-:Y:S01]  /*0050*/  SHF.L.U32 R11, R9, 0xd, RZ ;  /* 0x0000000d090b7819 */ /* 0x002fe200000006ff */
[----:B0-----:R-:W-:-:S05]  /*0060*/  IMAD R0, R3, -0x2000, R8 ;  /* 0xffffe00003007824 */ /* 0x001fca00078e0208 */
[----:B------:R-:W-:-:S13]  /*0070*/  ISETP.GT.U32.AND P0, PT, R0, 0x1fff, PT ;  /* 0x00001fff0000780c */ /* 0x000fda0003f04070 */
[----:B--2---:R-:W-:Y:S05]  /*0080*/  @P0 BRA `(.L_x_174) ;  /* 0x0000001000d80947 */ /* 0x004fea0003800000 */
[----:B------:R-:W0:Y:S01]  /*0090*/  S2R R2, SR_TID.X ;  /* 0x0000000000027919 */ /* 0x000e220000002100 */
[----:B------:R-:W-:Y:S01]  /*00a0*/  BSSY.RECONVERGENT B1, `(.L_x_175) ;  /* 0x000000b000017945 */ /* 0x000fe20003800200 */
[----:B------:R-:W-:Y:S01]  /*00b0*/  HFMA2 R14, -RZ, RZ, 0, 0 ;  /* 0x00000000ff0e7431 */ /* 0x000fe200000001ff */
[----:B0-----:R-:W-:Y:S02]  /*00c0*/  ISETP.GE.U32.AND P0, PT, R2, R0, PT ;  /* 0x000000000200720c */ /* 0x001fe40003f06070 */
[----:B------:R-:W-:-:S11]  /*00d0*/  MOV R4, R2 ;  /* 0x0000000200047202 */ /* 0x000fd60000000f00 */
[----:B------:R-:W-:Y:S05]  /*00e0*/  @P0 BRA `(.L_x_176) ;  /* 0x0000000000180947 */ /* 0x000fea0003800000 */
[----:B------:R-:W0:Y:S01]  /*00f0*/  LDC.64 R6, c[0x0][0x380] ;  /* 0x0000e000ff067b82 */ /* 0x000e220000000a00 */
[----:B------:R-:W-:-:S05]  /*0100*/  LEA R5, R3, R2, 0xd ;  /* 0x0000000203057211 */ /* 0x000fca00078e68ff */
[----:B0-----:R-:W-:-:S06]  /*0110*/  IMAD.WIDE.U32 R6, R5, 0x4, R6 ;  /* 0x0000000405067825 */ /* 0x001fcc00078e0006 */
[----:B------:R-:W2:Y:S01]  /*0120*/  LDG.E R6, desc[UR6][R6.64] ;  /* 0x0000000606067981 */ /* 0x000ea2000c1e1900 */
[----:B------:R-:W-:Y:S01]  /*0130*/  IADD3 R4, PT, PT, R2, 0x200, RZ ;  /* 0x0000020002047810 */ /* 0x000fe20007ffe0ff */
[----:B--2---:R-:W-:-:S07]  /*0140*/  FMUL R14, R6, R6 ;  /* 0x00000006060e7220 */ /* 0x004fce0000400000 */
.L_x_176:
[----:B------:R-:W-:Y:S05]  /*0150*/  BSYNC.RECONVERGENT B1 ;  /* 0x0000000000017941 */ /* 0x000fea0003800200 */
.L_x_175:
[----:B------:R-:W-:Y:S01]  /*0160*/  ISETP.GE.U32.AND P0, PT, R4, R0, PT ;  /* 0x000000000400720c */ /* 0x000fe20003f06070 */
[----:B------:R-:W-:-:S12]  /*0170*/  BSSY.RECONVERGENT B1, `(.L_x_177) ;  /* 0x00000a5000017945 */ /* 0x000fd80003800200 */
[----:B------:R-:W-:Y:S05]  /*0180*/  @P0 BRA `(.L_x_178) ;  /* 0x00000008008c0947 */ /* 0x000fea0003800000 */
[----:B------:R-:W-:Y:S01]  /*0190*/  LOP3.LUT R5, RZ, R4, RZ, 0x33, !PT ;  /* 0x00000004ff057212 */ /* 0x000fe200078e33ff */
[----:B------:R-:W-:Y:S03]  /*01a0*/  BSSY.RECONVERGENT B2, `(.L_x_179) ;  /* 0x0000053000027945 */ /* 0x000fe60003800200 */
[----:B------:R-:W-:-:S05]  /*01b0*/  IADD3 R8, PT, PT, R5, R8, RZ ;  /* 0x0000000805087210 */ /* 0x000fca0007ffe0ff */
[----:B------:R-:W-:-:S05]  /*01c0*/  IMAD R8, R3, -0x2000, R8 ;  /* 0xffffe00003087824 */ /* 0x000fca00078e0208 */
[C---:B------:R-:W-:Y:S02]  /*01d0*/  ISETP.GE.U32.AND P0, PT, R8.reuse, 0x1e00, PT ;  /* 0x00001e000800780c */ /* 0x040fe40003f06070 */
[----:B------:R-:W-:-:S04]  /*01e0*/  LEA.HI R5, R8, 0x1, RZ, 0x17 ;  /* 0x0000000108057811 */ /* 0x000fc800078fb8ff */
[----:B------:R-:W-:-:S07]  /*01f0*/  LOP3.LUT R6, R5, 0xf, RZ, 0xc0, !PT ;  /* 0x0000000f05067812 */ /* 0x000fce00078ec0ff */
[----:B------:R-:W-:Y:S05]  /*0200*/  @!P0 BRA `(.L_x_180) ;  /* 0x0000000400308947 */ /* 0x000fea0003800000 */
[----:B------:R-:W-:Y:S01]  /*0210*/  LOP3.LUT R8, R5, 0xfffff0, RZ, 0xc0, !PT ;  /* 0x00fffff005087812 */ /* 0x000fe200078ec0ff */
[----:B------:R-:W-:Y:S01]  /*0220*/  BSSY.RECONVERGENT B3, `(.L_x_181) ;  /* 0x0000049000037945 */ /* 0x000fe20003800200 */
[----:B------:R-:W-:Y:S02]  /*0230*/  LOP3.LUT R7, R4, 0x1000, RZ, 0xfc, !PT ;  /* 0x0000100004077812 */ /* 0x000fe400078efcff */
[----:B------:R-:W-:Y:S02]  /*0240*/  LEA R4, R3, R4, 0xd ;  /* 0x0000000403047211 */ /* 0x000fe400078e68ff */
[----:B------:R-:W-:-:S07]  /*0250*/  IADD3 R8, PT, PT, -R8, RZ, RZ ;  /* 0x000000ff08087210 */ /* 0x000fce0007ffe1ff */
.L_x_182:
[----:B------:R-:W0:Y:S02]  /*0260*/  LDC.64 R12, c[0x0][0x380] ;  /* 0x0000e000ff0c7b82 */ /* 0x000e240000000a00 */
[----:B0-----:R-:W-:-:S05]  /*0270*/  IMAD.WIDE.U32 R22, R4, 0x4, R12 ;  /* 0x0000000404167825 */ /* 0x001fca00078e000c */
[----:B------:R0:W2:Y:S01]  /*0280*/  LDG.E R9, desc[UR6][R22.64] ;  /* 0x0000000616097981 */ /* 0x0000a2000c1e1900 */
[C---:B------:R-:W-:Y:S02]  /*0290*/  IADD3 R11, PT, PT, R4.reuse, 0x200, RZ ;  /* 0x00000200040b7810 */ /* 0x040fe40007ffe0ff */
[C---:B------:R-:W-:Y:S02]  /*02a0*/  IADD3 R21, PT, PT, R4.reuse, 0x400, RZ ;  /* 0x0000040004157810 */ /* 0x040fe40007ffe0ff */
[C---:B------:R-:W-:Y:S01]  /*02b0*/  IADD3 R17, PT, PT, R4.reuse, 0x600, RZ ;  /* 0x0000060004117810 */ /* 0x040fe20007ffe0ff */
[----:B------:R-:W-:Y:S01]  /*02c0*/  IMAD.WIDE.U32 R10, R11, 0x4, R12 ;  /* 0x000000040b0a7825 */ /* 0x000fe200078e000c */
[----:B------:R-:W-:-:S03]  /*02d0*/  IADD3 R19, PT, PT, R4, 0x800, RZ ;  /* 0x0000080004137810 */ /* 0x000fc60007ffe0ff */
[--C-:B------:R-:W-:Y:S02]  /*02e0*/  IMAD.WIDE.U32 R20, R21, 0x4, R12.reuse ;  /* 0x0000000415147825 */ /* 0x100fe400078e000c */
[----:B------:R1:W3:Y:S01]  /*02f0*/  LDG.E R10, desc[UR6][R10.64] ;  /* 0x000000060a0a7981 */ /* 0x0002e2000c1e1900 */
[C---:B------:R-:W-:Y:S01]  /*0300*/  IADD3 R15, PT, PT, R4.reuse, 0xa00, RZ ;  /* 0x00000a00040f7810 */ /* 0x040fe20007ffe0ff */
[--C-:B------:R-:W-:Y:S01]  /*0310*/  IMAD.WIDE.U32 R16, R17, 0x4, R12.reuse ;  /* 0x0000000411107825 */ /* 0x100fe200078e000c */
[----:B------:R-:W-:Y:S01]  /*0320*/  IADD3 R25, PT, PT, R4, 0xc00, RZ ;  /* 0x00000c0004197810 */ /* 0x000fe20007ffe0ff */
[----:B------:R4:W5:Y:S02]  /*0330*/  LDG.E R29, desc[UR6][R20.64] ;  /* 0x00000006141d7981 */ /* 0x000964000c1e1900 */
[--C-:B------:R-:W-:Y:S02]  /*0340*/  IMAD.WIDE.U32 R18, R19, 0x4, R12.reuse ;  /* 0x0000000413127825 */ /* 0x100fe400078e000c */
[----:B------:R4:W5:Y:S02]  /*0350*/  LDG.E R28, desc[UR6][R16.64] ;  /* 0x00000006101c7981 */ /* 0x000964000c1e1900 */
[----:B0-----:R-:W-:-:S02]  /*0360*/  IMAD.WIDE.U32 R22, R15, 0x4, R12 ;  /* 0x000000040f167825 */ /* 0x001fc400078e000c */
[----:B------:R-:W5:Y:S01]  /*0370*/  LDG.E R27, desc[UR6][R18.64] ;  /* 0x00000006121b7981 */ /* 0x000f62000c1e1900 */
[C---:B-1----:R-:W-:Y:S01]  /*0380*/  IADD3 R11, PT, PT, R4.reuse, 0xe00, RZ ;  /* 0x00000e00040b7810 */ /* 0x042fe20007ffe0ff */
[--C-:B----4-:R-:W-:Y:S02]  /*0390*/  IMAD.WIDE.U32 R20, R25, 0x4, R12.reuse ;  /* 0x0000000419147825 */ /* 0x110fe400078e000c */
[----:B------:R0:W4:Y:S01]  /*03a0*/  LDG.E R26, desc[UR6][R22.64] ;  /* 0x00000006161a7981 */ /* 0x000122000c1e1900 */
[C---:B------:R-:W-:Y:S01]  /*03b0*/  IADD3 R15, PT, PT, R4.reuse, 0x1000, RZ ;  /* 0x00001000040f7810 */ /* 0x040fe20007ffe0ff */
[----:B------:R-:W-:Y:S01]  /*03c0*/  IMAD.WIDE.U32 R16, R11, 0x4, R12 ;  /* 0x000000040b107825 */ /* 0x000fe200078e000c */
[C---:B------:R-:W-:Y:S01]  /*03d0*/  IADD3 R24, PT, PT, R4.reuse, 0x1200, RZ ;  /* 0x0000120004187810 */ /* 0x040fe20007ffe0ff */
[----:B------:R1:W4:Y:S01]  /*03e0*/  LDG.E R25, desc[UR6][R20.64] ;  /* 0x0000000614197981 */ /* 0x000322000c1e1900 */
[----:B------:R-:W-:-:S03]  /*03f0*/  IADD3 R11, PT, PT, R4, 0x1400, RZ ;  /* 0x00001400040b7810 */ /* 0x000fc60007ffe0ff */
[--C-:B0-----:R-:W-:Y:S02]  /*0400*/  IMAD.WIDE.U32 R22, R24, 0x4, R12.reuse ;  /* 0x0000000418167825 */ /* 0x101fe400078e000c */
[----:B------:R0:W4:Y:S02]  /*0410*/  LDG.E R24, desc[UR6][R16.64] ;  /* 0x0000000610187981 */ /* 0x000124000c1e1900 */
[--C-:B-1----:R-:W-:Y:S01]  /*0420*/  IMAD.WIDE.U32 R20, R15, 0x4, R12.reuse ;  /* 0x000000040f147825 */ /* 0x102fe200078e000c */
[C---:B------:R-:W-:Y:S01]  /*0430*/  IADD3 R15, PT, PT, R4.reuse, 0x1600, RZ ;  /* 0x00001600040f7810 */ /* 0x040fe20007ffe0ff */
[----:B------:R1:W4:Y:S04]  /*0440*/  LDG.E R18, desc[UR6][R22.64] ;  /* 0x0000000616127981 */ /* 0x000328000c1e1900 */
[----:B------:R1:W4:Y:S01]  /*0450*/  LDG.E R19, desc[UR6][R20.64] ;  /* 0x0000000614137981 */ /* 0x000322000c1e1900 */
[----:B0-----:R-:W-:Y:S01]  /*0460*/  IMAD.WIDE.U32 R16, R11, 0x4, R12 ;  /* 0x000000040b107825 */ /* 0x001fe200078e000c */
[----:B-1----:R-:W-:-:S04]  /*0470*/  IADD3 R23, PT, PT, R4, 0x1800, RZ ;  /* 0x0000180004177810 */ /* 0x002fc80007ffe0ff */
[----:B------:R0:W4:Y:S01]  /*0480*/  LDG.E R11, desc[UR6][R16.64] ;  /* 0x00000006100b7981 */ /* 0x000122000c1e1900 */
[C---:B------:R-:W-:Y:S01]  /*0490*/  IADD3 R21, PT, PT, R4.reuse, 0x1a00, RZ ;  /* 0x00001a0004157810 */ /* 0x040fe20007ffe0ff */
[----:B0-----:R-:W-:Y:S01]  /*04a0*/  IMAD.WIDE.U32 R16, R23, 0x4, R12 ;  /* 0x0000000417107825 */ /* 0x001fe200078e000c */
[----:B------:R-:W-:-:S03]  /*04b0*/  IADD3 R23, PT, PT, R4, 0x1c00, RZ ;  /* 0x00001c0004177810 */ /* 0x000fc60007ffe0ff */
[--C-:B------:R-:W-:Y:S02]  /*04c0*/  IMAD.WIDE.U32 R20, R21, 0x4, R12.reuse ;  /* 0x0000000415147825 */ /* 0x100fe400078e000c */
[----:B------:R-:W4:Y:S02]  /*04d0*/  LDG.E R16, desc[UR6][R16.64] ;  /* 0x0000000610107981 */ /* 0x000f24000c1e1900 */
[----:B------:R-:W-:Y:S02]  /*04e0*/  IMAD.WIDE.U32 R22, R23, 0x4, R12 ;  /* 0x0000000417167825 */ /* 0x000fe400078e000c */
[----:B------:R-:W4:Y:S04]  /*04f0*/  LDG.E R20, desc[UR6][R20.64] ;  /* 0x0000000614147981 */ /* 0x000f28000c1e1900 */
[----:B------:R-:W4:Y:S01]  /*0500*/  LDG.E R22, desc[UR6][R22.64] ;  /* 0x0000000616167981 */ /* 0x000f22000c1e1900 */
[----:B--2---:R-:W-:Y:S01]  /*0510*/  FFMA R9, R9, R9, R14 ;  /* 0x0000000909097223 */ /* 0x004fe2000000000e */
[----:B------:R-:W-:-:S06]  /*0520*/  IMAD.WIDE.U32 R14, R15, 0x4, R12 ;  /* 0x000000040f0e7825 */ /* 0x000fcc00078e000c */
[----:B------:R0:W2:Y:S02]  /*0530*/  LDG.E R14, desc[UR6][R14.64] ;  /* 0x000000060e0e7981 */ /* 0x0000a4000c1e1900 */
[----:B0-----:R-:W-:-:S05]  /*0540*/  IADD3 R15, PT, PT, R4, 0x1e00, RZ ;  /* 0x00001e00040f7810 */ /* 0x001fca0007ffe0ff */
[----:B------:R-:W-:-:S06]  /*0550*/  IMAD.WIDE.U32 R12, R15, 0x4, R12 ;  /* 0x000000040f0c7825 */ /* 0x000fcc00078e000c */
[----:B------:R-:W2:Y:S01]  /*0560*/  LDG.E R12, desc[UR6][R12.64] ;  /* 0x000000060c0c7981 */ /* 0x000ea2000c1e1900 */
[----:B---3--:R-:W-:-:S04]  /*0570*/  FFMA R10, R10, R10, R9 ;  /* 0x0000000a0a0a7223 */ /* 0x008fc80000000009 */
[----:B-----5:R-:W-:-:S04]  /*0580*/  FFMA R29, R29, R29, R10 ;  /* 0x0000001d1d1d7223 */ /* 0x020fc8000000000a */
[----:B------:R-:W-:-:S04]  /*0590*/  FFMA R28, R28, R28, R29 ;  /* 0x0000001c1c1c7223 */ /* 0x000fc8000000001d */
[----:B------:R-:W-:-:S04]  /*05a0*/  FFMA R27, R27, R27, R28 ;  /* 0x0000001b1b1b7223 */ /* 0x000fc8000000001c */
[----:B----4-:R-:W-:-:S04]  /*05b0*/  FFMA R26, R26, R26, R27 ;  /* 0x0000001a1a1a7223 */ /* 0x010fc8000000001b */
[----:B------:R-:W-:-:S04]  /*05c0*/  FFMA R25, R25, R25, R26 ;  /* 0x0000001919197223 */ /* 0x000fc8000000001a */
[----:B------:R-:W-:-:S04]  /*05d0*/  FFMA R24, R24, R24, R25 ;  /* 0x0000001818187223 */ /* 0x000fc80000000019 */
[----:B------:R-:W-:-:S04]  /*05e0*/  FFMA R19, R19, R19, R24 ;  /* 0x0000001313137223 */ /* 0x000fc80000000018 */
[----:B------:R-:W-:Y:S01]  /*05f0*/  FFMA R18, R18, R18, R19 ;  /* 0x0000001212127223 */ /* 0x000fe20000000013 */
[----:B------:R-:W-:-:S03]  /*0600*/  IADD3 R8, PT, PT, R8, 0x10, RZ ;  /* 0x0000001008087810 */ /* 0x000fc60007ffe0ff */
[----:B------:R-:W-:Y:S01]  /*0610*/  FFMA R11, R11, R11, R18 ;  /* 0x0000000b0b0b7223 */ /* 0x000fe20000000012 */
[----:B------:R-:W-:Y:S02]  /*0620*/  ISETP.NE.AND P0, PT, R8, RZ, PT ;  /* 0x000000ff0800720c */ /* 0x000fe40003f05270 */
[----:B------:R-:W-:Y:S02]  /*0630*/  IADD3 R7, PT, PT, R7, 0x2000, RZ ;  /* 0x0000200007077810 */ /* 0x000fe40007ffe0ff */
[----:B------:R-:W-:Y:S01]  /*0640*/  IADD3 R4, PT, PT, R4, 0x2000, RZ ;  /* 0x0000200004047810 */ /* 0x000fe20007ffe0ff */
[----:B--2---:R-:W-:-:S04]  /*0650*/  FFMA R11, R14, R14, R11 ;  /* 0x0000000e0e0b7223 */ /* 0x004fc8000000000b */
[----:B------:R-:W-:-:S04]  /*0660*/  FFMA R11, R16, R16, R11 ;  /* 0x00000010100b7223 */ /* 0x000fc8000000000b */
[----:B------:R-:W-:-:S04]  /*0670*/  FFMA R11, R20, R20, R11 ;  /* 0x00000014140b7223 */ /* 0x000fc8000000000b */
[----:B------:R-:W-:-:S04]  /*0680*/  FFMA R11, R22, R22, R11 ;  /* 0x00000016160b7223 */ /* 0x000fc8000000000b */
[----:B------:R-:W-:Y:S01]  /*0690*/  FFMA R14, R12, R12, R11 ;  /* 0x0000000c0c0e7223 */ /* 0x000fe2000000000b */
[----:B------:R-:W-:Y:S06]  /*06a0*/  @P0 BRA `(.L_x_182) ;  /* 0xfffffff800ec0947 */ /* 0x000fec000383ffff */
[----:B------:R-:W-:Y:S05]  /*06b0*/  BSYNC.RECONVERGENT B3 ;  /* 0x0000000000037941 */ /* 0x000fea0003800200 */
.L_x_181:
[----:B------:R-:W-:-:S07]  /*06c0*/  IADD3 R4, PT, PT, R7, -0x1000, RZ ;  /* 0xfffff00007047810 */ /* 0x000fce0007ffe0ff */
.L_x_180:
[----:B------:R-:W-:Y:S05]  /*06d0*/  BSYNC.RECONVERGENT B2 ;  /* 0x0000000000027941 */ /* 0x000fea0003800200 */
.L_x_179:
[----:B------:R-:W-:-:S13]  /*06e0*/  ISETP.NE.AND P0, PT, R6, RZ, PT ;  /* 0x000000ff0600720c */ /* 0x000fda0003f05270 */
[----:B------:R-:W-:Y:S05]  /*06f0*/  @!P0 BRA `(.L_x_178) ;  /* 0x0000000400308947 */ /* 0x000fea0003800000 */
[----:B------:R-:W-:Y:S01]  /*0700*/  ISETP.GE.U32.AND P0, PT, R6, 0x8, PT ;  /* 0x000000080600780c */ /* 0x000fe20003f06070 */
[----:B------:R-:W-:Y:S01]  /*0710*/  BSSY.RECONVERGENT B2, `(.L_x_183) ;  /* 0x0000026000027945 */ /* 0x000fe20003800200 */
[----:B------:R-:W-:-:S04]  /*0720*/  LOP3.LUT R22, R5, 0x7, RZ, 0xc0, !PT ;  /* 0x0000000705167812 */ /* 0x000fc800078ec0ff */
[----:B------:R-:W-:-:S07]  /*0730*/  ISETP.NE.AND P1, PT, R22, RZ, PT ;  /* 0x000000ff1600720c */ /* 0x000fce0003f25270 */
[----:B------:R-:W-:Y:S06]  /*0740*/  @!P0 BRA `(.L_x_184) ;  /* 0x0000000000888947 */ /* 0x000fec0003800000 */
[----:B------:R-:W0:Y:S01]  /*0750*/  LDC.64 R6, c[0x0][0x380] ;  /* 0x0000e000ff067b82 */ /* 0x000e220000000a00 */
[----:B------:R-:W-:-:S04]  /*0760*/  LEA R19, R3, R4, 0xd ;  /* 0x0000000403137211 */ /* 0x000fc800078e68ff */
[C---:B------:R-:W-:Y:S02]  /*0770*/  IADD3 R17, PT, PT, R19.reuse, 0x200, RZ ;  /* 0x0000020013117810 */ /* 0x040fe40007ffe0ff */
[C---:B------:R-:W-:Y:S02]  /*0780*/  IADD3 R21, PT, PT, R19.reuse, 0x400, RZ ;  /* 0x0000040013157810 */ /* 0x040fe40007ffe0ff */
[C---:B------:R-:W-:Y:S02]  /*0790*/  IADD3 R13, PT, PT, R19.reuse, 0x600, RZ ;  /* 0x00000600130d7810 */ /* 0x040fe40007ffe0ff */
[C---:B------:R-:W-:Y:S01]  /*07a0*/  IADD3 R9, PT, PT, R19.reuse, 0x800, RZ ;  /* 0x0000080013097810 */ /* 0x040fe20007ffe0ff */
[----:B0-----:R-:W-:-:S04]  /*07b0*/  IMAD.WIDE.U32 R10, R19, 0x4, R6 ;  /* 0x00000004130a7825 */ /* 0x001fc800078e0006 */
[--C-:B------:R-:W-:Y:S01]  /*07c0*/  IMAD.WIDE.U32 R16, R17, 0x4, R6.reuse ;  /* 0x0000000411107825 */ /* 0x100fe200078e0006 */
[----:B------:R0:W2:Y:S03]  /*07d0*/  LDG.E R15, desc[UR6][R10.64] ;  /* 0x000000060a0f7981 */ /* 0x0000a6000c1e1900 */
[--C-:B------:R-:W-:Y:S01]  /*07e0*/  IMAD.WIDE.U32 R20, R21, 0x4, R6.reuse ;  /* 0x0000000415147825 */ /* 0x100fe200078e0006 */
[----:B------:R1:W3:Y:S03]  /*07f0*/  LDG.E R18, desc[UR6][R16.64] ;  /* 0x0000000610127981 */ /* 0x0002e6000c1e1900 */
[--C-:B------:R-:W-:Y:S01]  /*0800*/  IMAD.WIDE.U32 R12, R13, 0x4, R6.reuse ;  /* 0x000000040d0c7825 */ /* 0x100fe200078e0006 */
[----:B------:R-:W-:Y:S01]  /*0810*/  IADD3 R23, PT, PT, R19, 0xa00, RZ ;  /* 0x00000a0013177810 */ /* 0x000fe20007ffe0ff */
[----:B------:R-:W4:Y:S02]  /*0820*/  LDG.E R20, desc[UR6][R20.64] ;  /* 0x0000000614147981 */ /* 0x000f24000c1e1900 */
[--C-:B------:R-:W-:Y:S01]  /*0830*/  IMAD.WIDE.U32 R8, R9, 0x4, R6.reuse ;  /* 0x0000000409087825 */ /* 0x100fe200078e0006 */
[----:B------:R-:W-:Y:S01]  /*0840*/  IADD3 R25, PT, PT, R19, 0xc00, RZ ;  /* 0x00000c0013197810 */ /* 0x000fe20007ffe0ff */
[----:B------:R-:W5:Y:S02]  /*0850*/  LDG.E R12, desc[UR6][R12.64] ;  /* 0x000000060c0c7981 */ /* 0x000f64000c1e1900 */
[--C-:B0-----:R-:W-:Y:S01]  /*0860*/  IMAD.WIDE.U32 R10, R23, 0x4, R6.reuse ;  /* 0x00000004170a7825 */ /* 0x101fe200078e0006 */
[----:B------:R-:W-:Y:S01]  /*0870*/  IADD3 R19, PT, PT, R19, 0xe00, RZ ;  /* 0x00000e0013137810 */ /* 0x000fe20007ffe0ff */
[----:B------:R-:W5:Y:S02]  /*0880*/  LDG.E R8, desc[UR6][R8.64] ;  /* 0x0000000608087981 */ /* 0x000f64000c1e1900 */
[----:B-1----:R-:W-:-:S02]  /*0890*/  IMAD.WIDE.U32 R16, R25, 0x4, R6 ;  /* 0x0000000419107825 */ /* 0x002fc400078e0006 */
[----:B------:R-:W5:Y:S02]  /*08a0*/  LDG.E R10, desc[UR6][R10.64] ;  /* 0x000000060a0a7981 */ /* 0x000f64000c1e1900 */
[----:B------:R-:W-:Y:S02]  /*08b0*/  IMAD.WIDE.U32 R6, R19, 0x4, R6 ;  /* 0x0000000413067825 */ /* 0x000fe400078e0006 */
        /* <DEDUP_REMOVED lines=11> */
.L_x_184:
[----:B------:R-:W-:Y:S05]  /*0970*/  BSYNC.RECONVERGENT B2 ;  /* 0x0000000000027941 */ /* 0x000fea0003800200 */
.L_x_183:
        /* <DEDUP_REMOVED lines=10> */
[C---:B------:R-:W-:Y:S01]  /*0a20*/  IADD3 R17, PT, PT, R13.reuse, 0x600, RZ ;  /* 0x000006000d117810 */ /* 0x040fe20007ffe0ff */
[----:B0-----:R-:W-:-:S04]  /*0a30*/  IMAD.WIDE.U32 R8, R13, 0x4, R6 ;  /* 0x000000040d087825 */ /* 0x001fc800078e0006 */
[--C-:B------:R-:W-:Y:S02]  /*0a40*/  IMAD.WIDE.U32 R10, R11, 0x4, R6.reuse ;  /* 0x000000040b0a7825 */ /* 0x100fe400078e0006 */
[----:B------:R-:W2:Y:S02]  /*0a50*/  LDG.E R9, desc[UR6][R8.64] ;  /* 0x0000000608097981 */ /* 0x000ea4000c1e1900 */
[--C-:B------:R-:W-:Y:S02]  /*0a60*/  IMAD.WIDE.U32 R12, R15, 0x4, R6.reuse ;  /* 0x000000040f0c7825 */ /* 0x100fe400078e0006 */
[----:B------:R-:W3:Y:S02]  /*0a70*/  LDG.E R11, desc[UR6][R10.64] ;  /* 0x000000060a0b7981 */ /* 0x000ee4000c1e1900 */
[----:B------:R-:W-:Y:S02]  /*0a80*/  IMAD.WIDE.U32 R6, R17, 0x4, R6 ;  /* 0x0000000411067825 */ /* 0x000fe400078e0006 */
[----:B------:R-:W4:Y:S04]  /*0a90*/  LDG.E R13, desc[UR6][R12.64] ;  /* 0x000000060c0d7981 */ /* 0x000f28000c1e1900 */
[----:B------:R-:W5:Y:S01]  /*0aa0*/  LDG.E R7, desc[UR6][R6.64] ;  /* 0x0000000606077981 */ /* 0x000f62000c1e1900 */
[----:B------:R-:W-:Y:S01]  /*0ab0*/  IADD3 R4, PT, PT, R4, 0x800, RZ ;  /* 0x0000080004047810 */ /* 0x000fe20007ffe0ff */
[----:B--2---:R-:W-:-:S04]  /*0ac0*/  FFMA R14, R9, R9, R14 ;  /* 0x00000009090e7223 */ /* 0x004fc8000000000e */
[----:B---3--:R-:W-:-:S04]  /*0ad0*/  FFMA R14, R11, R11, R14 ;  /* 0x0000000b0b0e7223 */ /* 0x008fc8000000000e */
[----:B----4-:R-:W-:-:S04]  /*0ae0*/  FFMA R14, R13, R13, R14 ;  /* 0x0000000d0d0e7223 */ /* 0x010fc8000000000e */
[----:B-----5:R-:W-:-:S07]  /*0af0*/  FFMA R14, R7, R7, R14 ;  /* 0x00000007070e7223 */ /* 0x020fce000000000e */
.L_x_186:
[----:B------:R-:W-:Y:S05]  /*0b00*/  BSYNC.RECONVERGENT B2 ;  /* 0x0000000000027941 */ /* 0x000fea0003800200 */
.L_x_185:
[----:B------:R-:W-:Y:S05]  /*0b10*/  @!P1 BRA `(.L_x_178) ;  /* 0x0000000000289947 */ /* 0x000fea0003800000 */
[----:B------:R-:W0:Y:S01]  /*0b20*/  LDC.64 R6, c[0x0][0x380] ;  /* 0x0000e000ff067b82 */ /* 0x000e220000000a00 */
[----:B------:R-:W-:Y:S02]  /*0b30*/  LEA R9, R3, R4, 0xd ;  /* 0x0000000403097211 */ /* 0x000fe400078e68ff */
[----:B------:R-:W-:-:S07]  /*0b40*/  IADD3 R8, PT, PT, -R5, RZ, RZ ;  /* 0x000000ff05087210 */ /* 0x000fce0007ffe1ff */
.L_x_187:
[----:B0-----:R-:W-:-:S06]  /*0b50*/  IMAD.WIDE.U32 R4, R9, 0x4, R6 ;  /* 0x0000000409047825 */ /* 0x001fcc00078e0006 */
[----:B------:R-:W2:Y:S01]  /*0b60*/  LDG.E R5, desc[UR6][R4.64] ;  /* 0x0000000604057981 */ /* 0x000ea2000c1e1900 */
[----:B------:R-:W-:Y:S02]  /*0b70*/  IADD3 R8, PT, PT, R8, 0x1, RZ ;  /* 0x0000000108087810 */ /* 0x000fe40007ffe0ff */
[----:B------:R-:W-:Y:S02]  /*0b80*/  IADD3 R9, PT, PT, R9, 0x200, RZ ;  /* 0x0000020009097810 */ /* 0x000fe40007ffe0ff */
[----:B------:R-:W-:Y:S01]  /*0b90*/  ISETP.NE.AND P0, PT, R8, RZ, PT ;  /* 0x000000ff0800720c */ /* 0x000fe20003f05270 */
[----:B--2---:R-:W-:-:S12]  /*0ba0*/  FFMA R14, R5, R5, R14 ;  /* 0x00000005050e7223 */ /* 0x004fd8000000000e */
[----:B------:R-:W-:Y:S05]  /*0bb0*/  @P0 BRA `(.L_x_187) ;  /* 0xfffffffc00e40947 */ /* 0x000fea000383ffff */
.L_x_178:
[----:B------:R-:W-:Y:S05]  /*0bc0*/  BSYNC.RECONVERGENT B1 ;  /* 0x0000000000017941 */ /* 0x000fea0003800200 */
.L_x_177:
[----:B------:R-:W-:-:S13]  /*0bd0*/  ISETP.GE.U32.AND P0, PT, R0, 0x200, PT ;  /* 0x000002000000780c */ /* 0x000fda0003f06070 */
        /* <DEDUP_REMOVED lines=33> */
[----:B------:R-:W0:Y:S04]  /*0df0*/  LDS.128 R12, [UR4+0x10] ;  /* 0x00001004ff0c7984 */ /* 0x000e280008000c00 */
[----:B------:R-:W2:Y:S04]  /*0e00*/  LDS.128 R8, [UR4+0x20] ;  /* 0x00002004ff087984 */ /* 0x000ea80008000c00 */
[----:B-1----:R-:W1:Y:S04]  /*0e10*/  LDS.128 R4, [UR4+0x30] ;  /* 0x00003004ff047984 */ /* 0x002e680008000c00 */
[----:B------:R-:W3:Y:S01]  /*0e20*/  LDS.128 R16, [UR4+0x40] ;  /* 0x00004004ff107984 */ /* 0x000ee20008000c00 */
[----:B0-----:R-:W-:-:S04]  /*0e30*/  FADD R13, R20, R13 ;  /* 0x0000000d140d7221 */ /* 0x001fc80000000000 */
[----:B------:R-:W-:-:S04]  /*0e40*/  FADD R14, R13, R14 ;  /* 0x0000000e0d0e7221 */ /* 0x000fc80000000000 */
[----:B------:R-:W-:-:S04]  /*0e50*/  FADD R15, R14, R15 ;  /* 0x0000000f0e0f7221 */ /* 0x000fc80000000000 */
[----:B--2---:R-:W-:-:S04]  /*0e60*/  FADD R8, R15, R8 ;  /* 0x000000080f087221 */ /* 0x004fc80000000000 */
[----:B------:R-:W-:-:S04]  /*0e70*/  FADD R9, R8, R9 ;  /* 0x0000000908097221 */ /* 0x000fc80000000000 */
[----:B------:R-:W-:-:S04]  /*0e80*/  FADD R10, R9, R10 ;  /* 0x0000000a090a7221 */ /* 0x000fc80000000000 */
[----:B------:R-:W-:-:S04]  /*0e90*/  FADD R11, R10, R11 ;  /* 0x0000000b0a0b7221 */ /* 0x000fc80000000000 */
[----:B-1----:R-:W-:-:S04]  /*0ea0*/  FADD R4, R11, R4 ;  /* 0x000000040b047221 */ /* 0x002fc80000000000 */
        /* <DEDUP_REMOVED lines=8> */
.L_x_188:
[----:B------:R-:W0:Y:S01]  /*0f30*/  S2R R8, SR_LANEID ;  /* 0x0000000000087919 */ /* 0x000e220000000000 */
[----:B------:R-:W-:-:S04]  /*0f40*/  LOP3.LUT R4, R2, 0x3e0, RZ, 0xc0, !PT ;  /* 0x000003e002047812 */ /* 0x000fc800078ec0ff */
[----:B------:R-:W-:Y:S02]  /*0f50*/  IADD3 R5, PT, PT, R4, 0x20, RZ ;  /* 0x0000002004057810 */ /* 0x000fe40007ffe0ff */
[----:B------:R-:W-:Y:S02]  /*0f60*/  LOP3.LUT R7, RZ, R4, RZ, 0x33, !PT ;  /* 0x00000004ff077212 */ /* 0x000fe400078e33ff */
[----:B------:R-:W-:Y:S02]  /*0f70*/  ISETP.GT.U32.AND P0, PT, R5, R0, PT ;  /* 0x000000000500720c */ /* 0x000fe40003f04070 */
[----:B------:R-:W-:-:S04]  /*0f80*/  IADD3 R7, PT, PT, R0, R7, RZ ;  /* 0x0000000700077210 */ /* 0x000fc80007ffe0ff */
[----:B------:R-:W-:-:S05]  /*0f90*/  SEL R7, R7, 0x1f, P0 ;  /* 0x0000001f07077807 */ /* 0x000fca0000000000 */
[----:B------:R-:W1:Y:S01]  /*0fa0*/  SHFL.DOWN PT, R4, R14, 0x1, R7 ;  /* 0x082000000e047989 */ /* 0x000e6200000e0007 */
[C---:B0-----:R-:W-:Y:S02]  /*0fb0*/  ISETP.GE.AND P0, PT, R8.reuse, R7, PT ;  /* 0x000000070800720c */ /* 0x041fe40003f06270 */
[C---:B------:R-:W-:Y:S02]  /*0fc0*/  IADD3 R6, PT, PT, R8.reuse, 0x2, RZ ;  /* 0x0000000208067810 */ /* 0x040fe40007ffe0ff */
[----:B------:R-:W-:-:S09]  /*0fd0*/  ISETP.NE.AND P1, PT, R8, RZ, PT ;  /* 0x000000ff0800720c */ /* 0x000fd20003f25270 */
[----:B-1----:R-:W-:Y:S01]  /*0fe0*/  @!P0 FADD R14, R4, R14 ;  /* 0x0000000e040e8221 */ /* 0x002fe20000000000 */
[----:B------:R-:W-:Y:S02]  /*0ff0*/  ISETP.GT.AND P0, PT, R6, R7, PT ;  /* 0x000000070600720c */ /* 0x000fe40003f04270 */
[----:B------:R-:W-:Y:S01]  /*1000*/  IADD3 R6, PT, PT, R8, 0x4, RZ ;  /* 0x0000000408067810 */ /* 0x000fe20007ffe0ff */
[----:B------:R-:W0:Y:S01]  /*1010*/  @!P1 S2R R9, SR_CgaCtaId ;  /* 0x0000000000099919 */ /* 0x000e220000008800 */
        /* <DEDUP_REMOVED lines=23> */
[----:B------:R-:W1:Y:S01]  /*1190*/  S2UR UR5, SR_CgaCtaId ;  /* 0x00000000000579c3 */ /* 0x000e620000008800 */
[----:B------:R-:W-:Y:S01]  /*11a0*/  UMOV UR4, 0x400 ;  /* 0x0000040000047882 */ /* 0x000fe20000000000 */
[C---:B------:R-:W-:Y:S02]  /*11b0*/  ISETP.GT.U32.AND P2, PT, R0.reuse, 0x20, PT ;  /* 0x000000200000780c */ /* 0x040fe40003f44070 */
[C---:B------:R-:W-:Y:S02]  /*11c0*/  ISETP.GT.U32.AND P3, PT, R0.reuse, 0x40, PT ;  /* 0x000000400000780c */ /* 0x040fe40003f64070 */
[C---:B------:R-:W-:Y:S02]  /*11d0*/  ISETP.GT.U32.AND P1, PT, R0.reuse, 0x60, PT ;  /* 0x000000600000780c */ /* 0x040fe40003f24070 */
[----:B------:R-:W-:Y:S01]  /*11e0*/  ISETP.GT.U32.AND P4, PT, R0, 0xc0, PT ;  /* 0x000000c00000780c */ /* 0x000fe20003f84070 */
[----:B-1----:R-:W-:-:S09]  /*11f0*/  ULEA UR4, UR5, UR4, 0x18 ;  /* 0x0000000405047291 */ /* 0x002fd2000f8ec0ff */
[----:B0-----:R-:W0:Y:S04]  /*1200*/  LDS.128 R4, [UR4+0x10] ;  /* 0x00001004ff047984 */ /* 0x001e280008000c00 */
[----:B------:R-:W1:Y:S04]  /*1210*/  LDS.128 R8, [UR4+0x20] ;  /* 0x00002004ff087984 */ /* 0x000e680008000c00 */
[----:B------:R-:W2:Y:S04]  /*1220*/  LDS.128 R12, [UR4+0x30] ;  /* 0x00003004ff0c7984 */ /* 0x000ea80008000c00 */
[----:B------:R-:W3:Y:S01]  /*1230*/  LDS.128 R16, [UR4+0x40] ;  /* 0x00004004ff107984 */ /* 0x000ee20008000c00 */
[----:B0-----:R-:W-:Y:S01]  /*1240*/  @P2 FADD R20, R20, R5 ;  /* 0x0000000514142221 */ /* 0x001fe20000000000 */
[----:B------:R-:W-:-:S03]  /*1250*/  ISETP.GT.U32.AND P2, PT, R0, 0x80, PT ;  /* 0x000000800000780c */ /* 0x000fc60003f44070 */
[----:B------:R-:W-:Y:S01]  /*1260*/  @P3 FADD R20, R20, R6 ;  /* 0x0000000614143221 */ /* 0x000fe20000000000 */
[----:B------:R-:W-:-:S03]  /*1270*/  ISETP.GT.U32.AND P3, PT, R0, 0xa0, PT ;  /* 0x000000a00000780c */ /* 0x000fc60003f64070 */
[----:B------:R-:W-:Y:S01]  /*1280*/  @P1 FADD R20, R20, R7 ;  /* 0x0000000714141221 */ /* 0x000fe20000000000 */
[----:B------:R-:W-:-:S05]  /*1290*/  ISETP.GT.U32.AND P1, PT, R0, 0xe0, PT ;  /* 0x000000e00000780c */ /* 0x000fca0003f24070 */
[----:B-1----:R-:W-:Y:S01]  /*12a0*/  @P2 FADD R20, R20, R8 ;  /* 0x0000000814142221 */ /* 0x002fe20000000000 */
[----:B------:R-:W-:-:S03]  /*12b0*/  ISETP.GT.U32.AND P2, PT, R0, 0x100, PT ;  /* 0x000001000000780c */ /* 0x000fc60003f44070 */
[----:B------:R-:W-:Y:S01]  /*12c0*/  @P3 FADD R20, R20, R9 ;  /* 0x0000000914143221 */ /* 0x000fe20000000000 */
[----:B------:R-:W-:-:S03]  /*12d0*/  ISETP.GT.U32.AND P3, PT, R0, 0x120, PT ;  /* 0x000001200000780c */ /* 0x000fc60003f64070 */
[----:B------:R-:W-:Y:S01]  /*12e0*/  @P4 FADD R20, R20, R10 ;  /* 0x0000000a14144221 */ /* 0x000fe20000000000 */
[----:B------:R-:W-:-:S03]  /*12f0*/  ISETP.GT.U32.AND P4, PT, R0, 0x140, PT ;  /* 0x000001400000780c */ /* 0x000fc60003f84070 */
[----:B------:R-:W-:Y:S01]  /*1300*/  @P1 FADD R20, R20, R11 ;  /* 0x0000000b14141221 */ /* 0x000fe20000000000 */
[----:B------:R-:W-:-:S03]  /*1310*/  ISETP.GT.U32.AND P1, PT, R0, 0x160, PT ;  /* 0x000001600000780c */ /* 0x000fc60003f24070 */
[----:B--2---:R-:W-:Y:S01]  /*1320*/  @P2 FADD R20, R20, R12 ;  /* 0x0000000c14142221 */ /* 0x004fe20000000000 */
[----:B------:R-:W-:-:S03]  /*1330*/  ISETP.GT.U32.AND P2, PT, R0, 0x180, PT ;  /* 0x000001800000780c */ /* 0x000fc60003f44070 */
[----:B------:R-:W-:Y:S01]  /*1340*/  @P3 FADD R20, R20, R13 ;  /* 0x0000000d14143221 */ /* 0x000fe20000000000 */
[----:B------:R-:W-:-:S03]  /*1350*/  ISETP.GT.U32.AND P3, PT, R0, 0x1a0, PT ;  /* 0x000001a00000780c */ /* 0x000fc60003f64070 */
[----:B------:R-:W-:Y:S01]  /*1360*/  @P4 FADD R20, R20, R14 ;  /* 0x0000000e14144221 */ /* 0x000fe20000000000 */
[----:B------:R-:W-:-:S03]  /*1370*/  ISETP.GT.U32.AND P4, PT, R0, 0x1c0, PT ;  /* 0x000001c00000780c */ /* 0x000fc60003f84070 */
[----:B------:R-:W-:Y:S01]  /*1380*/  @P1 FADD R20, R20, R15 ;  /* 0x0000000f14141221 */ /* 0x000fe20000000000 */
[----:B------:R-:W-:-:S03]  /*1390*/  ISETP.GT.U32.AND P1, PT, R0, 0x1e0, PT ;  /* 0x000001e00000780c */ /* 0x000fc60003f24070 */
[----:B---3--:R-:W-:-:S04]  /*13a0*/  @P2 FADD R20, R20, R16 ;  /* 0x0000001014142221 */ /* 0x008fc80000000000 */
[----:B------:R-:W-:-:S04]  /*13b0*/  @P3 FADD R20, R20, R17 ;  /* 0x0000001114143221 */ /* 0x000fc80000000000 */
[----:B------:R-:W-:-:S04]  /*13c0*/  @P4 FADD R20, R20, R18 ;  /* 0x0000001214144221 */ /* 0x000fc80000000000 */
[----:B------:R-:W-:Y:S01]  /*13d0*/  @P1 FADD R20, R20, R19 ;  /* 0x0000001314141221 */ /* 0x000fe20000000000 */
[----:B------:R-:W-:Y:S06]  /*13e0*/  BRA `(.L_x_189) ;  /* 0x0000001400407947 */ /* 0x000fec0003800000 */
.L_x_174:
[----:B------:R-:W0:Y:S01]  /*13f0*/  S2R R2, SR_TID.X ;  /* 0x0000000000027919 */ /* 0x000e220000002100 */
[----:B------:R-:W1:Y:S02]  /*1400*/  LDCU.64 UR4, c[0x0][0x380] ;  /* 0x00007000ff0477ac */ /* 0x000e640008000a00 */
[----:B-1----:R-:W-:Y:S02]  /*1410*/  MOV R4, UR4 ;  /* 0x0000000400047c02 */ /* 0x002fe40008000f00 */
[----:B------:R-:W-:Y:S02]  /*1420*/  MOV R5, UR5 ;  /* 0x0000000500057c02 */ /* 0x000fe40008000f00 */
[----:B0-----:R-:W-:-:S05]  /*1430*/  LEA R7, R3, R2, 0xd ;  /* 0x0000000203077211 */ /* 0x001fca00078e68ff */
[----:B------:R-:W-:-:S05]  /*1440*/  IMAD.WIDE.U32 R6, R7, 0x4, R4 ;  /* 0x0000000407067825 */ /* 0x000fca00078e0004 */
        /* <DEDUP_REMOVED lines=16> */
[----:B------:R-:W-:Y:S01]  /*1550*/  ISETP.GE.U32.AND P0, PT, R0, R11, PT ;  /* 0x0000000b0000720c */ /* 0x000fe20003f06070 */
[----:B--2---:R-:W-:Y:S01]  /*1560*/  FMUL R22, R22, R22 ;  /* 0x0000001616167220 */ /* 0x004fe20000400000 */
[----:B---3--:R-:W-:Y:S01]  /*1570*/  FMUL R23, R23, R23 ;  /* 0x0000001717177220 */ /* 0x008fe20000400000 */
[----:B----4-:R-:W-:Y:S01]  /*1580*/  FMUL R25, R24, R24 ;  /* 0x0000001818197220 */ /* 0x010fe20000400000 */
[----:B-----5:R-:W-:Y:S01]  /*1590*/  FMUL R26, R26, R26 ;  /* 0x0000001a1a1a7220 */ /* 0x020fe20000400000 */
[----:B------:R-:W-:Y:S01]  /*15a0*/  FMUL R9, R9, R9 ;  /* 0x0000000909097220 */ /* 0x000fe20000400000 */
[----:B------:R-:W-:Y:S01]  /*15b0*/  FMUL R12, R12, R12 ;  /* 0x0000000c0c0c7220 */ /* 0x000fe20000400000 */
[----:B------:R-:W-:Y:S01]  /*15c0*/  FMUL R13, R13, R13 ;  /* 0x0000000d0d0d7220 */ /* 0x000fe20000400000 */
        /* <DEDUP_REMOVED lines=17> */
[----:B------:R-:W-:Y:S01]  /*16e0*/  LEA R9, R3, R11, 0xd ;  /* 0x0000000b03097211 */ /* 0x000fe200078e68ff */
[----:B------:R-:W-:Y:S01]  /*16f0*/  UMOV UR4, URZ ;  /* 0x000000ff00047c82 */ /* 0x000fe20008000000 */
[----:B------:R-:W-:Y:S02]  /*1700*/  IADD3 R0, PT, PT, R8, -0x2000, RZ ;  /* 0xffffe00008007810 */ /* 0x000fe40007ffe0ff */
[----:B------:R-:W-:Y:S02]  /*1710*/  LOP3.LUT R6, RZ, R2, RZ, 0x33, !PT ;  /* 0x00000002ff067212 */ /* 0x000fe400078e33ff */
[----:B------:R-:W-:Y:S02]  /*1720*/  ISETP.GT.U32.AND P0, PT, R9, R0, PT ;  /* 0x000000000900720c */ /* 0x000fe40003f04070 */
[----:B------:R-:W-:Y:S02]  /*1730*/  IADD3 R6, PT, PT, -R11, R8, R6 ;  /* 0x000000080b067210 */ /* 0x000fe40007ffe106 */
[----:B------:R-:W-:-:S02]  /*1740*/  IADD3 R7, PT, PT, R9, 0x1000, R2 ;  /* 0x0000100009077810 */ /* 0x000fc40007ffe002 */
[----:B------:R-:W-:Y:S01]  /*1750*/  MOV R2, R9 ;  /* 0x0000000900027202 */ /* 0x000fe20000000f00 */
[----:B------:R-:W-:-:S06]  /*1760*/  IMAD R6, R3, -0x2000, R6 ;  /* 0xffffe00003067824 */ /* 0x000fcc00078e0206 */
[----:B------:R-:W-:Y:S05]  /*1770*/  @P0 BRA `(.L_x_191) ;  /* 0x0000000000d80947 */ /* 0x000fea0003800000 */
[----:B------:R-:W0:Y:S08]  /*1780*/  LDC R8, c[0x0][0x3a8] ;  /* 0x0000ea00ff087b82 */ /* 0x000e300000000800 */
[----:B------:R-:W1:Y:S02]  /*1790*/  LDC.64 R4, c[0x0][0x380] ;  /* 0x0000e000ff047b82 */ /* 0x000e640000000a00 */
.L_x_192:
[----:B------:R-:W2:Y:S02]  /*17a0*/  S2R R10, SR_TID.X ;  /* 0x00000000000a7919 */ /* 0x000ea40000002100 */
[----:B--2---:R-:W-:-:S05]  /*17b0*/  IADD3 R13, PT, PT, R10, R9, RZ ;  /* 0x000000090a0d7210 */ /* 0x004fca0007ffe0ff */
        /* <DEDUP_REMOVED lines=13> */
[----:B--2---:R-:W-:-:S04]  /*1890*/  FMUL R15, R15, R15 ;  /* 0x0000000f0f0f7220 */ /* 0x004fc80000400000 */
[----:B---3--:R-:W-:Y:S02]  /*18a0*/  FFMA R15, R14, R14, R15 ;  /* 0x0000000e0e0f7223 */ /* 0x008fe4000000000f */
[----:B------:R-:W2:Y:S01]  /*18b0*/  LDG.E R14, desc[UR6][R12.64+0x7000] ;  /* 0x007000060c0e7981 */ /* 0x000ea2000c1e1900 */
[----:B----4-:R-:W-:-:S03]  /*18c0*/  FFMA R10, R10, R10, R23 ;  /* 0x0000000a0a0a7223 */ /* 0x010fc60000000017 */
[----:B------:R-:W3:Y:S01]  /*18d0*/  LDG.E R23, desc[UR6][R12.64+0x7800] ;  /* 0x007800060c177981 */ /* 0x000ee2000c1e1900 */
[----:B-----5:R-:W-:Y:S01]  /*18e0*/  FMUL R17, R17, R17 ;  /* 0x0000001111117220 */ /* 0x020fe20000400000 */
[----:B------:R-:W-:Y:S02]  /*18f0*/  FADD R10, R10, R15 ;  /* 0x0000000f0a0a7221 */ /* 0x000fe40000000000 */
[----:B------:R-:W4:Y:S01]  /*1900*/  LDG.E R15, desc[UR6][R12.64+0x6000] ;  /* 0x006000060c0f7981 */ /* 0x000f22000c1e1900 */
[----:B------:R-:W-:-:S03]  /*1910*/  FFMA R16, R16, R16, R17 ;  /* 0x0000001010107223 */ /* 0x000fc60000000011 */
[----:B------:R0:W5:Y:S01]  /*1920*/  LDG.E R17, desc[UR6][R12.64+0x6800] ;  /* 0x006800060c117981 */ /* 0x000162000c1e1900 */
[----:B------:R-:W-:-:S04]  /*1930*/  FMUL R22, R22, R22 ;  /* 0x0000001616167220 */ /* 0x000fc80000400000 */
[----:B------:R-:W-:Y:S01]  /*1940*/  FFMA R25, R25, R25, R22 ;  /* 0x0000001919197223 */ /* 0x000fe20000000016 */
[----:B------:R-:W-:Y:S01]  /*1950*/  FMUL R27, R24, R24 ;  /* 0x00000018181b7220 */ /* 0x000fe20000400000 */
[----:B0-----:R-:W-:Y:S01]  /*1960*/  IADD3 R12, PT, PT, -R9, R8, RZ ;  /* 0x00000008090c7210 */ /* 0x001fe20007ffe1ff */
[----:B------:R-:W-:-:S03]  /*1970*/  FMUL R22, R21, R21 ;  /* 0x0000001515167220 */ /* 0x000fc60000400000 */
[----:B------:R-:W-:Y:S01]  /*1980*/  ISETP.GE.U32.AND P0, PT, R12, R11, PT ;  /* 0x0000000b0c00720c */ /* 0x000fe20003f06070 */
[----:B------:R-:W-:Y:S01]  /*1990*/  FFMA R27, R20, R20, R27 ;  /* 0x00000014141b7223 */ /* 0x000fe2000000001b */
[----:B------:R-:W-:Y:S01]  /*19a0*/  FFMA R22, R19, R19, R22 ;  /* 0x0000001313167223 */ /* 0x000fe20000000016 */
[----:B------:R-:W-:-:S03]  /*19b0*/  FADD R25, R16, R25 ;  /* 0x0000001910197221 */ /* 0x000fc60000000000 */
[----:B------:R-:W-:Y:S01]  /*19c0*/  FADD R22, R27, R22 ;  /* 0x000000161b167221 */ /* 0x000fe20000000000 */
[----:B------:R-:W-:Y:S01]  /*19d0*/  FADD R10, R10, R25 ;  /* 0x000000190a0a7221 */ /* 0x000fe20000000000 */
[----:B--2---:R-:W-:Y:S01]  /*19e0*/  FMUL R14, R14, R14 ;  /* 0x0000000e0e0e7220 */ /* 0x004fe20000400000 */
[----:B----4-:R-:W-:-:S04]  /*19f0*/  FMUL R15, R15, R15 ;  /* 0x0000000f0f0f7220 */ /* 0x010fc80000400000 */
[----:B------:R-:W-:Y:S01]  /*1a00*/  FFMA R15, R18, R18, R15 ;  /* 0x00000012120f7223 */ /* 0x000fe2000000000f */
[----:B-----5:R-:W-:-:S04]  /*1a10*/  FFMA R14, R17, R17, R14 ;  /* 0x00000011110e7223 */ /* 0x020fc8000000000e */
[----:B------:R-:W-:-:S04]  /*1a20*/  FADD R15, R15, R14 ;  /* 0x0000000e0f0f7221 */ /* 0x000fc80000000000 */
[----:B------:R-:W-:-:S04]  /*1a30*/  FADD R15, R22, R15 ;  /* 0x0000000f160f7221 */ /* 0x000fc80000000000 */
[----:B------:R-:W-:-:S04]  /*1a40*/  FADD R10, R10, R15 ;  /* 0x0000000f0a0a7221 */ /* 0x000fc80000000000 */
[----:B---3--:R-:W-:Y:S01]  /*1a50*/  FFMA R23, R23, R23, R10 ;  /* 0x0000001717177223 */ /* 0x008fe2000000000a */
[----:B------:R-:W-:Y:S06]  /*1a60*/  @!P0 BRA `(.L_x_190) ;  /* 0x0000000800d48947 */ /* 0x000fec0003800000 */
[C---:B------:R-:W-:Y:S01]  /*1a70*/  IADD3 R9, PT, PT, R11.reuse, R9, RZ ;  /* 0x000000090b097210 */ /* 0x040fe20007ffe0ff */
[----:B------:R-:W-:Y:S01]  /*1a80*/  UIADD3 UR4, UPT, UPT, UR4, 0x1, URZ ;  /* 0x0000000104047890 */ /* 0x000fe2000fffe0ff */
[----:B------:R-:W-:Y:S02]  /*1a90*/  IADD3 R2, PT, PT, R11, R2, RZ ;  /* 0x000000020b027210 */ /* 0x000fe40007ffe0ff */
[----:B------:R-:W-:Y:S02]  /*1aa0*/  ISETP.GT.U32.AND P0, PT, R9, R0, PT ;  /* 0x000000000900720c */ /* 0x000fe40003f04070 */
[C---:B------:R-:W-:Y:S02]  /*1ab0*/  IADD3 R6, PT, PT, -R11.reuse, R6, RZ ;  /* 0x000000060b067210 */ /* 0x040fe40007ffe1ff */
[----:B------:R-:W-:-:S09]  /*1ac0*/  IADD3 R7, PT, PT, R11, R7, RZ ;  /* 0x000000070b077210 */ /* 0x000fd20007ffe0ff */
[----:B------:R-:W-:Y:S05]  /*1ad0*/  @!P0 BRA `(.L_x_192) ;  /* 0xfffffffc00308947 */ /* 0x000fea000383ffff */
.L_x_191:
[----:B------:R-:W0:Y:S01]  /*1ae0*/  S2R R13, SR_TID.X ;  /* 0x00000000000d7919 */ /* 0x000e220000002100 */
[----:B------:R-:W-:Y:S01]  /*1af0*/  IADD3 R0, PT, PT, -R9, R8, RZ ;  /* 0x0000000809007210 */ /* 0x000fe20007ffe1ff */
[----:B------:R-:W-:Y:S03]  /*1b00*/  BSSY.RECONVERGENT B1, `(.L_x_190) ;  /* 0x00000ab000017945 */ /* 0x000fe60003800200 */
[----:B0-----:R-:W-:-:S04]  /*1b10*/  ISETP.GE.AND P0, PT, R13, R0, PT ;  /* 0x000000000d00720c */ /* 0x001fc80003f06270 */
[----:B------:R-:W-:-:S13]  /*1b20*/  ISETP.GE.U32.OR P0, PT, R9, R8, P0 ;  /* 0x000000080900720c */ /* 0x000fda0000706470 */
[----:B------:R-:W-:Y:S05]  /*1b30*/  @P0 BRA `(.L_x_193) ;  /* 0x00000008009c0947 */ /* 0x000fea0003800000 */
[----:B------:R-:W0:Y:S01]  /*1b40*/  LDC R0, c[0x0][0x3ac] ;  /* 0x0000eb00ff007b82 */ /* 0x000e220000000800 */
[----:B------:R-:W-:Y:S01]  /*1b50*/  LOP3.LUT R10, RZ, R13, RZ, 0x33, !PT ;  /* 0x0000000dff0a7212 */ /* 0x000fe200078e33ff */
[----:B------:R-:W-:Y:S06]  /*1b60*/  BSSY.RECONVERGENT B2, `(.L_x_194) ;  /* 0x0000057000027945 */ /* 0x000fec0003800200 */
[----:B------:R-:W1:Y:S01]  /*1b70*/  LDC R11, c[0x0][0x3ac] ;  /* 0x0000eb00ff0b7b82 */ /* 0x000e620000000800 */
[----:B0-----:R-:W-:-:S04]  /*1b80*/  SHF.L.U32 R0, R0, 0xd, RZ ;  /* 0x0000000d00007819 */ /* 0x001fc800000006ff */
[----:B------:R-:W-:Y:S02]  /*1b90*/  LEA R15, R3, R0, 0xd ;  /* 0x00000000030f7211 */ /* 0x000fe400078e68ff */
[----:B------:R-:W-:Y:S02]  /*1ba0*/  MOV R0, R13 ;  /* 0x0000000d00007202 */ /* 0x000fe40000000f00 */
[----:B------:R-:W-:Y:S01]  /*1bb0*/  IADD3 R8, PT, PT, -R15, R8, R10 ;  /* 0x000000080f087210 */ /* 0x000fe20007ffe10a */
[----:B-1----:R-:W-:-:S04]  /*1bc0*/  IMAD R11, R11, UR4, RZ ;  /* 0x000000040b0b7c24 */ /* 0x002fc8000f8e02ff */
[----:B------:R-:W-:-:S05]  /*1bd0*/  IMAD R8, R11, -0x2000, R8 ;  /* 0xffffe0000b087824 */ /* 0x000fca00078e0208 */
[C---:B------:R-:W-:Y:S02]  /*1be0*/  ISETP.GE.U32.AND P0, PT, R8.reuse, 0x1e00, PT ;  /* 0x00001e000800780c */ /* 0x040fe40003f06070 */
[----:B------:R-:W-:-:S04]  /*1bf0*/  LEA.HI R8, R8, 0x1, RZ, 0x17 ;  /* 0x0000000108087811 */ /* 0x000fc800078fb8ff */
[----:B------:R-:W-:-:S07]  /*1c00*/  LOP3.LUT R10, R8, 0xf, RZ, 0xc0, !PT ;  /* 0x0000000f080a7812 */ /* 0x000fce00078ec0ff */
[----:B------:R-:W-:Y:S05]  /*1c10*/  @!P0 BRA `(.L_x_195) ;  /* 0x00000004002c8947 */ /* 0x000fea0003800000 */
[----:B------:R-:W-:Y:S01]  /*1c20*/  LEA.HI R0, R6, 0x1, RZ, 0x17 ;  /* 0x0000000106007811 */ /* 0x000fe200078fb8ff */
[----:B------:R-:W-:Y:S01]  /*1c30*/  BSSY.RECONVERGENT B3, `(.L_x_196) ;  /* 0x0000048000037945 */ /* 0x000fe20003800200 */
[----:B------:R-:W-:Y:S02]  /*1c40*/  LOP3.LUT R11, R13, 0x1000, RZ, 0xfc, !PT ;  /* 0x000010000d0b7812 */ /* 0x000fe400078efcff */
[----:B------:R-:W-:-:S04]  /*1c50*/  LOP3.LUT R0, R0, 0xfffff0, RZ, 0xc0, !PT ;  /* 0x00fffff000007812 */ /* 0x000fc800078ec0ff */
[----:B------:R-:W-:-:S07]  /*1c60*/  IADD3 R0, PT, PT, -R0, RZ, RZ ;  /* 0x000000ff00007210 */ /* 0x000fce0007ffe1ff */
.L_x_197:
[C---:B------:R-:W-:Y:S02]  /*1c70*/  IADD3 R19, PT, PT, R7.reuse, -0x1000, RZ ;  /* 0xfffff00007137810 */ /* 0x040fe40007ffe0ff */
[----:B------:R-:W-:-:S03]  /*1c80*/  IADD3 R21, PT, PT, R7, -0xe00, RZ ;  /* 0xfffff20007157810 */ /* 0x000fc60007ffe0ff */
[----:B------:R-:W-:Y:S01]  /*1c90*/  IMAD.WIDE.U32 R18, R19, 0x4, R4 ;  /* 0x0000000413127825 */ /* 0x000fe200078e0004 */
[----:B------:R-:W-:-:S04]  /*1ca0*/  IADD3 R15, PT, PT, R7, -0xc00, RZ ;  /* 0xfffff400070f7810 */ /* 0x000fc80007ffe0ff */
[----:B------:R0:W2:Y:S01]  /*1cb0*/  LDG.E R22, desc[UR6][R18.64] ;  /* 0x0000000612167981 */ /* 0x0000a2000c1e1900 */
[----:B------:R-:W-:-:S04]  /*1cc0*/  IMAD.WIDE.U32 R20, R21, 0x4, R4 ;  /* 0x0000000415147825 */ /* 0x000fc800078e0004 */
[--C-:B------:R-:W-:Y:S01]  /*1cd0*/  IMAD.WIDE.U32 R14, R15, 0x4, R4.reuse ;  /* 0x000000040f0e7825 */ /* 0x100fe200078e0004 */
[----:B------:R1:W3:Y:S04]  /*1ce0*/  LDG.E R17, desc[UR6][R20.64] ;  /* 0x0000000614117981 */ /* 0x0002e8000c1e1900 */
[----:B------:R4:W5:Y:S01]  /*1cf0*/  LDG.E R16, desc[UR6][R14.64] ;  /* 0x000000060e107981 */ /* 0x000962000c1e1900 */
[C---:B------:R-:W-:Y:S02]  /*1d00*/  IADD3 R13, PT, PT, R7.reuse, -0xa00, RZ ;  /* 0xfffff600070d7810 */ /* 0x040fe40007ffe0ff */
[C---:B------:R-:W-:Y:S02]  /*1d10*/  IADD3 R29, PT, PT, R7.reuse, -0x800, RZ ;  /* 0xfffff800071d7810 */ /* 0x040fe40007ffe0ff */
[----:B------:R-:W-:Y:S01]  /*1d20*/  IADD3 R25, PT, PT, R7, -0x600, RZ ;  /* 0xfffffa0007197810 */ /* 0x000fe20007ffe0ff */
[----:B------:R-:W-:Y:S01]  /*1d30*/  IMAD.WIDE.U32 R12, R13, 0x4, R4 ;  /* 0x000000040d0c7825 */ /* 0x000fe200078e0004 */
[----:B------:R-:W-:-:S03]  /*1d40*/  IADD3 R27, PT, PT, R7, -0x400, RZ ;  /* 0xfffffc00071b7810 */ /* 0x000fc60007ffe0ff */
[--C-:B------:R-:W-:Y:S02]  /*1d50*/  IMAD.WIDE.U32 R28, R29, 0x4, R4.reuse ;  /* 0x000000041d1c7825 */ /* 0x100fe400078e0004 */
[----:B------:R-:W5:Y:S02]  /*1d60*/  LDG.E R12, desc[UR6][R12.64] ;  /* 0x000000060c0c7981 */ /* 0x000f64000c1e1900 */
[----:B0-----:R-:W-:Y:S01]  /*1d70*/  IMAD.WIDE.U32 R18, R25, 0x4, R4 ;  /* 0x0000000419127825 */ /* 0x001fe200078e0004 */
[----:B------:R-:W-:-:S03]  /*1d80*/  IADD3 R26, PT, PT, R7, -0x200, RZ ;  /* 0xfffffe00071a7810 */ /* 0x000fc60007ffe0ff */
[--C-:B-1----:R-:W-:Y:S02]  /*1d90*/  IMAD.WIDE.U32 R20, R27, 0x4, R4.reuse ;  /* 0x000000041b147825 */ /* 0x102fe400078e0004 */
[----:B------:R-:W5:Y:S04]  /*1da0*/  LDG.E R18, desc[UR6][R18.64] ;  /* 0x0000000612127981 */ /* 0x000f68000c1e1900 */
[----:B------:R0:W5:Y:S01]  /*1db0*/  LDG.E R13, desc[UR6][R28.64] ;  /* 0x000000061c0d7981 */ /* 0x000162000c1e1900 */
[----:B----4-:R-:W-:-:S03]  /*1dc0*/  IMAD.WIDE.U32 R14, R26, 0x4, R4 ;  /* 0x000000041a0e7825 */ /* 0x010fc600078e0004 */
[----:B------:R1:W4:Y:S01]  /*1dd0*/  LDG.E R27, desc[UR6][R20.64] ;  /* 0x00000006141b7981 */ /* 0x000322000c1e1900 */
[----:B------:R-:W-:-:S03]  /*1de0*/  IMAD.WIDE.U32 R24, R7, 0x4, R4 ;  /* 0x0000000407187825 */ /* 0x000fc600078e0004 */
[----:B------:R1:W4:Y:S01]  /*1df0*/  LDG.E R26, desc[UR6][R14.64] ;  /* 0x000000060e1a7981 */ /* 0x000322000c1e1900 */
[----:B0-----:R-:W-:-:S03]  /*1e00*/  IADD3 R29, PT, PT, R7, 0x200, RZ ;  /* 0x00000200071d7810 */ /* 0x001fc60007ffe0ff */
[----:B------:R0:W4:Y:S01]  /*1e10*/  LDG.E R19, desc[UR6][R24.64] ;  /* 0x0000000618137981 */ /* 0x000122000c1e1900 */
[----:B-1----:R-:W-:Y:S01]  /*1e20*/  IADD3 R21, PT, PT, R7, 0x400, RZ ;  /* 0x0000040007157810 */ /* 0x002fe20007ffe0ff */
[----:B------:R-:W-:Y:S01]  /*1e30*/  IMAD.WIDE.U32 R28, R29, 0x4, R4 ;  /* 0x000000041d1c7825 */ /* 0x000fe200078e0004 */
[----:B------:R-:W-:-:S05]  /*1e40*/  IADD3 R15, PT, PT, R7, 0x800, RZ ;  /* 0x00000800070f7810 */ /* 0x000fca0007ffe0ff */
[----:B------:R-:W4:Y:S01]  /*1e50*/  LDG.E R28, desc[UR6][R28.64] ;  /* 0x000000061c1c7981 */ /* 0x000f22000c1e1900 */
[----:B0-----:R-:W-:Y:S01]  /*1e60*/  IADD3 R25, PT, PT, R7, 0xa00, RZ ;  /* 0x00000a0007197810 */ /* 0x001fe20007ffe0ff */
[----:B--2---:R-:W-:Y:S01]  /*1e70*/  FFMA R14, R22, R22, R23 ;  /* 0x00000016160e7223 */ /* 0x004fe20000000017 */
[----:B------:R-:W-:Y:S01]  /*1e80*/  IMAD.WIDE.U32 R22, R21, 0x4, R4 ;  /* 0x0000000415167825 */ /* 0x000fe200078e0004 */
[----:B------:R-:W-:-:S03]  /*1e90*/  IADD3 R21, PT, PT, R7, 0x600, RZ ;  /* 0x0000060007157810 */ /* 0x000fc60007ffe0ff */
[----:B---3--:R-:W-:Y:S02]  /*1ea0*/  FFMA R17, R17, R17, R14 ;  /* 0x0000001111117223 */ /* 0x008fe4000000000e */
[--C-:B------:R-:W-:Y:S01]  /*1eb0*/  IMAD.WIDE.U32 R20, R21, 0x4, R4.reuse ;  /* 0x0000000415147825 */ /* 0x100fe200078e0004 */
[----:B------:R-:W2:Y:S03]  /*1ec0*/  LDG.E R29, desc[UR6][R22.64] ;  /* 0x00000006161d7981 */ /* 0x000ea6000c1e1900 */
[----:B------:R-:W-:Y:S02]  /*1ed0*/  IMAD.WIDE.U32 R14, R15, 0x4, R4 ;  /* 0x000000040f0e7825 */ /* 0x000fe400078e0004 */
[----:B------:R5:W3:Y:S04]  /*1ee0*/  LDG.E R20, desc[UR6][R20.64] ;  /* 0x0000000614147981 */ /* 0x000ae8000c1e1900 */
[----:B------:R-:W3:Y:S01]  /*1ef0*/  LDG.E R14, desc[UR6][R14.64] ;  /* 0x000000060e0e7981 */ /* 0x000ee2000c1e1900 */
[----:B-----5:R-:W-:Y:S01]  /*1f00*/  FFMA R21, R16, R16, R17 ;  /* 0x0000001010157223 */ /* 0x020fe20000000011 */
[----:B------:R-:W-:Y:S01]  /*1f10*/  IMAD.WIDE.U32 R16, R25, 0x4, R4 ;  /* 0x0000000419107825 */ /* 0x000fe200078e0004 */
[----:B------:R-:W-:-:S05]  /*1f20*/  IADD3 R25, PT, PT, R7, 0xc00, RZ ;  /* 0x00000c0007197810 */ /* 0x000fca0007ffe0ff */
[--C-:B------:R-:W-:Y:S01]  /*1f30*/  IMAD.WIDE.U32 R22, R25, 0x4, R4.reuse ;  /* 0x0000000419167825 */ /* 0x100fe200078e0004 */
[----:B------:R-:W-:Y:S01]  /*1f40*/  IADD3 R25, PT, PT, R7, 0xe00, RZ ;  /* 0x00000e0007197810 */ /* 0x000fe20007ffe0ff */
[----:B------:R-:W5:Y:S04]  /*1f50*/  LDG.E R16, desc[UR6][R16.64] ;  /* 0x0000000610107981 */ /* 0x000f68000c1e1900 */
[----:B------:R-:W-:Y:S01]  /*1f60*/  IMAD.WIDE.U32 R24, R25, 0x4, R4 ;  /* 0x0000000419187825 */ /* 0x000fe200078e0004 */
[----:B------:R-:W5:Y:S05]  /*1f70*/  LDG.E R22, desc[UR6][R22.64] ;  /* 0x0000000616167981 */ /* 0x000f6a000c1e1900 */
[----:B------:R-:W5:Y:S01]  /*1f80*/  LDG.E R24, desc[UR6][R24.64] ;  /* 0x0000000618187981 */ /* 0x000f62000c1e1900 */
[----:B------:R-:W-:-:S04]  /*1f90*/  FFMA R12, R12, R12, R21 ;  /* 0x0000000c0c0c7223 */ /* 0x000fc80000000015 */
[----:B------:R-:W-:-:S04]  /*1fa0*/  FFMA R13, R13, R13, R12 ;  /* 0x0000000d0d0d7223 */ /* 0x000fc8000000000c */
[----:B------:R-:W-:-:S04]  /*1fb0*/  FFMA R18, R18, R18, R13 ;  /* 0x0000001212127223 */ /* 0x000fc8000000000d */
[----:B----4-:R-:W-:-:S04]  /*1fc0*/  FFMA R27, R27, R27, R18 ;  /* 0x0000001b1b1b7223 */ /* 0x010fc80000000012 */
[----:B------:R-:W-:-:S04]  /*1fd0*/  FFMA R26, R26, R26, R27 ;  /* 0x0000001a1a1a7223 */ /* 0x000fc8000000001b */
[----:B------:R-:W-:-:S04]  /*1fe0*/  FFMA R19, R19, R19, R26 ;  /* 0x0000001313137223 */ /* 0x000fc8000000001a */
[----:B------:R-:W-:Y:S01]  /*1ff0*/  FFMA R28, R28, R28, R19 ;  /* 0x0000001c1c1c7223 */ /* 0x000fe20000000013 */
[----:B------:R-:W-:-:S04]  /*2000*/  IADD3 R0, PT, PT, R0, 0x10, RZ ;  /* 0x0000001000007810 */ /* 0x000fc80007ffe0ff */
[----:B------:R-:W-:Y:S02]  /*2010*/  ISETP.NE.AND P0, PT, R0, RZ, PT ;  /* 0x000000ff0000720c */ /* 0x000fe40003f05270 */
[----:B------:R-:W-:Y:S02]  /*2020*/  IADD3 R11, PT, PT, R11, 0x2000, RZ ;  /* 0x000020000b0b7810 */ /* 0x000fe40007ffe0ff */
[----:B------:R-:W-:Y:S01]  /*2030*/  IADD3 R7, PT, PT, R7, 0x2000, RZ ;  /* 0x0000200007077810 */ /* 0x000fe20007ffe0ff */
[----:B--2---:R-:W-:-:S04]  /*2040*/  FFMA R29, R29, R29, R28 ;  /* 0x0000001d1d1d7223 */ /* 0x004fc8000000001c */
[----:B---3--:R-:W-:-:S04]  /*2050*/  FFMA R29, R20, R20, R29 ;  /* 0x00000014141d7223 */ /* 0x008fc8000000001d */
[----:B------:R-:W-:-:S04]  /*2060*/  FFMA R29, R14, R14, R29 ;  /* 0x0000000e0e1d7223 */ /* 0x000fc8000000001d */
[----:B-----5:R-:W-:-:S04]  /*2070*/  FFMA R29, R16, R16, R29 ;  /* 0x00000010101d7223 */ /* 0x020fc8000000001d */
[----:B------:R-:W-:-:S04]  /*2080*/  FFMA R29, R22, R22, R29 ;  /* 0x00000016161d7223 */ /* 0x000fc8000000001d */
[----:B------:R-:W-:Y:S01]  /*2090*/  FFMA R23, R24, R24, R29 ;  /* 0x0000001818177223 */ /* 0x000fe2000000001d */
[----:B------:R-:W-:Y:S06]  /*20a0*/  @P0 BRA `(.L_x_197) ;  /* 0xfffffff800f00947 */ /* 0x000fec000383ffff */
[----:B------:R-:W-:Y:S05]  /*20b0*/  BSYNC.RECONVERGENT B3 ;  /* 0x0000000000037941 */ /* 0x000fea0003800200 */
.L_x_196:
[----:B------:R-:W-:-:S07]  /*20c0*/  IADD3 R0, PT, PT, R11, -0x1000, RZ ;  /* 0xfffff0000b007810 */ /* 0x000fce0007ffe0ff */
.L_x_195:
[----:B------:R-:W-:Y:S05]  /*20d0*/  BSYNC.RECONVERGENT B2 ;  /* 0x0000000000027941 */ /* 0x000fea0003800200 */
.L_x_194:
[----:B------:R-:W-:-:S13]  /*20e0*/  ISETP.NE.AND P0, PT, R10, RZ, PT ;  /* 0x000000ff0a00720c */ /* 0x000fda0003f05270 */
[----:B------:R-:W-:Y:S05]  /*20f0*/  @!P0 BRA `(.L_x_193) ;  /* 0x00000004002c8947 */ /* 0x000fea0003800000 */
[----:B------:R-:W-:Y:S01]  /*2100*/  ISETP.GE.U32.AND P0, PT, R10, 0x8, PT ;  /* 0x000000080a00780c */ /* 0x000fe20003f06070 */
[----:B------:R-:W-:Y:S01]  /*2110*/  BSSY.RECONVERGENT B2, `(.L_x_198) ;  /* 0x0000025000027945 */ /* 0x000fe20003800200 */
[----:B------:R-:W-:-:S04]  /*2120*/  LOP3.LUT R25, R8, 0x7, RZ, 0xc0, !PT ;  /* 0x0000000708197812 */ /* 0x000fc800078ec0ff */
[----:B------:R-:W-:-:S07]  /*2130*/  ISETP.NE.AND P1, PT, R25, RZ, PT ;  /* 0x000000ff1900720c */ /* 0x000fce0003f25270 */
[----:B------:R-:W-:Y:S06]  /*2140*/  @!P0 BRA `(.L_x_199) ;  /* 0x0000000000848947 */ /* 0x000fec0003800000 */
[----:B------:R-:W-:-:S04]  /*2150*/  IADD3 R7, PT, PT, R0, R9, RZ ;  /* 0x0000000900077210 */ /* 0x000fc80007ffe0ff */
[C---:B------:R-:W-:Y:S01]  /*2160*/  IADD3 R19, PT, PT, R7.reuse, 0x200, RZ ;  /* 0x0000020007137810 */ /* 0x040fe20007ffe0ff */
[C---:B------:R-:W-:Y:S01]  /*2170*/  IMAD.WIDE.U32 R14, R7.reuse, 0x4, R4 ;  /* 0x00000004070e7825 */ /* 0x040fe200078e0004 */
[----:B------:R-:W-:-:S03]  /*2180*/  IADD3 R17, PT, PT, R7, 0x400, RZ ;  /* 0x0000040007117810 */ /* 0x000fc60007ffe0ff */
[--C-:B------:R-:W-:Y:S01]  /*2190*/  IMAD.WIDE.U32 R18, R19, 0x4, R4.reuse ;  /* 0x0000000413127825 */ /* 0x100fe200078e0004 */
[----:B------:R0:W2:Y:S01]  /*21a0*/  LDG.E R22, desc[UR6][R14.64] ;  /* 0x000000060e167981 */ /* 0x0000a2000c1e1900 */
[----:B------:R-:W-:Y:S02]  /*21b0*/  IADD3 R11, PT, PT, R7, 0x600, RZ ;  /* 0x00000600070b7810 */ /* 0x000fe40007ffe0ff */
[--C-:B------:R-:W-:Y:S01]  /*21c0*/  IMAD.WIDE.U32 R16, R17, 0x4, R4.reuse ;  /* 0x0000000411107825 */ /* 0x100fe200078e0004 */
[----:B------:R1:W3:Y:S01]  /*21d0*/  LDG.E R24, desc[UR6][R18.64] ;  /* 0x0000000612187981 */ /* 0x0002e2000c1e1900 */
[----:B------:R-:W-:Y:S02]  /*21e0*/  IADD3 R13, PT, PT, R7, 0x800, RZ ;  /* 0x00000800070d7810 */ /* 0x000fe40007ffe0ff */
        /* <DEDUP_REMOVED lines=23> */
.L_x_199:
[----:B------:R-:W-:Y:S05]  /*2360*/  BSYNC.RECONVERGENT B2 ;  /* 0x0000000000027941 */ /* 0x000fea0003800200 */
.L_x_198:
[----:B------:R-:W-:Y:S05]  /*2370*/  @!P1 BRA `(.L_x_193) ;  /* 0x00000000008c9947 */ /* 0x000fea0003800000 */
[----:B------:R-:W-:Y:S01]  /*2380*/  ISETP.GE.U32.AND P0, PT, R25, 0x4, PT ;  /* 0x000000041900780c */ /* 0x000fe20003f06070 */
[----:B------:R-:W-:Y:S01]  /*2390*/  BSSY.RECONVERGENT B2, `(.L_x_200) ;  /* 0x0000014000027945 */ /* 0x000fe20003800200 */
[----:B------:R-:W-:-:S11]  /*23a0*/  LOP3.LUT P1, RZ, R8, 0x3, RZ, 0xc0, !PT ;  /* 0x0000000308ff7812 */ /* 0x000fd6000782c0ff */
[----:B------:R-:W-:Y:S05]  /*23b0*/  @!P0 BRA `(.L_x_201) ;  /* 0x0000000000448947 */ /* 0x000fea0003800000 */
[----:B------:R-:W-:-:S04]  /*23c0*/  IADD3 R7, PT, PT, R0, R9, RZ ;  /* 0x0000000900077210 */ /* 0x000fc80007ffe0ff */
[C---:B------:R-:W-:Y:S01]  /*23d0*/  IADD3 R11, PT, PT, R7.reuse, 0x200, RZ ;  /* 0x00000200070b7810 */ /* 0x040fe20007ffe0ff */
[C---:B------:R-:W-:Y:S01]  /*23e0*/  IMAD.WIDE.U32 R8, R7.reuse, 0x4, R4 ;  /* 0x0000000407087825 */ /* 0x040fe200078e0004 */
[----:B------:R-:W-:-:S03]  /*23f0*/  IADD3 R13, PT, PT, R7, 0x400, RZ ;  /* 0x00000400070d7810 */ /* 0x000fc60007ffe0ff */
[--C-:B------:R-:W-:Y:S01]  /*2400*/  IMAD.WIDE.U32 R10, R11, 0x4, R4.reuse ;  /* 0x000000040b0a7825 */ /* 0x100fe200078e0004 */
[----:B------:R-:W-:Y:S01]  /*2410*/  IADD3 R15, PT, PT, R7, 0x600, RZ ;  /* 0x00000600070f7810 */ /* 0x000fe20007ffe0ff */
        /* <DEDUP_REMOVED lines=11> */
.L_x_201:
[----:B------:R-:W-:Y:S05]  /*24d0*/  BSYNC.RECONVERGENT B2 ;  /* 0x0000000000027941 */ /* 0x000fea0003800200 */
.L_x_200:
[----:B------:R-:W-:Y:S05]  /*24e0*/  @!P1 BRA `(.L_x_193) ;  /* 0x0000000000309947 */ /* 0x000fea0003800000 */
[----:B------:R-:W-:Y:S02]  /*24f0*/  LOP3.LUT R6, R6, 0xffff, RZ, 0xc0, !PT ;  /* 0x0000ffff06067812 */ /* 0x000fe400078ec0ff */
[----:B------:R-:W-:Y:S02]  /*2500*/  IADD3 R9, PT, PT, R0, R2, RZ ;  /* 0x0000000200097210 */ /* 0x000fe40007ffe0ff */
[----:B------:R-:W-:-:S04]  /*2510*/  LEA.HI R6, R6, 0x1, RZ, 0x17 ;  /* 0x0000000106067811 */ /* 0x000fc800078fb8ff */
[----:B------:R-:W-:-:S04]  /*2520*/  LOP3.LUT R6, R6, 0x3, RZ, 0xc0, !PT ;  /* 0x0000000306067812 */ /* 0x000fc800078ec0ff */
[----:B------:R-:W-:-:S07]  /*2530*/  IADD3 R0, PT, PT, -R6, RZ, RZ ;  /* 0x000000ff06007210 */ /* 0x000fce0007ffe1ff */
.L_x_202:
[----:B------:R-:W-:-:S06]  /*2540*/  IMAD.WIDE.U32 R6, R9, 0x4, R4 ;  /* 0x0000000409067825 */ /* 0x000fcc00078e0004 */
[----:B------:R-:W2:Y:S01]  /*2550*/  LDG.E R6, desc[UR6][R6.64] ;  /* 0x0000000606067981 */ /* 0x000ea2000c1e1900 */
[----:B------:R-:W-:Y:S02]  /*2560*/  IADD3 R0, PT, PT, R0, 0x1, RZ ;  /* 0x0000000100007810 */ /* 0x000fe40007ffe0ff */
[----:B------:R-:W-:Y:S02]  /*2570*/  IADD3 R9, PT, PT, R9, 0x200, RZ ;  /* 0x0000020009097810 */ /* 0x000fe40007ffe0ff */
[----:B------:R-:W-:Y:S01]  /*2580*/  ISETP.NE.AND P0, PT, R0, RZ, PT ;  /* 0x000000ff0000720c */ /* 0x000fe20003f05270 */
[----:B--2---:R-:W-:-:S12]  /*2590*/  FFMA R23, R6, R6, R23 ;  /* 0x0000000606177223 */ /* 0x004fd80000000017 */
[----:B------:R-:W-:Y:S05]  /*25a0*/  @P0 BRA `(.L_x_202) ;  /* 0xfffffffc00e40947 */ /* 0x000fea000383ffff */
.L_x_193:
[----:B------:R-:W-:Y:S05]  /*25b0*/  BSYNC.RECONVERGENT B1 ;  /* 0x0000000000017941 */ /* 0x000fea0003800200 */
.L_x_190:
        /* <DEDUP_REMOVED lines=33> */
[----:B------:R-:W1:Y:S04]  /*27d0*/  LDS.128 R8, [UR4+0x20] ;  /* 0x00002004ff087984 */ /* 0x000e680008000c00 */
[----:B--2---:R-:W2:Y:S04]  /*27e0*/  LDS.128 R4, [UR4+0x30] ;  /* 0x00003004ff047984 */ /* 0x004ea80008000c00 */
        /* <DEDUP_REMOVED lines=16> */
.L_x_189:
[----:B------:R-:W-:Y:S05]  /*28f0*/  BSYNC.RECONVERGENT B0 ;  /* 0x0000000000007941 */ /* 0x000fea0003800200 */
.L_x_173:
[----:B------:R-:W-:Y:S05]  /*2900*/  @P0 EXIT ;  /* 0x000000000000094d */ /* 0x000fea0003800000 */
[----:B012---:R-:W0:Y:S02]  /*2910*/  LDC.64 R4, c[0x0][0x388] ;  /* 0x0000e200ff047b82 */ /* 0x007e240000000a00 */
[----:B0-----:R-:W-:-:S05]  /*2920*/  IMAD.WIDE.U32 R2, R3, 0x4, R4 ;  /* 0x0000000403027825 */ /* 0x001fca00078e0004 */
[----:B------:R-:W-:Y:S01]  /*2930*/  STG.E desc[UR6][R2.64], R20 ;  /* 0x0000001402007986 */ /* 0x000fe2000c101906 */
[----:B------:R-:W-:Y:S05]  /*2940*/  EXIT ;  /* 0x000000000000794d */ /* 0x000fea0003800000 */
.L_x_203:
        /* <DEDUP_REMOVED lines=11> */
.L_x_240:


//--------------------- .text._ZN3cub18CUB_300001_SM_10006detail6reduce28DeviceReduceSingleTileKernelINS2_10policy_hubIfjN4cuda3std3__44plusIfEEE10Policy1000EN6thrust24THRUST_300001_SM_1000_NS6detail15normal_iteratorINSD_10device_ptrIfEEEEPfjS9_ff6squareIfEEEvT0_T1_T2_T3_T4_T6_ --------------------------
	.section	.text._ZN3cub18CUB_300001_SM_10006detail6reduce28DeviceReduceSingleTileKernelINS2_10policy_hubIfjN4cuda3std3__44plusIfEEE10Policy1000EN6thrust24THRUST_300001_SM_1000_NS6detail15normal_iteratorINSD_10device_ptrIfEEEEPfjS9_ff6squareIfEEEvT0_T1_T2_T3_T4_T6_,"ax",@progbits
	.align	128
        .global         _ZN3cub18CUB_300001_SM_10006detail6reduce28DeviceReduceSingleTileKernelINS2_10policy_hubIfjN4cuda3std3__44plusIfEEE10Policy1000EN6thrust24THRUST_300001_SM_1000_NS6detail15normal_iteratorINSD_10device_ptrIfEEEEPfjS9_ff6squareIfEEEvT0_T1_T2_T3_T4_T6_
        .type           _ZN3cub18CUB_300001_SM_10006detail6reduce28DeviceReduceSingleTileKernelINS2_10policy_hubIfjN4cuda3std3__44plusIfEEE10Policy1000EN6thrust24THRUST_300001_SM_1000_NS6detail15normal_iteratorINSD_10device_ptrIfEEEEPfjS9_ff6squareIfEEEvT0_T1_T2_T3_T4_T6_,@function
        .size           _ZN3cub18CUB_300001_SM_10006detail6reduce28DeviceReduceSingleTileKernelINS2_10policy_hubIfjN4cuda3std3__44plusIfEEE10Policy1000EN6thrust24THRUST_300001_SM_1000_NS6detail15normal_iteratorINSD_10device_ptrIfEEEEPfjS9_ff6squareIfEEEvT0_T1_T2_T3_T4_T6_,(.L_x_241 - _ZN3cub18CUB_300001_SM_10006detail6reduce28DeviceReduceSingleTileKernelINS2_10policy_hubIfjN4cuda3std3__44plusIfEEE10Policy1000EN6thrust24THRUST_300001_SM_1000_NS6detail15normal_iteratorINSD_10device_ptrIfEEEEPfjS9_ff6squareIfEEEvT0_T1_T2_T3_T4_T6_)
        .other          _ZN3cub18CUB_300001_SM_10006detail6reduce28DeviceReduceSingleTileKernelINS2_10policy_hubIfjN4cuda3std3__44plusIfEEE10Policy1000EN6thrust24THRUST_300001_SM_1000_NS6detail15normal_iteratorINSD_10device_ptrIfEEEEPfjS9_ff6squareIfEEEvT0_T1_T2_T3_T4_T6_,@"STO_CUDA_ENTRY STV_DEFAULT"
_ZN3cub18CUB_300001_SM_10006detail6reduce28DeviceReduceSingleTileKernelINS2_10policy_hubIfjN4cuda3std3__44plusIfEEE10Policy1000EN6thrust24THRUST_300001_SM_1000_NS6detail15normal_iteratorINSD_10device_ptrIfEEEEPfjS9_ff6squareIfEEEvT0_T1_T2_T3_T4_T6_:
.text._ZN3cub18CUB_300001_SM_10006detail6reduce28DeviceReduceSingleTileKernelINS2_10policy_hubIfjN4cuda3std3__44plusIfEEE10Policy1000EN6thrust24THRUST_300001_SM_1000_NS6detail15normal_iteratorINSD_10device_ptrIfEEEEPfjS9_ff6squareIfEEEvT0_T1_T2_T3_T4_T6_:
        /* <DEDUP_REMOVED lines=13> */
.L_x_204:
[----:B------:R-:W-:Y:S01]  /*00d0*/  ISETP.GT.U32.AND P0, PT, R4, 0x1fff, PT ;  /* 0x00001fff0400780c */ /* 0x000fe20003f04070 */
[----:B------:R-:W-:-:S12]  /*00e0*/  BSSY.RECONVERGENT B0, `(.L_x_205) ;  /* 0x000023c000007945 */ /* 0x000fd80003800200 */
[----:B------:R-:W-:Y:S05]  /*00f0*/  @P0 BRA `(.L_x_206) ;  /* 0x0000001000040947 */ /* 0x000fea0003800000 */
[----:B------:R-:W0:Y:S01]  /*0100*/  S2R R5, SR_TID.X ;  /* 0x0000000000057919 */ /* 0x000e220000002100 */
[----:B------:R-:W-:Y:S01]  /*0110*/  BSSY.RECONVERGENT B1, `(.L_x_207) ;  /* 0x000000a000017945 */ /* 0x000fe20003800200 */
[----:B------:R-:W-:Y:S01]  /*0120*/  HFMA2 R0, -RZ, RZ, 0, 0 ;  /* 0x00000000ff007431 */ /* 0x000fe200000001ff */
        /* <DEDUP_REMOVED lines=8> */
.L_x_208:
[----:B------:R-:W-:Y:S05]  /*01b0*/  BSYNC.RECONVERGENT B1 ;  /* 0x0000000000017941 */ /* 0x000fea0003800200 */
.L_x_207:
[----:B------:R-:W-:Y:S01]  /*01c0*/  ISETP.GE.U32.AND P0, PT, R7, R4, PT ;  /* 0x000000040700720c */ /* 0x000fe20003f06070 */
[----:B------:R-:W-:-:S12]  /*01d0*/  BSSY.RECONVERGENT B1, `(.L_x_209) ;  /* 0x0000070000017945 */ /* 0x000fd80003800200 */
[----:B------:R-:W-:Y:S05]  /*01e0*/  @P0 BRA `(.L_x_210) ;  /* 0x0000000400b80947 */ /* 0x000fea0003800000 */
[----:B------:R-:W-:Y:S01]  /*01f0*/  LOP3.LUT R3, RZ, R7, RZ, 0x33, !PT ;  /* 0x00000007ff037212 */ /* 0x000fe200078e33ff */
[----:B------:R-:W-:Y:S03]  /*0200*/  BSSY.RECONVERGENT B2, `(.L_x_211) ;  /* 0x0000033000027945 */ /* 0x000fe60003800200 */
[----:B------:R-:W-:-:S04]  /*0210*/  IADD3 R3, PT, PT, R3, R4, RZ ;  /* 0x0000000403037210 */ /* 0x000fc80007ffe0ff */
        /* <DEDUP_REMOVED lines=11> */
.L_x_213:
        /* <DEDUP_REMOVED lines=38> */
.L_x_212:
[----:B------:R-:W-:Y:S05]  /*0530*/  BSYNC.RECONVERGENT B2 ;  /* 0x0000000000027941 */ /* 0x000fea0003800200 */
.L_x_211:
[----:B------:R-:W-:Y:S05]  /*0540*/  @!P1 BRA `(.L_x_210) ;  /* 0x0000000000e09947 */ /* 0x000fea0003800000 */
[----:B------:R-:W-:Y:S01]  /*0550*/  ISETP.GE.U32.AND P0, PT, R20, 0x8, PT ;  /* 0x000000081400780c */ /* 0x000fe20003f06070 */
[----:B------:R-:W-:Y:S01]  /*0560*/  BSSY.RECONVERGENT B2, `(.L_x_214) ;  /* 0x0000017000027945 */ /* 0x000fe20003800200 */
[----:B------:R-:W-:-:S04]  /*0570*/  LOP3.LUT R8, R6, 0x7, RZ, 0xc0, !PT ;  /* 0x0000000706087812 */ /* 0x000fc800078ec0ff */
[----:B------:R-:W-:-:S07]  /*0580*/  ISETP.NE.AND P1, PT, R8, RZ, PT ;  /* 0x000000ff0800720c */ /* 0x000fce0003f25270 */
[----:B------:R-:W-:Y:S06]  /*0590*/  @!P0 BRA `(.L_x_215) ;  /* 0x00000000004c8947 */ /* 0x000fec0003800000 */
        /* <DEDUP_REMOVED lines=19> */
.L_x_215:
[----:B------:R-:W-:Y:S05]  /*06d0*/  BSYNC.RECONVERGENT B2 ;  /* 0x0000000000027941 */ /* 0x000fea0003800200 */
.L_x_214:
        /* <DEDUP_REMOVED lines=17> */
.L_x_217:
[----:B------:R-:W-:Y:S05]  /*07f0*/  BSYNC.RECONVERGENT B2 ;  /* 0x0000000000027941 */ /* 0x000fea0003800200 */
.L_x_216:
[----:B------:R-:W-:Y:S05]  /*0800*/  @!P1 BRA `(.L_x_210) ;  /* 0x0000000000309947 */ /* 0x000fea0003800000 */
[----:B------:R-:W0:Y:S01]  /*0810*/  LDC.64 R2, c[0x0][0x380] ;  /* 0x0000e000ff027b82 */ /* 0x000e220000000a00 */
[----:B------:R-:W-:Y:S01]  /*0820*/  IADD3 R6, PT, PT, -R6, RZ, RZ ;  /* 0x000000ff06067210 */ /* 0x000fe20007ffe1ff */
[----:B0-----:R-:W-:-:S05]  /*0830*/  IMAD.WIDE.U32 R2, R7, 0x4, R2 ;  /* 0x0000000407027825 */ /* 0x001fca00078e0002 */
[----:B------:R-:W-:-:S07]  /*0840*/  MOV R7, R3 ;  /* 0x0000000300077202 */ /* 0x000fce0000000f00 */
.L_x_218:
[----:B------:R-:W-:-:S06]  /*0850*/  MOV R3, R7 ;  /* 0x0000000700037202 */ /* 0x000fcc0000000f00 */
[----:B------:R0:W2:Y:S01]  /*0860*/  LDG.E R3, desc[UR6][R2.64] ;  /* 0x0000000602037981 */ /* 0x0000a2000c1e1900 */
[----:B------:R-:W-:-:S04]  /*0870*/  IADD3 R6, PT, PT, R6, 0x1, RZ ;  /* 0x0000000106067810 */ /* 0x000fc80007ffe0ff */
[----:B------:R-:W-:Y:S02]  /*0880*/  ISETP.NE.AND P0, PT, R6, RZ, PT ;  /* 0x000000ff0600720c */ /* 0x000fe40003f05270 */
[----:B0-----:R-:W-:-:S04]  /*0890*/  IADD3 R2, P1, PT, R2, 0x800, RZ ;  /* 0x0000080002027810 */ /* 0x001fc80007f3e0ff */
[----:B------:R-:W-:Y:S01]  /*08a0*/  IADD3.X R7, PT, PT, RZ, R7, RZ, P1, !PT ;  /* 0x00000007ff077210 */ /* 0x000fe20000ffe4ff */
[----:B--2---:R-:W-:-:S06]  /*08b0*/  FFMA R0, R3, R3, R0 ;  /* 0x0000000303007223 */ /* 0x004fcc0000000000 */
[----:B------:R-:W-:Y:S05]  /*08c0*/  @P0 BRA `(.L_x_218) ;  /* 0xfffffffc00e00947 */ /* 0x000fea000383ffff */
.L_x_210:
[----:B------:R-:W-:Y:S05]  /*08d0*/  BSYNC.RECONVERGENT B1 ;  /* 0x0000000000017941 */ /* 0x000fea0003800200 */
.L_x_209:
[----:B------:R-:W-:Y:S02]  /*08e0*/  ISETP.GE.U32.AND P0, PT, R4, 0x200, PT ;  /* 0x000002000400780c */ /* 0x000fe40003f06070 */
[----:B------:R-:W-:-:S11]  /*08f0*/  MOV R9, R0 ;  /* 0x0000000000097202 */ /* 0x000fd60000000f00 */
        /* <DEDUP_REMOVED lines=35> */
[----:B------:R-:W3:Y:S04]  /*0b30*/  LDS.128 R8, [UR4+0x30] ;  /* 0x00003004ff087984 */ /* 0x000ee80008000c00 */
[----:B------:R-:W4:Y:S01]  /*0b40*/  LDS.128 R16, [UR4+0x40] ;  /* 0x00004004ff107984 */ /* 0x000f220008000c00 */
[----:B0-----:R-:W-:-:S04]  /*0b50*/  FADD R5, R0, R5 ;  /* 0x0000000500057221 */ /* 0x001fc80000000000 */
        /* <DEDUP_REMOVED lines=9> */
[----:B------:R-:W-:-:S04]  /*0bf0*/  FADD R11, R10, R11 ;  /* 0x0000000b0a0b7221 */ /* 0x000fc80000000000 */
[----:B----4-:R-:W-:-:S04]  /*0c00*/  FADD R16, R11, R16 ;  /* 0x000000100b107221 */ /* 0x010fc80000000000 */
[----:B------:R-:W-:-:S04]  /*0c10*/  FADD R17, R16, R17 ;  /* 0x0000001110117221 */ /* 0x000fc80000000000 */
[----:B------:R-:W-:-:S04]  /*0c20*/  FADD R18, R17, R18 ;  /* 0x0000001211127221 */ /* 0x000fc80000000000 */
[----:B------:R-:W-:Y:S01]  /*0c30*/  FADD R0, R18, R19 ;  /* 0x0000001312007221 */ /* 0x000fe20000000000 */
[----:B------:R-:W-:Y:S06]  /*0c40*/  BRA `(.L_x_220) ;  /* 0x0000001800147947 */ /* 0x000fec0003800000 */
.L_x_219:
[----:B------:R-:W0:Y:S01]  /*0c50*/  S2R R6, SR_LANEID ;  /* 0x0000000000067919 */ /* 0x000e220000000000 */
[----:B------:R-:W-:-:S04]  /*0c60*/  LOP3.LUT R0, R5, 0x3e0, RZ, 0xc0, !PT ;  /* 0x000003e005007812 */ /* 0x000fc800078ec0ff */
[----:B------:R-:W-:Y:S02]  /*0c70*/  IADD3 R3, PT, PT, R0, 0x20, RZ ;  /* 0x0000002000037810 */ /* 0x000fe40007ffe0ff */
[----:B------:R-:W-:Y:S02]  /*0c80*/  LOP3.LUT R7, RZ, R0, RZ, 0x33, !PT ;  /* 0x00000000ff077212 */ /* 0x000fe400078e33ff */
[-C--:B------:R-:W-:Y:S02]  /*0c90*/  ISETP.GT.U32.AND P0, PT, R3, R4.reuse, PT ;  /* 0x000000040300720c */ /* 0x080fe40003f04070 */
        /* <DEDUP_REMOVED lines=40> */
[----:B------:R-:W0:Y:S04]  /*0f20*/  LDS.128 R20, [UR4+0x10] ;  /* 0x00001004ff147984 */ /* 0x000e280008000c00 */
        /* <DEDUP_REMOVED lines=30> */
.L_x_206:
[----:B------:R-:W0:Y:S01]  /*1110*/  S2R R0, SR_TID.X ;  /* 0x0000000000007919 */ /* 0x000e220000002100 */
[----:B------:R-:W1:Y:S02]  /*1120*/  LDCU.64 UR4, c[0x0][0x380] ;  /* 0x00007000ff0477ac */ /* 0x000e640008000a00 */
[----:B-1----:R-:W-:Y:S02]  /*1130*/  MOV R12, UR4 ;  /* 0x00000004000c7c02 */ /* 0x002fe40008000f00 */
[----:B------:R-:W-:-:S03]  /*1140*/  MOV R13, UR5 ;  /* 0x00000005000d7c02 */ /* 0x000fc60008000f00 */
        /* <DEDUP_REMOVED lines=17> */
[----:B------:R-:W-:Y:S01]  /*1260*/  UMOV UR4, 0x2000 ;  /* 0x0000200000047882 */ /* 0x000fe20000000000 */
[----:B--2---:R-:W-:-:S04]  /*1270*/  FMUL R21, R21, R21 ;  /* 0x0000001515157220 */ /* 0x004fc80000400000 */
[----:B---3--:R-:W-:Y:S01]  /*1280*/  FFMA R21, R20, R20, R21 ;  /* 0x0000001414157223 */ /* 0x008fe20000000015 */
[----:B------:R-:W-:Y:S01]  /*1290*/  IADD3 R20, PT, PT, R4, -0x2000, RZ ;  /* 0xffffe00004147810 */ /* 0x000fe20007ffe0ff */
[----:B----4-:R-:W-:-:S03]  /*12a0*/  FMUL R17, R17, R17 ;  /* 0x0000001111117220 */ /* 0x010fc60000400000 */
[----:B------:R-:W-:Y:S01]  /*12b0*/  ISETP.GE.U32.AND P0, PT, R20, 0x2000, PT ;  /* 0x000020001400780c */ /* 0x000fe20003f06070 */
[----:B-----5:R-:W-:Y:S01]  /*12c0*/  FMUL R19, R19, R19 ;  /* 0x0000001313137220 */ /* 0x020fe20000400000 */
[----:B------:R-:W-:Y:S01]  /*12d0*/  FMUL R22, R22, R22 ;  /* 0x0000001616167220 */ /* 0x000fe20000400000 */
        /* <DEDUP_REMOVED lines=19> */
[----:B------:R-:W0:Y:S01]  /*1410*/  LDC R4, c[0x0][0x390] ;  /* 0x0000e400ff047b82 */ /* 0x000e220000000800 */
[----:B------:R-:W-:-:S07]  /*1420*/  UMOV UR4, 0x2000 ;  /* 0x0000200000047882 */ /* 0x000fce0000000000 */
[----:B------:R-:W1:Y:S02]  /*1430*/  LDC.64 R12, c[0x0][0x380] ;  /* 0x0000e000ff0c7b82 */ /* 0x000e640000000a00 */
.L_x_223:
[----:B------:R-:W-:-:S05]  /*1440*/  IADD3 R3, PT, PT, R0, UR4, RZ ;  /* 0x0000000400037c10 */ /* 0x000fca000fffe0ff */
        /* <DEDUP_REMOVED lines=17> */
[----:B0-----:R-:W-:-:S04]  /*1560*/  IADD3 R2, PT, PT, R4, -UR4, RZ ;  /* 0x8000000404027c10 */ /* 0x001fc8000fffe0ff */
[----:B------:R-:W-:Y:S01]  /*1570*/  ISETP.GE.U32.AND P0, PT, R2, 0x2000, PT ;  /* 0x000020000200780c */ /* 0x000fe20003f06070 */
[----:B--2---:R-:W-:Y:S01]  /*1580*/  FFMA R7, R22, R22, R7 ;  /* 0x0000001616077223 */ /* 0x004fe20000000007 */
        /* <DEDUP_REMOVED lines=23> */
[----:B------:R-:W-:-:S06]  /*1700*/  UIADD3 UR4, UPT, UPT, UR4, 0x2000, URZ ;  /* 0x0000200004047890 */ /* 0x000fcc000fffe0ff */
[----:B------:R-:W-:-:S13]  /*1710*/  ISETP.LT.U32.AND P0, PT, R20, UR4, PT ;  /* 0x0000000414007c0c */ /* 0x000fda000bf01070 */
[----:B------:R-:W-:Y:S05]  /*1720*/  @!P0 BRA `(.L_x_223) ;  /* 0xfffffffc00448947 */ /* 0x000fea000383ffff */
.L_x_221:
[----:B------:R-:W-:Y:S01]  /*1730*/  IADD3 R3, PT, PT, R4, -UR4, RZ ;  /* 0x8000000404037c10 */ /* 0x000fe2000fffe0ff */
[----:B------:R-:W-:Y:S03]  /*1740*/  BSSY.RECONVERGENT B1, `(.L_x_222) ;  /* 0x00000a3000017945 */ /* 0x000fe60003800200 */
[----:B------:R-:W-:-:S04]  /*1750*/  ISETP.GE.AND P0, PT, R0, R3, PT ;  /* 0x000000030000720c */ /* 0x000fc80003f06270 */
[----:B------:R-:W-:-:S13]  /*1760*/  ISETP.LE.U32.OR P0, PT, R4, UR4, P0 ;  /* 0x0000000404007c0c */ /* 0x000fda0008703470 */
[----:B------:R-:W-:Y:S05]  /*1770*/  @P0 BRA `(.L_x_224) ;  /* 0x00000008007c0947 */ /* 0x000fea0003800000 */
[-C--:B------:R-:W-:Y:S01]  /*1780*/  LOP3.LUT R3, RZ, R0.reuse, RZ, 0x33, !PT ;  /* 0x00000000ff037212 */ /* 0x080fe200078e33ff */
[----:B------:R-:W-:Y:S01]  /*1790*/  BSSY.RECONVERGENT B2, `(.L_x_225) ;  /* 0x0000052000027945 */ /* 0x000fe20003800200 */
[----:B------:R-:W-:Y:S02]  /*17a0*/  MOV R5, R0 ;  /* 0x0000000000057202 */ /* 0x000fe40000000f00 */
[----:B------:R-:W-:-:S04]  /*17b0*/  IADD3 R3, PT, PT, R4, -UR4, R3 ;  /* 0x8000000404037c10 */ /* 0x000fc8000fffe003 */
[C---:B------:R-:W-:Y:S02]  /*17c0*/  ISETP.GE.U32.AND P0, PT, R3.reuse, 0x1e00, PT ;  /* 0x00001e000300780c */ /* 0x040fe40003f06070 */
[----:B------:R-:W-:-:S04]  /*17d0*/  LEA.HI R3, R3, 0x1, RZ, 0x17 ;  /* 0x0000000103037811 */ /* 0x000fc800078fb8ff */
[----:B------:R-:W-:-:S07]  /*17e0*/  LOP3.LUT R4, R3, 0xf, RZ, 0xc0, !PT ;  /* 0x0000000f03047812 */ /* 0x000fce00078ec0ff */
[----:B------:R-:W-:Y:S05]  /*17f0*/  @!P0 BRA `(.L_x_226) ;  /* 0x00000004002c8947 */ /* 0x000fea0003800000 */
[----:B------:R-:W-:Y:S01]  /*1800*/  LOP3.LUT R6, R3, 0xfffff0, RZ, 0xc0, !PT ;  /* 0x00fffff003067812 */ /* 0x000fe200078ec0ff */
[----:B------:R-:W-:Y:S01]  /*1810*/  BSSY.RECONVERGENT B3, `(.L_x_227) ;  /* 0x0000048000037945 */ /* 0x000fe20003800200 */
[C---:B------:R-:W-:Y:S02]  /*1820*/  LOP3.LUT R5, R0.reuse, 0x1000, RZ, 0xfc, !PT ;  /* 0x0000100000057812 */ /* 0x040fe400078efcff */
[----:B------:R-:W-:Y:S02]  /*1830*/  IADD3 R2, PT, PT, R0, UR4, RZ ;  /* 0x0000000400027c10 */ /* 0x000fe4000fffe0ff */
[----:B------:R-:W-:-:S07]  /*1840*/  IADD3 R6, PT, PT, -R6, RZ, RZ ;  /* 0x000000ff06067210 */ /* 0x000fce0007ffe1ff */
.L_x_228:
[C---:B------:R-:W-:Y:S01]  /*1850*/  IADD3 R19, PT, PT, R2.reuse, 0x200, RZ ;  /* 0x0000020002137810 */ /* 0x040fe20007ffe0ff */
[C---:B------:R-:W-:Y:S01]  /*1860*/  IMAD.WIDE.U32 R14, R2.reuse, 0x4, R12 ;  /* 0x00000004020e7825 */ /* 0x040fe200078e000c */
[----:B------:R-:W-:-:S03]  /*1870*/  IADD3 R11, PT, PT, R2, 0x400, RZ ;  /* 0x00000400020b7810 */ /* 0x000fc60007ffe0ff */
[--C-:B------:R-:W-:Y:S01]  /*1880*/  IMAD.WIDE.U32 R18, R19, 0x4, R12.reuse ;  /* 0x0000000413127825 */ /* 0x100fe200078e000c */
[----:B------:R0:W2:Y:S01]  /*1890*/  LDG.E R8, desc[UR6][R14.64] ;  /* 0x000000060e087981 */ /* 0x0000a2000c1e1900 */
[C---:B------:R-:W-:Y:S02]  /*18a0*/  IADD3 R21, PT, PT, R2.reuse, 0x600, RZ ;  /* 0x0000060002157810 */ /* 0x040fe40007ffe0ff */
[--C-:B------:R-:W-:Y:S01]  /*18b0*/  IMAD.WIDE.U32 R10, R11, 0x4, R12.reuse ;  /* 0x000000040b0a7825 */ /* 0x100fe200078e000c */
[----:B------:R1:W3:Y:S01]  /*18c0*/  LDG.E R9, desc[UR6][R18.64] ;  /* 0x0000000612097981 */ /* 0x0002e2000c1e1900 */
[C---:B------:R-:W-:Y:S02]  /*18d0*/  IADD3 R17, PT, PT, R2.reuse, 0x800, RZ ;  /* 0x0000080002117810 */ /* 0x040fe40007ffe0ff */
[--C-:B------:R-:W-:Y:S02]  /*18e0*/  IMAD.WIDE.U32 R20, R21, 0x4, R12.reuse ;  /* 0x0000000415147825 */ /* 0x100fe400078e000c */
[----:B------:R4:W5:Y:S01]  /*18f0*/  LDG.E R10, desc[UR6][R10.64] ;  /* 0x000000060a0a7981 */ /* 0x000962000c1e1900 */
[----:B------:R-:W-:Y:S01]  /*1900*/  IADD3 R29, PT, PT, R2, 0xa00, RZ ;  /* 0x00000a00021d7810 */ /* 0x000fe20007ffe0ff */
[----:B------:R-:W-:-:S02]  /*1910*/  IMAD.WIDE.U32 R16, R17, 0x4, R12 ;  /* 0x0000000411107825 */ /* 0x000fc400078e000c */
[----:B------:R4:W5:Y:S01]  /*1920*/  LDG.E R27, desc[UR6][R20.64] ;  /* 0x00000006141b7981 */ /* 0x000962000c1e1900 */
[C---:B------:R-:W-:Y:S01]  /*1930*/  IADD3 R23, PT, PT, R2.reuse, 0xc00, RZ ;  /* 0x00000c0002177810 */ /* 0x040fe20007ffe0ff */
[--C-:B------:R-:W-:Y:S02]  /*1940*/  IMAD.WIDE.U32 R28, R29, 0x4, R12.reuse ;  /* 0x000000041d1c7825 */ /* 0x100fe400078e000c */
[----:B------:R-:W5:Y:S01]  /*1950*/  LDG.E R26, desc[UR6][R16.64] ;  /* 0x00000006101a7981 */ /* 0x000f62000c1e1900 */
[C---:B------:R-:W-:Y:S01]  /*1960*/  IADD3 R22, PT, PT, R2.reuse, 0xe00, RZ ;  /* 0x00000e0002167810 */ /* 0x040fe20007ffe0ff */
[--C-:B0-----:R-:W-:Y:S02]  /*1970*/  IMAD.WIDE.U32 R14, R23, 0x4, R12.reuse ;  /* 0x00000004170e7825 */ /* 0x101fe400078e000c */
[----:B------:R0:W5:Y:S01]  /*1980*/  LDG.E R25, desc[UR6][R28.64] ;  /* 0x000000061c197981 */ /* 0x000162000c1e1900 */
[----:B------:R-:W-:Y:S01]  /*1990*/  IADD3 R23, PT, PT, R2, 0x1000, RZ ;  /* 0x0000100002177810 */ /* 0x000fe20007ffe0ff */
[----:B-1----:R-:W-:-:S02]  /*19a0*/  IMAD.WIDE.U32 R18, R22, 0x4, R12 ;  /* 0x0000000416127825 */ /* 0x002fc400078e000c */
[----:B------:R1:W5:Y:S01]  /*19b0*/  LDG.E R24, desc[UR6][R14.64] ;  /* 0x000000060e187981 */ /* 0x000362000c1e1900 */
[C---:B----4-:R-:W-:Y:S01]  /*19c0*/  IADD3 R11, PT, PT, R2.reuse, 0x1200, RZ ;  /* 0x00001200020b7810 */ /* 0x050fe20007ffe0ff */
[--C-:B------:R-:W-:Y:S02]  /*19d0*/  IMAD.WIDE.U32 R20, R23, 0x4, R12.reuse ;  /* 0x0000000417147825 */ /* 0x100fe400078e000c */
[----:B------:R4:W5:Y:S01]  /*19e0*/  LDG.E R23, desc[UR6][R18.64] ;  /* 0x0000000612177981 */ /* 0x000962000c1e1900 */
[C---:B0-----:R-:W-:Y:S01]  /*19f0*/  IADD3 R29, PT, PT, R2.reuse, 0x1400, RZ ;  /* 0x00001400021d7810 */ /* 0x041fe20007ffe0ff */
[--C-:B------:R-:W-:Y:S02]  /*1a00*/  IMAD.WIDE.U32 R16, R11, 0x4, R12.reuse ;  /* 0x000000040b107825 */ /* 0x100fe400078e000c */
[----:B------:R-:W5:Y:S01]  /*1a10*/  LDG.E R22, desc[UR6][R20.64] ;  /* 0x0000000614167981 */ /* 0x000f62000c1e1900 */
[----:B-1----:R-:W-:Y:S01]  /*1a20*/  IADD3 R15, PT, PT, R2, 0x1600, RZ ;  /* 0x00001600020f7810 */ /* 0x002fe20007ffe0ff */
[----:B------:R-:W-:-:S02]  /*1a30*/  IMAD.WIDE.U32 R28, R29, 0x4, R12 ;  /* 0x000000041d1c7825 */ /* 0x000fc400078e000c */
[----:B------:R0:W5:Y:S01]  /*1a40*/  LDG.E R11, desc[UR6][R16.64] ;  /* 0x00000006100b7981 */ /* 0x000162000c1e1900 */
[C---:B----4-:R-:W-:Y:S01]  /*1a50*/  IADD3 R19, PT, PT, R2.reuse, 0x1800, RZ ;  /* 0x0000180002137810 */ /* 0x050fe20007ffe0ff */
[--C-:B------:R-:W-:Y:S02]  /*1a60*/  IMAD.WIDE.U32 R14, R15, 0x4, R12.reuse ;  /* 0x000000040f0e7825 */ /* 0x100fe400078e000c */
[----:B------:R-:W4:Y:S02]  /*1a70*/  LDG.E R28, desc[UR6][R28.64] ;  /* 0x000000061c1c7981 */ /* 0x000f24000c1e1900 */
[----:B------:R-:W-:Y:S01]  /*1a80*/  IMAD.WIDE.U32 R18, R19, 0x4, R12 ;  /* 0x0000000413127825 */ /* 0x000fe200078e000c */
[C---:B0-----:R-:W-:Y:S02]  /*1a90*/  IADD3 R17, PT, PT, R2.reuse, 0x1a00, RZ ;  /* 0x00001a0002117810 */ /* 0x041fe40007ffe0ff */
[----:B------:R-:W-:-:S03]  /*1aa0*/  IADD3 R21, PT, PT, R2, 0x1c00, RZ ;  /* 0x00001c0002157810 */ /* 0x000fc60007ffe0ff */
[----:B------:R-:W4:Y:S04]  /*1ab0*/  LDG.E R18, desc[UR6][R18.64] ;  /* 0x0000000612127981 */ /* 0x000f28000c1e1900 */
[----:B------:R0:W4:Y:S01]  /*1ac0*/  LDG.E R29, desc[UR6][R14.64] ;  /* 0x000000060e1d7981 */ /* 0x000122000c1e1900 */
[----:B------:R-:W-:Y:S01]  /*1ad0*/  IADD3 R20, PT, PT, R2, 0x1e00, RZ ;  /* 0x00001e0002147810 */ /* 0x000fe20007ffe0ff */
[----:B0-----:R-:W-:-:S04]  /*1ae0*/  IMAD.WIDE.U32 R14, R17, 0x4, R12 ;  /* 0x00000004110e7825 */ /* 0x001fc800078e000c */
[--C-:B------:R-:W-:Y:S02]  /*1af0*/  IMAD.WIDE.U32 R16, R21, 0x4, R12.reuse ;  /* 0x0000000415107825 */ /* 0x100fe400078e000c */
[----:B------:R-:W4:Y:S02]  /*1b00*/  LDG.E R14, desc[UR6][R14.64] ;  /* 0x000000060e0e7981 */ /* 0x000f24000c1e1900 */
[----:B------:R-:W-:Y:S02]  /*1b10*/  IMAD.WIDE.U32 R20, R20, 0x4, R12 ;  /* 0x0000000414147825 */ /* 0x000fe400078e000c */
[----:B------:R-:W4:Y:S04]  /*1b20*/  LDG.E R16, desc[UR6][R16.64] ;  /* 0x0000000610107981 */ /* 0x000f28000c1e1900 */
[----:B------:R-:W4:Y:S01]  /*1b30*/  LDG.E R20, desc[UR6][R20.64] ;  /* 0x0000000614147981 */ /* 0x000f22000c1e1900 */
[----:B------:R-:W-:-:S04]  /*1b40*/  IADD3 R6, PT, PT, R6, 0x10, RZ ;  /* 0x0000001006067810 */ /* 0x000fc80007ffe0ff */
[----:B------:R-:W-:Y:S02]  /*1b50*/  ISETP.NE.AND P0, PT, R6, RZ, PT ;  /* 0x000000ff0600720c */ /* 0x000fe40003f05270 */
[----:B------:R-:W-:Y:S02]  /*1b60*/  IADD3 R5, PT, PT, R5, 0x2000, RZ ;  /* 0x0000200005057810 */ /* 0x000fe40007ffe0ff */
[----:B------:R-:W-:Y:S01]  /*1b70*/  IADD3 R2, PT, PT, R2, 0x2000, RZ ;  /* 0x0000200002027810 */ /* 0x000fe20007ffe0ff */
[----:B--2---:R-:W-:-:S04]  /*1b80*/  FFMA R8, R8, R8, R7 ;  /* 0x0000000808087223 */ /* 0x004fc80000000007 */
[----:B---3--:R-:W-:-:S04]  /*1b90*/  FFMA R9, R9, R9, R8 ;  /* 0x0000000909097223 */ /* 0x008fc80000000008 */
        /* <DEDUP_REMOVED lines=8> */
[----:B----4-:R-:W-:-:S04]  /*1c20*/  FFMA R28, R28, R28, R11 ;  /* 0x0000001c1c1c7223 */ /* 0x010fc8000000000b */
[----:B------:R-:W-:-:S04]  /*1c30*/  FFMA R29, R29, R29, R28 ;  /* 0x0000001d1d1d7223 */ /* 0x000fc8000000001c */
[----:B------:R-:W-:-:S04]  /*1c40*/  FFMA R29, R18, R18, R29 ;  /* 0x00000012121d7223 */ /* 0x000fc8000000001d */
[----:B------:R-:W-:-:S04]  /*1c50*/  FFMA R29, R14, R14, R29 ;  /* 0x0000000e0e1d7223 */ /* 0x000fc8000000001d */
[----:B------:R-:W-:-:S04]  /*1c60*/  FFMA R29, R16, R16, R29 ;  /* 0x00000010101d7223 */ /* 0x000fc8000000001d */
[----:B------:R-:W-:Y:S01]  /*1c70*/  FFMA R7, R20, R20, R29 ;  /* 0x0000001414077223 */ /* 0x000fe2000000001d */
[----:B------:R-:W-:Y:S06]  /*1c80*/  @P0 BRA `(.L_x_228) ;  /* 0xfffffff800f00947 */ /* 0x000fec000383ffff */
[----:B------:R-:W-:Y:S05]  /*1c90*/  BSYNC.RECONVERGENT B3 ;  /* 0x0000000000037941 */ /* 0x000fea0003800200 */
.L_x_227:
[----:B------:R-:W-:-:S07]  /*1ca0*/  IADD3 R5, PT, PT, R5, -0x1000, RZ ;  /* 0xfffff00005057810 */ /* 0x000fce0007ffe0ff */
.L_x_226:
[----:B------:R-:W-:Y:S05]  /*1cb0*/  BSYNC.RECONVERGENT B2 ;  /* 0x0000000000027941 */ /* 0x000fea0003800200 */
.L_x_225:
[----:B------:R-:W-:-:S13]  /*1cc0*/  ISETP.NE.AND P0, PT, R4, RZ, PT ;  /* 0x000000ff0400720c */ /* 0x000fda0003f05270 */
[----:B------:R-:W-:Y:S05]  /*1cd0*/  @!P0 BRA `(.L_x_224) ;  /* 0x0000000400248947 */ /* 0x000fea0003800000 */
[----:B------:R-:W-:Y:S01]  /*1ce0*/  ISETP.GE.U32.AND P0, PT, R4, 0x8, PT ;  /* 0x000000080400780c */ /* 0x000fe20003f06070 */
[----:B------:R-:W-:Y:S01]  /*1cf0*/  BSSY.RECONVERGENT B2, `(.L_x_229) ;  /* 0x0000025000027945 */ /* 0x000fe20003800200 */
[----:B------:R-:W-:-:S04]  /*1d00*/  LOP3.LUT R22, R3, 0x7, RZ, 0xc0, !PT ;  /* 0x0000000703167812 */ /* 0x000fc800078ec0ff */
[----:B------:R-:W-:-:S07]  /*1d10*/  ISETP.NE.AND P1, PT, R22, RZ, PT ;  /* 0x000000ff1600720c */ /* 0x000fce0003f25270 */
[----:B------:R-:W-:Y:S06]  /*1d20*/  @!P0 BRA `(.L_x_230) ;  /* 0x0000000000848947 */ /* 0x000fec0003800000 */
[----:B------:R-:W-:-:S04]  /*1d30*/  IADD3 R15, PT, PT, R5, UR4, RZ ;  /* 0x00000004050f7c10 */ /* 0x000fc8000fffe0ff */
        /* <DEDUP_REMOVED lines=9> */
[----:B------:R-:W-:Y:S01]  /*1dd0*/  IMAD.WIDE.U32 R10, R11, 0x4, R12 ;  /* 0x000000040b0a7825 */ /* 0x000fe200078e000c */
[----:B------:R-:W4:Y:S01]  /*1de0*/  LDG.E R6, desc[UR6][R20.64] ;  /* 0x0000000614067981 */ /* 0x000f22000c1e1900 */
[----:B------:R-:W-:-:S02]  /*1df0*/  IADD3 R23, PT, PT, R15, 0xa00, RZ ;  /* 0x00000a000f177810 */ /* 0x000fc40007ffe0ff */
[--C-:B------:R-:W-:Y:S01]  /*1e00*/  IMAD.WIDE.U32 R16, R17, 0x4, R12.reuse ;  /* 0x0000000411107825 */ /* 0x100fe200078e000c */
[----:B------:R-:W-:Y:S01]  /*1e10*/  IADD3 R25, PT, PT, R15, 0xc00, RZ ;  /* 0x00000c000f197810 */ /* 0x000fe20007ffe0ff */
[----:B------:R-:W5:Y:S02]  /*1e20*/  LDG.E R10, desc[UR6][R10.64] ;  /* 0x000000060a0a7981 */ /* 0x000f64000c1e1900 */
[--C-:B0-----:R-:W-:Y:S01]  /*1e30*/  IMAD.WIDE.U32 R8, R23, 0x4, R12.reuse ;  /* 0x0000000417087825 */ /* 0x101fe200078e000c */
[----:B------:R-:W-:Y:S01]  /*1e40*/  IADD3 R23, PT, PT, R15, 0xe00, RZ ;  /* 0x00000e000f177810 */ /* 0x000fe20007ffe0ff */
[----:B------:R-:W5:Y:S02]  /*1e50*/  LDG.E R16, desc[UR6][R16.64] ;  /* 0x0000000610107981 */ /* 0x000f64000c1e1900 */
[--C-:B------:R-:W-:Y:S02]  /*1e60*/  IMAD.WIDE.U32 R14, R25, 0x4, R12.reuse ;  /* 0x00000004190e7825 */ /* 0x100fe400078e000c */
[----:B------:R-:W5:Y:S02]  /*1e70*/  LDG.E R8, desc[UR6][R8.64] ;  /* 0x0000000608087981 */ /* 0x000f64000c1e1900 */
[----:B-1----:R-:W-:-:S02]  /*1e80*/  IMAD.WIDE.U32 R18, R23, 0x4, R12 ;  /* 0x0000000417127825 */ /* 0x002fc400078e000c */
        /* <DEDUP_REMOVED lines=11> */
.L_x_230:
[----:B------:R-:W-:Y:S05]  /*1f40*/  BSYNC.RECONVERGENT B2 ;  /* 0x0000000000027941 */ /* 0x000fea0003800200 */
.L_x_229:
        /* <DEDUP_REMOVED lines=23> */
.L_x_232:
[----:B------:R-:W-:Y:S05]  /*20c0*/  BSYNC.RECONVERGENT B2 ;  /* 0x0000000000027941 */ /* 0x000fea0003800200 */
.L_x_231:
[----:B------:R-:W-:Y:S05]  /*20d0*/  @!P1 BRA `(.L_x_224) ;  /* 0x0000000000249947 */ /* 0x000fea0003800000 */
[----:B------:R-:W-:Y:S02]  /*20e0*/  IADD3 R5, PT, PT, R5, UR4, RZ ;  /* 0x0000000405057c10 */ /* 0x000fe4000fffe0ff */
[----:B------:R-:W-:-:S07]  /*20f0*/  IADD3 R4, PT, PT, -R4, RZ, RZ ;  /* 0x000000ff04047210 */ /* 0x000fce0007ffe1ff */
.L_x_233:
[----:B------:R-:W-:-:S06]  /*2100*/  IMAD.WIDE.U32 R2, R5, 0x4, R12 ;  /* 0x0000000405027825 */ /* 0x000fcc00078e000c */
[----:B------:R-:W2:Y:S01]  /*2110*/  LDG.E R2, desc[UR6][R2.64] ;  /* 0x0000000602027981 */ /* 0x000ea2000c1e1900 */
[----:B------:R-:W-:Y:S02]  /*2120*/  IADD3 R4, PT, PT, R4, 0x1, RZ ;  /* 0x0000000104047810 */ /* 0x000fe40007ffe0ff */
[----:B------:R-:W-:Y:S02]  /*2130*/  IADD3 R5, PT, PT, R5, 0x200, RZ ;  /* 0x0000020005057810 */ /* 0x000fe40007ffe0ff */
[----:B------:R-:W-:Y:S01]  /*2140*/  ISETP.NE.AND P0, PT, R4, RZ, PT ;  /* 0x000000ff0400720c */ /* 0x000fe20003f05270 */
[----:B--2---:R-:W-:-:S12]  /*2150*/  FFMA R7, R2, R2, R7 ;  /* 0x0000000202077223 */ /* 0x004fd80000000007 */
[----:B------:R-:W-:Y:S05]  /*2160*/  @P0 BRA `(.L_x_233) ;  /* 0xfffffffc00e40947 */ /* 0x000fea000383ffff */
.L_x_224:
[----:B------:R-:W-:Y:S05]  /*2170*/  BSYNC.RECONVERGENT B1 ;  /* 0x0000000000017941 */ /* 0x000fea0003800200 */
.L_x_222:
        /* <DEDUP_REMOVED lines=33> */
[----:B------:R-:W3:Y:S04]  /*2390*/  LDS.128 R8, [UR4+0x30] ;  /* 0x00003004ff087984 */ /* 0x000ee80008000c00 */
[----:B------:R-:W4:Y:S01]  /*23a0*/  LDS.128 R16, [UR4+0x40] ;  /* 0x00004004ff107984 */ /* 0x000f220008000c00 */
[----:B0-----:R-:W-:-:S04]  /*23b0*/  FADD R5, R0, R5 ;  /* 0x0000000500057221 */ /* 0x001fc80000000000 */
        /* <DEDUP_REMOVED lines=13> */
[----:B------:R-:W-:-:S07]  /*2490*/  FADD R0, R18, R19 ;  /* 0x0000001312007221 */ /* 0x000fce0000000000 */
.L_x_220:
[----:B------:R-:W-:Y:S05]  /*24a0*/  BSYNC.RECONVERGENT B0 ;  /* 0x0000000000007941 */ /* 0x000fea0003800200 */
.L_x_205:
[----:B------:R-:W-:Y:S05]  /*24b0*/  @P0 EXIT ;  /* 0x000000000000094d */ /* 0x000fea0003800000 */
[----:B012---:R-:W0:Y:S01]  /*24c0*/  LDC.64 R2, c[0x0][0x388] ;  /* 0x0000e200ff027b82 */ /* 0x007e220000000a00 */
[----:B------:R-:W1:Y:S02]  /*24d0*/  LDCU UR4, c[0x0][0x398] ;  /* 0x00007300ff0477ac */ /* 0x000e640008000800 */
[----:B-1----:R-:W-:-:S05]  /*24e0*/  FADD R5, R0, UR4 ;  /* 0x0000000400057e21 */ /* 0x002fca0008000000 */
[----:B0-----:R-:W-:Y:S01]  /*24f0*/  STG.E desc[UR6][R2.64], R5 ;  /* 0x0000000502007986 */ /* 0x001fe2000c101906 */
[----:B------:R-:W-:Y:S05]  /*2500*/  EXIT ;  /* 0x000000000000794d */ /* 0x000fea0003800000 */
.L_x_234:
        /* <DEDUP_REMOVED lines=15> */
.L_x_241:


//--------------------- .text._ZN3cub18CUB_300001_SM_10006detail11EmptyKernelIvEEvv --------------------------
	.section	.text._ZN3cub18CUB_300001_SM_10006detail11EmptyKernelIvEEvv,"ax",@progbits
	.align	128
        .global         _ZN3cub18CUB_300001_SM_10006detail11EmptyKernelIvEEvv
        .type           _ZN3cub18CUB_300001_SM_10006detail11EmptyKernelIvEEvv,@function
        .size           _ZN3cub18CUB_300001_SM_10006detail11EmptyKernelIvEEvv,(.L_x_242 - _ZN3cub18CUB_300001_SM_10006detail11EmptyKernelIvEEvv)
        .other          _ZN3cub18CUB_300001_SM_10006detail11EmptyKernelIvEEvv,@"STO_CUDA_ENTRY STV_DEFAULT"
_ZN3cub18CUB_300001_SM_10006detail11EmptyKernelIvEEvv:
.text._ZN3cub18CUB_300001_SM_10006detail11EmptyKernelIvEEvv:
[----:B------:R-:W-:Y:S01]  /*0000*/  LDC R1, c[0x0][0x37c] ;  /* 0x0000df00ff017b82 */ /* 0x000fe20000000800 */
[----:B------:R-:W-:Y:S05]  /*0010*/  EXIT ;  /* 0x000000000000794d */ /* 0x000fea0003800000 */
.L_x_235:
        /* <DEDUP_REMOVED lines=14> */
.L_x_242:


//--------------------- .nv.shared._ZN3cub18CUB_300001_SM_10006detail6reduce28DeviceReduceSingleTileKernelINS2_10policy_hubIfyN4cuda3std3__44plusIfEEE10Policy1000EPfSC_iS9_ffNS7_10__identityEEEvT0_T1_T2_T3_T4_T6_ --------------------------
	.section	.nv.shared._ZN3cub18CUB_300001_SM_10006detail6reduce28DeviceReduceSingleTileKernelINS2_10policy_hubIfyN4cuda3std3__44plusIfEEE10Policy1000EPfSC_iS9_ffNS7_10__identityEEEvT0_T1_T2_T3_T4_T6_,"aw",@nobits
	.sectionflags	@""
	.align	4
.nv.shared._ZN3cub18CUB_300001_SM_10006detail6reduce28DeviceReduceSingleTileKernelINS2_10policy_hubIfyN4cuda3std3__44plusIfEEE10Policy1000EPfSC_iS9_ffNS7_10__identityEEEvT0_T1_T2_T3_T4_T6_:
	.zero		1068


//--------------------- .nv.shared.reserved.0     --------------------------
	.section	.nv.shared.reserved.0,"aw",@nobits
	.weak		__nv_reservedSMEM_offset_0_alias
	.size		__nv_reservedSMEM_offset_0_alias, 0, 64
	.other		__nv_reservedSMEM_offset_0_alias,@"STO_CUDA_RESERVED_SHARED STV_DEFAULT"
__nv_reservedSMEM_offset_0_alias:
	.zero		0
	.zero		64


//--------------------- .nv.global                --------------------------
	.section	.nv.global,"aw",@nobits
.nv.global:
	.type		_ZN30_INTERNAL_a6934b1b_4_k_cu_main6thrust24THRUST_300001_SM_1000_NS3seqE,@object
	.size		_ZN30_INTERNAL_a6934b1b_4_k_cu_main6thrust24THRUST_300001_SM_1000_NS3seqE,(_ZN30_INTERNAL_a6934b1b_4_k_cu_main4cuda3std3__48in_placeE - _ZN30_INTERNAL_a6934b1b_4_k_cu_main6thrust24THRUST_300001_SM_1000_NS3seqE)
_ZN30_INTERNAL_a6934b1b_4_k_cu_main6thrust24THRUST_300001_SM_1000_NS3seqE:
	.zero		1
	.type		_ZN30_INTERNAL_a6934b1b_4_k_cu_main4cuda3std3__48in_placeE,@object
	.size		_ZN30_INTERNAL_a6934b1b_4_k_cu_main4cuda3std3__48in_placeE,(_ZN30_INTERNAL_a6934b1b_4_k_cu_main4cuda3std6ranges3__45__cpo4sizeE - _ZN30_INTERNAL_a6934b1b_4_k_cu_main4cuda3std3__48in_placeE)
_ZN30_INTERNAL_a6934b1b_4_k_cu_main4cuda3std3__48in_placeE:
	.zero		1
	.type		_ZN30_INTERNAL_a6934b1b_4_k_cu_main4cuda3std6ranges3__45__cpo4sizeE,@object
	.size		_ZN30_INTERNAL_a6934b1b_4_k_cu_main4cuda3std6ranges3__45__cpo4sizeE,(_ZN30_INTERNAL_a6934b1b_4_k_cu_main6thrust24THRUST_300001_SM_1000_NS12placeholders2_3E - _ZN30_INTERNAL_a6934b1b_4_k_cu_main4cuda3std6ranges3__45__cpo4sizeE)
_ZN30_INTERNAL_a6934b1b_4_k_cu_main4cuda3std6ranges3__45__cpo4sizeE:
	.zero		1
	.type		_ZN30_INTERNAL_a6934b1b_4_k_cu_main6thrust24THRUST_300001_SM_1000_NS12placeholders2_3E,@object
	.size		_ZN30_INTERNAL_a6934b1b_4_k_cu_main6thrust24THRUST_300001_SM_1000_NS12placeholders2_3E,(_ZN30_INTERNAL_a6934b1b_4_k_cu_main4cuda3std3__45__cpo6cbeginE - _ZN30_INTERNAL_a6934b1b_4_k_cu_main6thrust24THRUST_300001_SM_1000_NS12placeholders2_3E)
_ZN30_INTERNAL_a6934b1b_4_k_cu_main6thrust24THRUST_300001_SM_1000_NS12placeholders2_3E:
	.zero		1
	.type		_ZN30_INTERNAL_a6934b1b_4_k_cu_main4cuda3std3__45__cpo6cbeginE,@object
	.size		_ZN30_INTERNAL_a6934b1b_4_k_cu_main4cuda3std3__45__cpo6cbeginE,(_ZN30_INTERNAL_a6934b1b_4_k_cu_main4cuda3std6ranges3__45__cpo6cbeginE - _ZN30_INTERNAL_a6934b1b_4_k_cu_main4cuda3std3__45__cpo6cbeginE)
_ZN30_INTERNAL_a6934b1b_4_k_cu_main4cuda3std3__45__cpo6cbeginE:
	.zero		1
	.type		_ZN30_INTERNAL_a6934b1b_4_k_cu_main4cuda3std6ranges3__45__cpo6cbeginE,@object
	.size		_ZN30_INTERNAL_a6934b1b_4_k_cu_main4cuda3std6ranges3__45__cpo6cbeginE,(_ZN30_INTERNAL_a6934b1b_4_k_cu_main6thrust24THRUST_300001_SM_1000_NS12placeholders2_7E - _ZN30_INTERNAL_a6934b1b_4_k_cu_main4cuda3std6ranges3__45__cpo6cbeginE)
_ZN30_INTERNAL_a6934b1b_4_k_cu_main4cuda3std6ranges3__45__cpo6cbeginE:
	.zero		1
	.type		_ZN30_INTERNAL_a6934b1b_4_k_cu_main6thrust24THRUST_300001_SM_1000_NS12placeholders2_7E,@object
	.size		_ZN30_INTERNAL_a6934b1b_4_k_cu_main6thrust24THRUST_300001_SM_1000_NS12placeholders2_7E,(_ZN30_INTERNAL_a6934b1b_4_k_cu_main4cuda3std3__45__cpo7crbeginE - _ZN30_INTERNAL_a6934b1b_4_k_cu_main6thrust24THRUST_300001_SM_1000_NS12placeholders2_7E)
_ZN30_INTERNAL_a6934b1b_4_k_cu_main6thrust24THRUST_300001_SM_1000_NS12placeholders2_7E:
	.zero		1
	.type		_ZN30_INTERNAL_a6934b1b_4_k_cu_main4cuda3std3__45__cpo7crbeginE,@object
	.size		_ZN30_INTERNAL_a6934b1b_4_k_cu_main4cuda3std3__45__cpo7crbeginE,(_ZN30_INTERNAL_a6934b1b_4_k_cu_main4cuda3std6ranges3__45__cpo4nextE - _ZN30_INTERNAL_a6934b1b_4_k_cu_main4cuda3std3__45__cpo7crbeginE)
_ZN30_INTERNAL_a6934b1b_4_k_cu_main4cuda3std3__45__cpo7crbeginE:
	.zero		1
	.type		_ZN30_INTERNAL_a6934b1b_4_k_cu_main4cuda3std6ranges3__45__cpo4nextE,@object
	.size		_ZN30_INTERNAL_a6934b1b_4_k_cu_main4cuda3std6ranges3__45__cpo4nextE,(_ZN30_INTERNAL_a6934b1b_4_k_cu_main4cuda3std6ranges3__45__cpo4swapE - _ZN30_INTERNAL_a6934b1b_4_k_cu_main4cuda3std6ranges3__45__cpo4nextE)
_ZN30_INTERNAL_a6934b1b_4_k_cu_main4cuda3std6ranges3__45__cpo4nextE:
	.zero		1
	.type		_ZN30_INTERNAL_a6934b1b_4_k_cu_main4cuda3std6ranges3__45__cpo4swapE,@object
	.size		_ZN30_INTERNAL_a6934b1b_4_k_cu_main4cuda3std6ranges3__45__cpo4swapE,(_ZN30_INTERNAL_a6934b1b_4_k_cu_main6thrust24THRUST_300001_SM_1000_NS8cuda_cub10par_nosyncE - _ZN30_INTERNAL_a6934b1b_4_k_cu_main4cuda3std6ranges3__45__cpo4swapE)
_ZN30_INTERNAL_a6934b1b_4_k_cu_main4cuda3std6ranges3__45__cpo4swapE:
	.zero		1
	.type		_ZN30_INTERNAL_a6934b1b_4_k_cu_main6thrust24THRUST_300001_SM_1000_NS8cuda_cub10par_nosyncE,@object
	.size		_ZN30_INTERNAL_a6934b1b_4_k_cu_main6thrust24THRUST_300001_SM_1000_NS8cuda_cub10par_nosyncE,(_ZN30_INTERNAL_a6934b1b_4_k_cu_main6thrust24THRUST_300001_SM_1000_NS12placeholders2_9E - _ZN30_INTERNAL_a6934b1b_4_k_cu_main6thrust24THRUST_300001_SM_1000_NS8cuda_cub10par_nosyncE)
_ZN30_INTERNAL_a6934b1b_4_k_cu_main6thrust24THRUST_300001_SM_1000_NS8cuda_cub10par_nosyncE:
	.zero		1
	.type		_ZN30_INTERNAL_a6934b1b_4_k_cu_main6thrust24THRUST_300001_SM_1000_NS12placeholders2_9E,@object
	.size		_ZN30_INTERNAL_a6934b1b_4_k_cu_main6thrust24THRUST_300001_SM_1000_NS12placeholders2_9E,(_ZN30_INTERNAL_a6934b1b_4_k_cu_main4cuda3std3__432_GLOBAL__N__a6934b1b_4_k_cu_main6ignoreE - _ZN30_INTERNAL_a6934b1b_4_k_cu_main6thrust24THRUST_300001_SM_1000_NS12placeholders2_9E)
_ZN30_INTERNAL_a6934b1b_4_k_cu_main6thrust24THRUST_300001_SM_1000_NS12placeholders2_9E:
	.zero		1
	.type		_ZN30_INTERNAL_a6934b1b_4_k_cu_main4cuda3std3__432_GLOBAL__N__a6934b1b_4_k_cu_main6ignoreE,@object
	.size		_ZN30_INTERNAL_a6934b1b_4_k_cu_main4cuda3std3__432_GLOBAL__N__a6934b1b_4_k_cu_main6ignoreE,(_ZN30_INTERNAL_a6934b1b_4_k_cu_main4cuda3std6ranges3__45__cpo4dataE - _ZN30_INTERNAL_a6934b1b_4_k_cu_main4cuda3std3__432_GLOBAL__N__a6934b1b_4_k_cu_main6ignoreE)
_ZN30_INTERNAL_a6934b1b_4_k_cu_main4cuda3std3__432_GLOBAL__N__a6934b1b_4_k_cu_main6ignoreE:
	.zero		1
	.type		_ZN30_INTERNAL_a6934b1b_4_k_cu_main4cuda3std6ranges3__45__cpo4dataE,@object
	.size		_ZN30_INTERNAL_a6934b1b_4_k_cu_main4cuda3std6ranges3__45__cpo4dataE,(_ZN30_INTERNAL_a6934b1b_4_k_cu_main6thrust24THRUST_300001_SM_1000_NS12placeholders2_1E - _ZN30_INTERNAL_a6934b1b_4_k_cu_main4cuda3std6ranges3__45__cpo4dataE)
_ZN30_INTERNAL_a6934b1b_4_k_cu_main4cuda3std6ranges3__45__cpo4dataE:
	.zero		1
	.type		_ZN30_INTERNAL_a6934b1b_4_k_cu_main6thrust24THRUST_300001_SM_1000_NS12placeholders2_1E,@object
	.size		_ZN30_INTERNAL_a6934b1b_4_k_cu_main6thrust24THRUST_300001_SM_1000_NS12placeholders2_1E,(_ZN30_INTERNAL_a6934b1b_4_k_cu_main4cuda3std3__45__cpo5beginE - _ZN30_INTERNAL_a6934b1b_4_k_cu_main6thrust24THRUST_300001_SM_1000_NS12placeholders2_1E)
_ZN30_INTERNAL_a6934b1b_4_k_cu_main6thrust24THRUST_300001_SM_1000_NS12placeholders2_1E:
	.zero		1
	.type		_ZN30_INTERNAL_a6934b1b_4_k_cu_main4cuda3std3__45__cpo5beginE,@object
	.size		_ZN30_INTERNAL_a6934b1b_4_k_cu_main4cuda3std3__45__cpo5beginE,(_ZN30_INTERNAL_a6934b1b_4_k_cu_main4cuda3std6ranges3__45__cpo5beginE - _ZN30_INTERNAL_a6934b1b_4_k_cu_main4cuda3std3__45__cpo5beginE)
_ZN30_INTERNAL_a6934b1b_4_k_cu_main4cuda3std3__45__cpo5beginE:
	.zero		1
	.type		_ZN30_INTERNAL_a6934b1b_4_k_cu_main4cuda3std6ranges3__45__cpo5beginE,@object
	.size		_ZN30_INTERNAL_a6934b1b_4_k_cu_main4cuda3std6ranges3__45__cpo5beginE,(_ZN30_INTERNAL_a6934b1b_4_k_cu_main6thrust24THRUST_300001_SM_1000_NS12placeholders2_5E - _ZN30_INTERNAL_a6934b1b_4_k_cu_main4cuda3std6ranges3__45__cpo5beginE)
_ZN30_INTERNAL_a6934b1b_4_k_cu_main4cuda3std6ranges3__45__cpo5beginE:
	.zero		1
	.type		_ZN30_INTERNAL_a6934b1b_4_k_cu_main6thrust24THRUST_300001_SM_1000_NS12placeholders2_5E,@object
	.size		_ZN30_INTERNAL_a6934b1b_4_k_cu_main6thrust24THRUST_300001_SM_1000_NS12placeholders2_5E,(_ZN30_INTERNAL_a6934b1b_4_k_cu_main4cuda3std3__45__cpo6rbeginE - _ZN30_INTERNAL_a6934b1b_4_k_cu_main6thrust24THRUST_300001_SM_1000_NS12placeholders2_5E)
_ZN30_INTERNAL_a6934b1b_4_k_cu_main6thrust24THRUST_300001_SM_1000_NS12placeholders2_5E:
	.zero		1
	.type		_ZN30_INTERNAL_a6934b1b_4_k_cu_main4cuda3std3__45__cpo6rbeginE,@object
	.size		_ZN30_INTERNAL_a6934b1b_4_k_cu_main4cuda3std3__45__cpo6rbeginE,(_ZN30_INTERNAL_a6934b1b_4_k_cu_main4cuda3std6ranges3__45__cpo7advanceE - _ZN30_INTERNAL_a6934b1b_4_k_cu_main4cuda3std3__45__cpo6rbeginE)
_ZN30_INTERNAL_a6934b1b_4_k_cu_main4cuda3std3__45__cpo6rbeginE:
	.zero		1
	.type		_ZN30_INTERNAL_a6934b1b_4_k_cu_main4cuda3std6ranges3__45__cpo7advanceE,@object
	.size		_ZN30_INTERNAL_a6934b1b_4_k_cu_main4cuda3std6ranges3__45__cpo7advanceE,(_ZN30_INTERNAL_a6934b1b_4_k_cu_main4cuda3std3__47nulloptE - _ZN30_INTERNAL_a6934b1b_4_k_cu_main4cuda3std6ranges3__45__cpo7advanceE)
_ZN30_INTERNAL_a6934b1b_4_k_cu_main4cuda3std6ranges3__45__cpo7advanceE:
	.zero		1
	.type		_ZN30_INTERNAL_a6934b1b_4_k_cu_main4cuda3std3__47nulloptE,@object
	.size		_ZN30_INTERNAL_a6934b1b_4_k_cu_main4cuda3std3__47nulloptE,(_ZN30_INTERNAL_a6934b1b_4_k_cu_main4cuda3std6ranges3__45__cpo8distanceE - _ZN30_INTERNAL_a6934b1b_4_k_cu_main4cuda3std3__47nulloptE)
_ZN30_INTERNAL_a6934b1b_4_k_cu_main4cuda3std3__47nulloptE:
	.zero		1
	.type		_ZN30_INTERNAL_a6934b1b_4_k_cu_main4cuda3std6ranges3__45__cpo8distanceE,@object
	.size		_ZN30_INTERNAL_a6934b1b_4_k_cu_main4cuda3std6ranges3__45__cpo8distanceE,(_ZN30_INTERNAL_a6934b1b_4_k_cu_main6thrust24THRUST_300001_SM_1000_NS12placeholders3_10E - _ZN30_INTERNAL_a6934b1b_4_k_cu_main4cuda3std6ranges3__45__cpo8distanceE)
_ZN30_INTERNAL_a6934b1b_4_k_cu_main4cuda3std6ranges3__45__cpo8distanceE:
	.zero		1
	.type		_ZN30_INTERNAL_a6934b1b_4_k_cu_main6thrust24THRUST_300001_SM_1000_NS12placeholders3_10E,@object
	.size		_ZN30_INTERNAL_a6934b1b_4_k_cu_main6thrust24THRUST_300001_SM_1000_NS12placeholders3_10E,(_ZN30_INTERNAL_a6934b1b_4_k_cu_main4cuda3std3__419piecewise_constructE - _ZN30_INTERNAL_a6934b1b_4_k_cu_main6thrust24THRUST_300001_SM_1000_NS12placeholders3_10E)
_ZN30_INTERNAL_a6934b1b_4_k_cu_main6thrust24THRUST_300001_SM_1000_NS12placeholders3_10E:
	.zero		1
	.type		_ZN30_INTERNAL_a6934b1b_4_k_cu_main4cuda3std3__419piecewise_constructE,@object
	.size		_ZN30_INTERNAL_a6934b1b_4_k_cu_main4cuda3std3__419piecewise_constructE,(_ZN30_INTERNAL_a6934b1b_4_k_cu_main4cuda3std6ranges3__45__cpo5cdataE - _ZN30_INTERNAL_a6934b1b_4_k_cu_main4cuda3std3__419piecewise_constructE)
_ZN30_INTERNAL_a6934b1b_4_k_cu_main4cuda3std3__419piecewise_constructE:
	.zero		1
	.type		_ZN30_INTERNAL_a6934b1b_4_k_cu_main4cuda3std6ranges3__45__cpo5cdataE,@object
	.size		_ZN30_INTERNAL_a6934b1b_4_k_cu_main4cuda3std6ranges3__45__cpo5cdataE,(_ZN30_INTERNAL_a6934b1b_4_k_cu_main6thrust24THRUST_300001_SM_1000_NS12placeholders2_2E - _ZN30_INTERNAL_a6934b1b_4_k_cu_main4cuda3std6ranges3__45__cpo5cdataE)
_ZN30_INTERNAL_a6934b1b_4_k_cu_main4cuda3std6ranges3__45__cpo5cdataE:
	.zero		1
	.type		_ZN30_INTERNAL_a6934b1b_4_k_cu_main6thrust24THRUST_300001_SM_1000_NS12placeholders2_2E,@object
	.size		_ZN30_INTERNAL_a6934b1b_4_k_cu_main6thrust24THRUST_300001_SM_1000_NS12placeholders2_2E,(_ZN30_INTERNAL_a6934b1b_4_k_cu_main4cuda3std3__45__cpo3endE - _ZN30_INTERNAL_a6934b1b_4_k_cu_main6thrust24THRUST_300001_SM_1000_NS12placeholders2_2E)
_ZN30_INTERNAL_a6934b1b_4_k_cu_main6thrust24THRUST_300001_SM_1000_NS12placeholders2_2E:
	.zero		1
	.type		_ZN30_INTERNAL_a6934b1b_4_k_cu_main4cuda3std3__45__cpo3endE,@object
	.size		_ZN30_INTERNAL_a6934b1b_4_k_cu_main4cuda3std3__45__cpo3endE,(_ZN30_INTERNAL_a6934b1b_4_k_cu_main4cuda3std6ranges3__45__cpo3endE - _ZN30_INTERNAL_a6934b1b_4_k_cu_main4cuda3std3__45__cpo3endE)
_ZN30_INTERNAL_a6934b1b_4_k_cu_main4cuda3std3__45__cpo3endE:
	.zero		1
	.type		_ZN30_INTERNAL_a6934b1b_4_k_cu_main4cuda3std6ranges3__45__cpo3endE,@object
	.size		_ZN30_INTERNAL_a6934b1b_4_k_cu_main4cuda3std6ranges3__45__cpo3endE,(_ZN30_INTERNAL_a6934b1b_4_k_cu_main6thrust24THRUST_300001_SM_1000_NS12placeholders2_6E - _ZN30_INTERNAL_a6934b1b_4_k_cu_main4cuda3std6ranges3__45__cpo3endE)
_ZN30_INTERNAL_a6934b1b_4_k_cu_main4cuda3std6ranges3__45__cpo3endE:
	.zero		1
	.type		_ZN30_INTERNAL_a6934b1b_4_k_cu_main6thrust24THRUST_300001_SM_1000_NS12placeholders2_6E,@object
	.size		_ZN30_INTERNAL_a6934b1b_4_k_cu_main6thrust24THRUST_300001_SM_1000_NS12placeholders2_6E,(_ZN30_INTERNAL_a6934b1b_4_k_cu_main4cuda3std3__45__cpo4rendE - _ZN30_INTERNAL_a6934b1b_4_k_cu_main6thrust24THRUST_300001_SM_1000_NS12placeholders2_6E)
_ZN30_INTERNAL_a6934b1b_4_k_cu_main6thrust24THRUST_300001_SM_1000_NS12placeholders2_6E:
	.zero		1
	.type		_ZN30_INTERNAL_a6934b1b_4_k_cu_main4cuda3std3__45__cpo4rendE,@object
	.size		_ZN30_INTERNAL_a6934b1b_4_k_cu_main4cuda3std3__45__cpo4rendE,(_ZN30_INTERNAL_a6934b1b_4_k_cu_main4cuda3std6ranges3__45__cpo9iter_swapE - _ZN30_INTERNAL_a6934b1b_4_k_cu_main4cuda3std3__45__cpo4rendE)
_ZN30_INTERNAL_a6934b1b_4_k_cu_main4cuda3std3__45__cpo4rendE:
	.zero		1
	.type		_ZN30_INTERNAL_a6934b1b_4_k_cu_main4cuda3std6ranges3__45__cpo9iter_swapE,@object
	.size		_ZN30_INTERNAL_a6934b1b_4_k_cu_main4cuda3std6ranges3__45__cpo9iter_swapE,(_ZN30_INTERNAL_a6934b1b_4_k_cu_main4cuda3std3__48unexpectE - _ZN30_INTERNAL_a6934b1b_4_k_cu_main4cuda3std6ranges3__45__cpo9iter_swapE)
_ZN30_INTERNAL_a6934b1b_4_k_cu_main4cuda3std6ranges3__45__cpo9iter_swapE:
	.zero		1
	.type		_ZN30_INTERNAL_a6934b1b_4_k_cu_main4cuda3std3__48unexpectE,@object
	.size		_ZN30_INTERNAL_a6934b1b_4_k_cu_main4cuda3std3__48unexpectE,(_ZN30_INTERNAL_a6934b1b_4_k_cu_main6thrust24THRUST_300001_SM_1000_NS8cuda_cub3parE - _ZN30_INTERNAL_a6934b1b_4_k_cu_main4cuda3std3__48unexpectE)
_ZN30_INTERNAL_a6934b1b_4_k_cu_main4cuda3std3__48unexpectE:
	.zero		1
	.type		_ZN30_INTERNAL_a6934b1b_4_k_cu_main6thrust24THRUST_300001_SM_1000_NS8cuda_cub3parE,@object
	.size		_ZN30_INTERNAL_a6934b1b_4_k_cu_main6thrust24THRUST_300001_SM_1000_NS8cuda_cub3parE,(_ZN30_INTERNAL_a6934b1b_4_k_cu_main6thrust24THRUST_300001_SM_1000_NS12placeholders2_4E - _ZN30_INTERNAL_a6934b1b_4_k_cu_main6thrust24THRUST_300001_SM_1000_NS8cuda_cub3parE)
_ZN30_INTERNAL_a6934b1b_4_k_cu_main6thrust24THRUST_300001_SM_1000_NS8cuda_cub3parE:
	.zero		1
	.type		_ZN30_INTERNAL_a6934b1b_4_k_cu_main6thrust24THRUST_300001_SM_1000_NS12placeholders2_4E,@object
	.size		_ZN30_INTERNAL_a6934b1b_4_k_cu_main6thrust24THRUST_300001_SM_1000_NS12placeholders2_4E,(_ZN30_INTERNAL_a6934b1b_4_k_cu_main4cuda3std3__45__cpo4cendE - _ZN30_INTERNAL_a6934b1b_4_k_cu_main6thrust24THRUST_300001_SM_1000_NS12placeholders2_4E)
_ZN30_INTERNAL_a6934b1b_4_k_cu_main6thrust24THRUST_300001_SM_1000_NS12placeholders2_4E:
	.zero		1
	.type		_ZN30_INTERNAL_a6934b1b_4_k_cu_main4cuda3std3__45__cpo4cendE,@object
	.size		_ZN30_INTERNAL_a6934b1b_4_k_cu_main4cuda3std3__45__cpo4cendE,(_ZN30_INTERNAL_a6934b1b_4_k_cu_main4cuda3std6ranges3__45__cpo4cendE - _ZN30_INTERNAL_a6934b1b_4_k_cu_main4cuda3std3__45__cpo4cendE)
_ZN30_INTERNAL_a6934b1b_4_k_cu_main4cuda3std3__45__cpo4cendE:
	.zero		1
	.type		_ZN30_INTERNAL_a6934b1b_4_k_cu_main4cuda3std6ranges3__45__cpo4cendE,@object
	.size		_ZN30_INTERNAL_a6934b1b_4_k_cu_main4cuda3std6ranges3__45__cpo4cendE,(_ZN30_INTERNAL_a6934b1b_4_k_cu_main4cuda3std3__420unreachable_sentinelE - _ZN30_INTERNAL_a6934b1b_4_k_cu_main4cuda3std6ranges3__45__cpo4cendE)
_ZN30_INTERNAL_a6934b1b_4_k_cu_main4cuda3std6ranges3__45__cpo4cendE:
	.zero		1
	.type		_ZN30_INTERNAL_a6934b1b_4_k_cu_main4cuda3std3__420unreachable_sentinelE,@object
	.size		_ZN30_INTERNAL_a6934b1b_4_k_cu_main4cuda3std3__420unreachable_sentinelE,(_ZN30_INTERNAL_a6934b1b_4_k_cu_main4cuda3std6ranges3__45__cpo5ssizeE - _ZN30_INTERNAL_a6934b1b_4_k_cu_main4cuda3std3__420unreachable_sentinelE)
_ZN30_INTERNAL_a6934b1b_4_k_cu_main4cuda3std3__420unreachable_sentinelE:
	.zero		1
	.type		_ZN30_INTERNAL_a6934b1b_4_k_cu_main4cuda3std6ranges3__45__cpo5ssizeE,@object
	.size		_ZN30_INTERNAL_a6934b1b_4_k_cu_main4cuda3std6ranges3__45__cpo5ssizeE,(_ZN30_INTERNAL_a6934b1b_4_k_cu_main6thrust24THRUST_300001_SM_1000_NS12placeholders2_8E - _ZN30_INTERNAL_a6934b1b_4_k_cu_main4cuda3std6ranges3__45__cpo5ssizeE)
_ZN30_INTERNAL_a6934b1b_4_k_cu_main4cuda3std6ranges3__45__cpo5ssizeE:
	.zero		1
	.type		_ZN30_INTERNAL_a6934b1b_4_k_cu_main6thrust24THRUST_300001_SM_1000_NS12placeholders2_8E,@object
	.size		_ZN30_INTERNAL_a6934b1b_4_k_cu_main6thrust24THRUST_300001_SM_1000_NS12placeholders2_8E,(_ZN30_INTERNAL_a6934b1b_4_k_cu_main4cuda3std3__45__cpo5crendE - _ZN30_INTERNAL_a6934b1b_4_k_cu_main6thrust24THRUST_300001_SM_1000_NS12placeholders2_8E)
_ZN30_INTERNAL_a6934b1b_4_k_cu_main6thrust24THRUST_300001_SM_1000_NS12placeholders2_8E:
	.zero		1
	.type		_ZN30_INTERNAL_a6934b1b_4_k_cu_main4cuda3std3__45__cpo5crendE,@object
	.size		_ZN30_INTERNAL_a6934b1b_4_k_cu_main4cuda3std3__45__cpo5crendE,(_ZN30_INTERNAL_a6934b1b_4_k_cu_main4cuda3std6ranges3__45__cpo4prevE - _ZN30_INTERNAL_a6934b1b_4_k_cu_main4cuda3std3__45__cpo5crendE)
_ZN30_INTERNAL_a6934b1b_4_k_cu_main4cuda3std3__45__cpo5crendE:
	.zero		1
	.type		_ZN30_INTERNAL_a6934b1b_4_k_cu_main4cuda3std6ranges3__45__cpo4prevE,@object
	.size		_ZN30_INTERNAL_a6934b1b_4_k_cu_main4cuda3std6ranges3__45__cpo4prevE,(_ZN30_INTERNAL_a6934b1b_4_k_cu_main4cuda3std6ranges3__45__cpo9iter_moveE - _ZN30_INTERNAL_a6934b1b_4_k_cu_main4cuda3std6ranges3__45__cpo4prevE)
_ZN30_INTERNAL_a6934b1b_4_k_cu_main4cuda3std6ranges3__45__cpo4prevE:
	.zero		1
	.type		_ZN30_INTERNAL_a6934b1b_4_k_cu_main4cuda3std6ranges3__45__cpo9iter_moveE,@object
	.size		_ZN30_INTERNAL_a6934b1b_4_k_cu_main4cuda3std6ranges3__45__cpo9iter_moveE,(_ZN30_INTERNAL_a6934b1b_4_k_cu_main6thrust24THRUST_300001_SM_1000_NS6system6detail10sequential3seqE - _ZN30_INTERNAL_a6934b1b_4_k_cu_main4cuda3std6ranges3__45__cpo9iter_moveE)
_ZN30_INTERNAL_a6934b1b_4_k_cu_main4cuda3std6ranges3__45__cpo9iter_moveE:
	.zero		1
	.type		_ZN30_INTERNAL_a6934b1b_4_k_cu_main6thrust24THRUST_300001_SM_1000_NS6system6detail10sequential3seqE,@object
	.size		_ZN30_INTERNAL_a6934b1b_4_k_cu_main6thrust24THRUST_300001_SM_1000_NS6system6detail10sequential3seqE,(.L_31 - _ZN30_INTERNAL_a6934b1b_4_k_cu_main6thrust24THRUST_300001_SM_1000_NS6system6detail10sequential3seqE)
_ZN30_INTERNAL_a6934b1b_4_k_cu_main6thrust24THRUST_300001_SM_1000_NS6system6detail10sequential3seqE:
	.zero		1
.L_31:


//--------------------- .nv.shared._ZN3cub18CUB_300001_SM_10006detail6reduce18DeviceReduceKernelINS2_10policy_hubIfyN4cuda3std3__44plusIfEEE10Policy1000EN6thrust24THRUST_300001_SM_1000_NS6detail15normal_iteratorINSD_10device_ptrIfEEEEyS9_f6squareIfEEEvT0_PT3_T1_NS0_13GridEvenShareISO_EET2_T4_ --------------------------
	.section	.nv.shared._ZN3cub18CUB_300001_SM_10006detail6reduce18DeviceReduceKernelINS2_10policy_hubIfyN4cuda3std3__44plusIfEEE10Policy1000EN6thrust24THRUST_300001_SM_1000_NS6detail15normal_iteratorINSD_10device_ptrIfEEEEyS9_f6squareIfEEEvT0_PT3_T1_NS0_13GridEvenShareISO_EET2_T4_,"aw",@nobits
	.sectionflags	@""
	.align	4
.nv.shared._ZN3cub18CUB_300001_SM_10006detail6reduce18DeviceReduceKernelINS2_10policy_hubIfyN4cuda3std3__44plusIfEEE10Policy1000EN6thrust24THRUST_300001_SM_1000_NS6detail15normal_iteratorINSD_10device_ptrIfEEEEyS9_f6squareIfEEEvT0_PT3_T1_NS0_13GridEvenShareISO_EET2_T4_:
	.zero		1068


//--------------------- .nv.shared._ZN3cub18CUB_300001_SM_10006detail6reduce28DeviceReduceSingleTileKernelINS2_10policy_hubIfyN4cuda3std3__44plusIfEEE10Policy1000EN6thrust24THRUST_300001_SM_1000_NS6detail15normal_iteratorINSD_10device_ptrIfEEEEPfyS9_ff6squareIfEEEvT0_T1_T2_T3_T4_T6_ --------------------------
	.section	.nv.shared._ZN3cub18CUB_300001_SM_10006detail6reduce28DeviceReduceSingleTileKernelINS2_10policy_hubIfyN4cuda3std3__44plusIfEEE10Policy1000EN6thrust24THRUST_300001_SM_1000_NS6detail15normal_iteratorINSD_10device_ptrIfEEEEPfyS9_ff6squareIfEEEvT0_T1_T2_T3_T4_T6_,"aw",@nobits
	.sectionflags	@""
	.align	4
.nv.shared._ZN3cub18CUB_300001_SM_10006detail6reduce28DeviceReduceSingleTileKernelINS2_10policy_hubIfyN4cuda3std3__44plusIfEEE10Policy1000EN6thrust24THRUST_300001_SM_1000_NS6detail15normal_iteratorINSD_10device_ptrIfEEEEPfyS9_ff6squareIfEEEvT0_T1_T2_T3_T4_T6_:
	.zero		1068


//--------------------- .nv.shared._ZN3cub18CUB_300001_SM_10006detail6reduce28DeviceReduceSingleTileKernelINS2_10policy_hubIfjN4cuda3std3__44plusIfEEE10Policy1000EPfSC_iS9_ffNS7_10__identityEEEvT0_T1_T2_T3_T4_T6_ --------------------------
	.section	.nv.shared._ZN3cub18CUB_300001_SM_10006detail6reduce28DeviceReduceSingleTileKernelINS2_10policy_hubIfjN4cuda3std3__44plusIfEEE10Policy1000EPfSC_iS9_ffNS7_10__identityEEEvT0_T1_T2_T3_T4_T6_,"aw",@nobits
	.sectionflags	@""
	.align	4
.nv.shared._ZN3cub18CUB_300001_SM_10006detail6reduce28DeviceReduceSingleTileKernelINS2_10policy_hubIfjN4cuda3std3__44plusIfEEE10Policy1000EPfSC_iS9_ffNS7_10__identityEEEvT0_T1_T2_T3_T4_T6_:
	.zero		1108


//--------------------- .nv.shared._ZN3cub18CUB_300001_SM_10006detail6reduce18DeviceReduceKernelINS2_10policy_hubIfjN4cuda3std3__44plusIfEEE10Policy1000EN6thrust24THRUST_300001_SM_1000_NS6detail15normal_iteratorINSD_10device_ptrIfEEEEjS9_f6squareIfEEEvT0_PT3_T1_NS0_13GridEvenShareISO_EET2_T4_ --------------------------
	.section	.nv.shared._ZN3cub18CUB_300001_SM_10006detail6reduce18DeviceReduceKernelINS2_10policy_hubIfjN4cuda3std3__44plusIfEEE10Policy1000EN6thrust24THRUST_300001_SM_1000_NS6detail15normal_iteratorINSD_10device_ptrIfEEEEjS9_f6squareIfEEEvT0_PT3_T1_NS0_13GridEvenShareISO_EET2_T4_,"aw",@nobits
	.sectionflags	@""
	.align	4
.nv.shared._ZN3cub18CUB_300001_SM_10006detail6reduce18DeviceReduceKernelINS2_10policy_hubIfjN4cuda3std3__44plusIfEEE10Policy1000EN6thrust24THRUST_300001_SM_1000_NS6detail15normal_iteratorINSD_10device_ptrIfEEEEjS9_f6squareIfEEEvT0_PT3_T1_NS0_13GridEvenShareISO_EET2_T4_:
	.zero		1108


//--------------------- .nv.shared._ZN3cub18CUB_300001_SM_10006detail6reduce28DeviceReduceSingleTileKernelINS2_10policy_hubIfjN4cuda3std3__44plusIfEEE10Policy1000EN6thrust24THRUST_300001_SM_1000_NS6detail15normal_iteratorINSD_10device_ptrIfEEEEPfjS9_ff6squareIfEEEvT0_T1_T2_T3_T4_T6_ --------------------------
	.section	.nv.shared._ZN3cub18CUB_300001_SM_10006detail6reduce28DeviceReduceSingleTileKernelINS2_10policy_hubIfjN4cuda3std3__44plusIfEEE10Policy1000EN6thrust24THRUST_300001_SM_1000_NS6detail15normal_iteratorINSD_10device_ptrIfEEEEPfjS9_ff6squareIfEEEvT0_T1_T2_T3_T4_T6_,"aw",@nobits
	.sectionflags	@""
	.align	4
.nv.shared._ZN3cub18CUB_300001_SM_10006detail6reduce28DeviceReduceSingleTileKernelINS2_10policy_hubIfjN4cuda3std3__44plusIfEEE10Policy1000EN6thrust24THRUST_300001_SM_1000_NS6detail15normal_iteratorINSD_10device_ptrIfEEEEPfjS9_ff6squareIfEEEvT0_T1_T2_T3_T4_T6_:
	.zero		1108


//--------------------- .nv.constant0._ZN3cub18CUB_300001_SM_10006detail6reduce28DeviceReduceSingleTileKernelINS2_10policy_hubIfyN4cuda3std3__44plusIfEEE10Policy1000EPfSC_iS9_ffNS7_10__identityEEEvT0_T1_T2_T3_T4_T6_ --------------------------
	.section	.nv.constant0._ZN3cub18CUB_300001_SM_10006detail6reduce28DeviceReduceSingleTileKernelINS2_10policy_hubIfyN4cuda3std3__44plusIfEEE10Policy1000EPfSC_iS9_ffNS7_10__identityEEEvT0_T1_T2_T3_T4_T6_,"a",@progbits
	.sectionflags	@""
	.align	4
.nv.constant0._ZN3cub18CUB_300001_SM_10006detail6reduce28DeviceReduceSingleTileKernelINS2_10policy_hubIfyN4cuda3std3__44plusIfEEE10Policy1000EPfSC_iS9_ffNS7_10__identityEEEvT0_T1_T2_T3_T4_T6_:
	.zero		925


//--------------------- .nv.constant0._ZN3cub18CUB_300001_SM_10006detail6reduce18DeviceReduceKernelINS2_10policy_hubIfyN4cuda3std3__44plusIfEEE10Policy1000EN6thrust24THRUST_300001_SM_1000_NS6detail15normal_iteratorINSD_10device_ptrIfEEEEyS9_f6squareIfEEEvT0_PT3_T1_NS0_13GridEvenShareISO_EET2_T4_ --------------------------
	.section	.nv.constant0._ZN3cub18CUB_300001_SM_10006detail6reduce18DeviceReduceKernelINS2_10policy_hubIfyN4cuda3std3__44plusIfEEE10Policy1000EN6thrust24THRUST_300001_SM_1000_NS6detail15normal_iteratorINSD_10device_ptrIfEEEEyS9_f6squareIfEEEvT0_PT3_T1_NS0_13GridEvenShareISO_EET2_T4_,"a",@progbits
	.sectionflags	@""
	.align	4
.nv.constant0._ZN3cub18CUB_300001_SM_10006detail6reduce18DeviceReduceKernelINS2_10policy_hubIfyN4cuda3std3__44plusIfEEE10Policy1000EN6thrust24THRUST_300001_SM_1000_NS6detail15normal_iteratorINSD_10device_ptrIfEEEEyS9_f6squareIfEEEvT0_PT3_T1_NS0_13GridEvenShareISO_EET2_T4_:
	.zero		994


//--------------------- .nv.constant0._ZN3cub18CUB_300001_SM_10006detail6reduce28DeviceReduceSingleTileKernelINS2_10policy_hubIfyN4cuda3std3__44plusIfEEE10Policy1000EN6thrust24THRUST_300001_SM_1000_NS6detail15normal_iteratorINSD_10device_ptrIfEEEEPfyS9_ff6squareIfEEEvT0_T1_T2_T3_T4_T6_ --------------------------
	.section	.nv.constant0._ZN3cub18CUB_300001_SM_10006detail6reduce28DeviceReduceSingleTileKernelINS2_10policy_hubIfyN4cuda3std3__44plusIfEEE10Policy1000EN6thrust24THRUST_300001_SM_1000_NS6detail15normal_iteratorINSD_10device_ptrIfEEEEPfyS9_ff6squareIfEEEvT0_T1_T2_T3_T4_T6_,"a",@progbits
	.sectionflags	@""
	.align	4
.nv.constant0._ZN3cub18CUB_300001_SM_10006detail6reduce28DeviceReduceSingleTileKernelINS2_10policy_hubIfyN4cuda3std3__44plusIfEEE10Policy1000EN6thrust24THRUST_300001_SM_1000_NS6detail15normal_iteratorINSD_10device_ptrIfEEEEPfyS9_ff6squareIfEEEvT0_T1_T2_T3_T4_T6_:
	.zero		929


//--------------------- .nv.constant0._ZN3cub18CUB_300001_SM_10006detail6reduce28DeviceReduceSingleTileKernelINS2_10policy_hubIfjN4cuda3std3__44plusIfEEE10Policy1000EPfSC_iS9_ffNS7_10__identityEEEvT0_T1_T2_T3_T4_T6_ --------------------------
	.section	.nv.constant0._ZN3cub18CUB_300001_SM_10006detail6reduce28DeviceReduceSingleTileKernelINS2_10policy_hubIfjN4cuda3std3__44plusIfEEE10Policy1000EPfSC_iS9_ffNS7_10__identityEEEvT0_T1_T2_T3_T4_T6_,"a",@progbits
	.sectionflags	@""
	.align	4
.nv.constant0._ZN3cub18CUB_300001_SM_10006detail6reduce28DeviceReduceSingleTileKernelINS2_10policy_hubIfjN4cuda3std3__44plusIfEEE10Policy1000EPfSC_iS9_ffNS7_10__identityEEEvT0_T1_T2_T3_T4_T6_:
	.zero		925


//--------------------- .nv.constant0._ZN3cub18CUB_300001_SM_10006detail6reduce18DeviceReduceKernelINS2_10policy_hubIfjN4cuda3std3__44plusIfEEE10Policy1000EN6thrust24THRUST_300001_SM_1000_NS6detail15normal_iteratorINSD_10device_ptrIfEEEEjS9_f6squareIfEEEvT0_PT3_T1_NS0_13GridEvenShareISO_EET2_T4_ --------------------------
	.section	.nv.constant0._ZN3cub18CUB_300001_SM_10006detail6reduce18DeviceReduceKernelINS2_10policy_hubIfjN4cuda3std3__44plusIfEEE10Policy1000EN6thrust24THRUST_300001_SM_1000_NS6detail15normal_iteratorINSD_10device_ptrIfEEEEjS9_f6squareIfEEEvT0_PT3_T1_NS0_13GridEvenShareISO_EET2_T4_,"a",@progbits
	.sectionflags	@""
	.align	4
.nv.constant0._ZN3cub18CUB_300001_SM_10006detail6reduce18DeviceReduceKernelINS2_10policy_hubIfjN4cuda3std3__44plusIfEEE10Policy1000EN6thrust24THRUST_300001_SM_1000_NS6detail15normal_iteratorINSD_10device_ptrIfEEEEjS9_f6squareIfEEEvT0_PT3_T1_NS0_13GridEvenShareISO_EET2_T4_:
	.zero		958


//--------------------- .nv.constant0._ZN3cub18CUB_300001_SM_10006detail6reduce28DeviceReduceSingleTileKernelINS2_10policy_hubIfjN4cuda3std3__44plusIfEEE10Policy1000EN6thrust24THRUST_300001_SM_1000_NS6detail15normal_iteratorINSD_10device_ptrIfEEEEPfjS9_ff6squareIfEEEvT0_T1_T2_T3_T4_T6_ --------------------------
	.section	.nv.constant0._ZN3cub18CUB_300001_SM_10006detail6reduce28DeviceReduceSingleTileKernelINS2_10policy_hubIfjN4cuda3std3__44plusIfEEE10Policy1000EN6thrust24THRUST_300001_SM_1000_NS6detail15normal_iteratorINSD_10device_ptrIfEEEEPfjS9_ff6squareIfEEEvT0_T1_T2_T3_T4_T6_,"a",@progbits
	.sectionflags	@""
	.align	4
.nv.constant0._ZN3cub18CUB_300001_SM_10006detail6reduce28DeviceReduceSingleTileKernelINS2_10policy_hubIfjN4cuda3std3__44plusIfEEE10Policy1000EN6thrust24THRUST_300001_SM_1000_NS6detail15normal_iteratorINSD_10device_ptrIfEEEEPfjS9_ff6squareIfEEEvT0_T1_T2_T3_T4_T6_:
	.zero		925


//--------------------- .nv.constant0._ZN3cub18CUB_300001_SM_10006detail11EmptyKernelIvEEvv --------------------------
	.section	.nv.constant0._ZN3cub18CUB_300001_SM_10006detail11EmptyKernelIvEEvv,"a",@progbits
	.sectionflags	@""
	.align	4
.nv.constant0._ZN3cub18CUB_300001_SM_10006detail11EmptyKernelIvEEvv:
	.zero		896


//--------------------- SYMBOLS --------------------------

	.type		.nv.reservedSmem.offset0,@object
	.size		.nv.reservedSmem.offset0,0x4
	.type		.nv.reservedSmem.cap,@object
	.size		.nv.reservedSmem.cap,0x4
